	.target	sm_80

	.elftype	@"ET_EXEC"


//--------------------- .note.nv.tkinfo           --------------------------
	.section	.note.nv.tkinfo,"",@"SHT_NOTE"
	.sectionflags	@"SHF_NOTE_NV_TKINFO"
	.tkinfo
        /*0018*/ 	.word	0x00000002
        /*0030*/ 	.string	""
        /*0030*/ 	.string	"ptxas"
        /*0030*/ 	.string	"Cuda compilation tools, release 13.0, V13.0.88"
        /*0030*/ 	.string	"Build cuda_13.0.r13.0/compiler.36424714_0"
        /*0030*/ 	.string	"-arch sm_80 -m 64 "



//--------------------- .note.nv.cuinfo           --------------------------
	.section	.note.nv.cuinfo,"",@"SHT_NOTE"
	.sectionflags	@"SHF_NOTE_NV_CUINFO"
        /*0018*/ 	.short	0x0002
        /*001a*/ 	.short	0x0050
        /*001c*/ 	.short	0x0082
	.zero		2


//--------------------- .nv.info                  --------------------------
	.section	.nv.info,"",@"SHT_CUDA_INFO"
	.align	4


	//----- nvinfo : EIATTR_REGCOUNT
	.align		4
        /*0000*/ 	.byte	0x04, 0x2f
        /*0002*/ 	.short	(.L_12 - .L_11)
	.align		4
.L_11:
        /*0004*/ 	.word	index@(_ZN7cutlass6KernelINS_4conv6kernel23ImplicitGemmConvolutionINS1_11threadblock22ImplicitGemmMultistageINS_4gemm9GemmShapeILi128ELi64ELi64EEENS4_48Conv2dFpropActivationTileAccessIteratorOptimizedINS_11MatrixShapeILi128ELi64EEEaNS_6layout12TensorNCxHWxILi32EEENS_9transform29TransposePitchLinearThreadMapINSF_29PitchLinearWarpRakedThreadMapINS_16PitchLinearShapeILi4096ELi2EEELi64ENSI_ILi32ELi1EEELi16EEENSI_ILi2ELi16EEEEENS_12AlignedArrayIaLi16ELi16EEEEENSF_11threadblock25RegularTileAccessIteratorISB_aNSC_37RowMajorTensorOpMultiplicandCrosswiseILi8ELi32EEELi0ESN_Li16EEELNS_4arch14CacheOperation4KindE0ENS4_44Conv2dFpropFilterTileAccessIteratorOptimizedINSA_ILi64ELi64EEEaNSC_12TensorCxRSKxILi32EEENSG_INSH_INSI_ILi2048ELi2EEELi64ESK_Li16EEESM_EESP_Lb0EEENSS_IS10_aNSC_40ColumnMajorTensorOpMultiplicandCrosswiseILi8ELi32EEELi1ES15_Li16EEELSY_1ENS6_11threadblock9MmaPolicyINS6_4warp11MmaTensorOpINS7_ILi64ELi64ELi64EEEaSU_aS18_iSE_NS1C_17MmaTensorOpPolicyINSW_3MmaINS7_ILi16ELi8ELi32EEELi32EaNSC_8RowMajorEaNSC_11ColumnMajorEiS1I_NSW_21OpMultiplyAddSaturateEEENSA_ILi1ELi1EEEEELi1ELb1EbEENSA_ILi0ELi0EEES1P_Li1EEELi3EbEENS_8epilogue11threadblock19InterleavedEpilogueIS8_S1O_Li1ENS1T_37InterleavedConvPredicatedTileIteratorINS1T_34InterleavedConvOutputTileThreadMapINSA_ILi2ELi1EEENSA_ILi8ELi2EEELi64ELi8ELi8EEEaLi32EEENS1S_4warp24FragmentIteratorTensorOpIS1E_S1H_iNS_5ArrayIiLi4ELb1EEENSC_22ColumnMajorInterleavedILi32EEEEENS1S_6thread21LinearCombinationReluIaLi8EifLNS28_9ScaleType4KindE1ELNS_15FloatRoundStyleE2EEELi32EEENS1A_30GemmIdentityThreadblockSwizzleILi1EEELNS1_8OperatorE0ENS1_17Conv2dProblemSizeELNS1_9GroupModeE0EEEEEvNT_6ParamsE)
        /*0008*/ 	.word	0x000000fc


	//----- nvinfo : EIATTR_FRAME_SIZE
	.align		4
.L_12:
        /*000c*/ 	.byte	0x04, 0x11
        /*000e*/ 	.short	(.L_14 - .L_13)
	.align		4
.L_13:
        /*0010*/ 	.word	index@($__internal_10_$__cuda_sm20_div_u64)
        /*0014*/ 	.word	0x00000000


	//----- nvinfo : EIATTR_FRAME_SIZE
	.align		4
.L_14:
        /*0018*/ 	.byte	0x04, 0x11
        /*001a*/ 	.short	(.L_16 - .L_15)
	.align		4
.L_15:
        /*001c*/ 	.word	index@(_ZN7cutlass6KernelINS_4conv6kernel23ImplicitGemmConvolutionINS1_11threadblock22ImplicitGemmMultistageINS_4gemm9GemmShapeILi128ELi64ELi64EEENS4_48Conv2dFpropActivationTileAccessIteratorOptimizedINS_11MatrixShapeILi128ELi64EEEaNS_6layout12TensorNCxHWxILi32EEENS_9transform29TransposePitchLinearThreadMapINSF_29PitchLinearWarpRakedThreadMapINS_16PitchLinearShapeILi4096ELi2EEELi64ENSI_ILi32ELi1EEELi16EEENSI_ILi2ELi16EEEEENS_12AlignedArrayIaLi16ELi16EEEEENSF_11threadblock25RegularTileAccessIteratorISB_aNSC_37RowMajorTensorOpMultiplicandCrosswiseILi8ELi32EEELi0ESN_Li16EEELNS_4arch14CacheOperation4KindE0ENS4_44Conv2dFpropFilterTileAccessIteratorOptimizedINSA_ILi64ELi64EEEaNSC_12TensorCxRSKxILi32EEENSG_INSH_INSI_ILi2048ELi2EEELi64ESK_Li16EEESM_EESP_Lb0EEENSS_IS10_aNSC_40ColumnMajorTensorOpMultiplicandCrosswiseILi8ELi32EEELi1ES15_Li16EEELSY_1ENS6_11threadblock9MmaPolicyINS6_4warp11MmaTensorOpINS7_ILi64ELi64ELi64EEEaSU_aS18_iSE_NS1C_17MmaTensorOpPolicyINSW_3MmaINS7_ILi16ELi8ELi32EEELi32EaNSC_8RowMajorEaNSC_11ColumnMajorEiS1I_NSW_21OpMultiplyAddSaturateEEENSA_ILi1ELi1EEEEELi1ELb1EbEENSA_ILi0ELi0EEES1P_Li1EEELi3EbEENS_8epilogue11threadblock19InterleavedEpilogueIS8_S1O_Li1ENS1T_37InterleavedConvPredicatedTileIteratorINS1T_34InterleavedConvOutputTileThreadMapINSA_ILi2ELi1EEENSA_ILi8ELi2EEELi64ELi8ELi8EEEaLi32EEENS1S_4warp24FragmentIteratorTensorOpIS1E_S1H_iNS_5ArrayIiLi4ELb1EEENSC_22ColumnMajorInterleavedILi32EEEEENS1S_6thread21LinearCombinationReluIaLi8EifLNS28_9ScaleType4KindE1ELNS_15FloatRoundStyleE2EEELi32EEENS1A_30GemmIdentityThreadblockSwizzleILi1EEELNS1_8OperatorE0ENS1_17Conv2dProblemSizeELNS1_9GroupModeE0EEEEEvNT_6ParamsE)
        /*0020*/ 	.word	0x00000000


	//----- nvinfo : EIATTR_REGCOUNT
	.align		4
.L_16:
        /*0024*/ 	.byte	0x04, 0x2f
        /*0026*/ 	.short	(.L_18 - .L_17)
	.align		4
.L_17:
        /*0028*/ 	.word	index@(_ZN7cutlass6KernelINS_4conv6kernel23ImplicitGemmConvolutionINS1_11threadblock22ImplicitGemmMultistageINS_4gemm9GemmShapeILi128ELi128ELi64EEENS4_48Conv2dFpropActivationTileAccessIteratorOptimizedINS_11MatrixShapeILi128ELi64EEEaNS_6layout12TensorNCxHWxILi32EEENS_9transform29TransposePitchLinearThreadMapINSF_29PitchLinearWarpRakedThreadMapINS_16PitchLinearShapeILi4096ELi2EEELi128ENSI_ILi32ELi1EEELi16EEENSI_ILi2ELi16EEEEENS_12AlignedArrayIaLi16ELi16EEEEENSF_11threadblock25RegularTileAccessIteratorISB_aNSC_37RowMajorTensorOpMultiplicandCrosswiseILi8ELi32EEELi0ESN_Li16EEELNS_4arch14CacheOperation4KindE0ENS4_44Conv2dFpropFilterTileAccessIteratorOptimizedINSA_ILi64ELi128EEEaNSC_12TensorCxRSKxILi32EEESN_SP_Lb0EEENSS_IS10_aNSC_40ColumnMajorTensorOpMultiplicandCrosswiseILi8ELi32EEELi1ESN_Li16EEELSY_1ENS6_11threadblock9MmaPolicyINS6_4warp11MmaTensorOpINS7_ILi64ELi64ELi64EEEaSU_aS15_iSE_NS19_17MmaTensorOpPolicyINSW_3MmaINS7_ILi16ELi8ELi32EEELi32EaNSC_8RowMajorEaNSC_11ColumnMajorEiS1F_NSW_21OpMultiplyAddSaturateEEENSA_ILi1ELi1EEEEELi1ELb1EbEENSA_ILi0ELi0EEES1M_Li1EEELi3EbEENS_8epilogue11threadblock19InterleavedEpilogueIS8_S1L_Li1ENS1Q_37InterleavedConvPredicatedTileIteratorINS1Q_34InterleavedConvOutputTileThreadMapINSA_ILi2ELi2EEENSA_ILi8ELi2EEELi128ELi8ELi8EEEaLi32EEENS1P_4warp24FragmentIteratorTensorOpIS1B_S1E_iNS_5ArrayIiLi4ELb1EEENSC_22ColumnMajorInterleavedILi32EEEEENS1P_6thread21LinearCombinationReluIaLi8EifLNS25_9ScaleType4KindE1ELNS_15FloatRoundStyleE2EEELi32EEENS17_30GemmIdentityThreadblockSwizzleILi1EEELNS1_8OperatorE0ENS1_17Conv2dProblemSizeELNS1_9GroupModeE0EEEEEvNT_6ParamsE)
        /*002c*/ 	.word	0x000000f2


	//----- nvinfo : EIATTR_FRAME_SIZE
	.align		4
.L_18:
        /*0030*/ 	.byte	0x04, 0x11
        /*0032*/ 	.short	(.L_20 - .L_19)
	.align		4
.L_19:
        /*0034*/ 	.word	index@($__internal_9_$__cuda_sm20_div_u64)
        /*0038*/ 	.word	0x00000000


	//----- nvinfo : EIATTR_FRAME_SIZE
	.align		4
.L_20:
        /*003c*/ 	.byte	0x04, 0x11
        /*003e*/ 	.short	(.L_22 - .L_21)
	.align		4
.L_21:
        /*0040*/ 	.word	index@(_ZN7cutlass6KernelINS_4conv6kernel23ImplicitGemmConvolutionINS1_11threadblock22ImplicitGemmMultistageINS_4gemm9GemmShapeILi128ELi128ELi64EEENS4_48Conv2dFpropActivationTileAccessIteratorOptimizedINS_11MatrixShapeILi128ELi64EEEaNS_6layout12TensorNCxHWxILi32EEENS_9transform29TransposePitchLinearThreadMapINSF_29PitchLinearWarpRakedThreadMapINS_16PitchLinearShapeILi4096ELi2EEELi128ENSI_ILi32ELi1EEELi16EEENSI_ILi2ELi16EEEEENS_12AlignedArrayIaLi16ELi16EEEEENSF_11threadblock25RegularTileAccessIteratorISB_aNSC_37RowMajorTensorOpMultiplicandCrosswiseILi8ELi32EEELi0ESN_Li16EEELNS_4arch14CacheOperation4KindE0ENS4_44Conv2dFpropFilterTileAccessIteratorOptimizedINSA_ILi64ELi128EEEaNSC_12TensorCxRSKxILi32EEESN_SP_Lb0EEENSS_IS10_aNSC_40ColumnMajorTensorOpMultiplicandCrosswiseILi8ELi32EEELi1ESN_Li16EEELSY_1ENS6_11threadblock9MmaPolicyINS6_4warp11MmaTensorOpINS7_ILi64ELi64ELi64EEEaSU_aS15_iSE_NS19_17MmaTensorOpPolicyINSW_3MmaINS7_ILi16ELi8ELi32EEELi32EaNSC_8RowMajorEaNSC_11ColumnMajorEiS1F_NSW_21OpMultiplyAddSaturateEEENSA_ILi1ELi1EEEEELi1ELb1EbEENSA_ILi0ELi0EEES1M_Li1EEELi3EbEENS_8epilogue11threadblock19InterleavedEpilogueIS8_S1L_Li1ENS1Q_37InterleavedConvPredicatedTileIteratorINS1Q_34InterleavedConvOutputTileThreadMapINSA_ILi2ELi2EEENSA_ILi8ELi2EEELi128ELi8ELi8EEEaLi32EEENS1P_4warp24FragmentIteratorTensorOpIS1B_S1E_iNS_5ArrayIiLi4ELb1EEENSC_22ColumnMajorInterleavedILi32EEEEENS1P_6thread21LinearCombinationReluIaLi8EifLNS25_9ScaleType4KindE1ELNS_15FloatRoundStyleE2EEELi32EEENS17_30GemmIdentityThreadblockSwizzleILi1EEELNS1_8OperatorE0ENS1_17Conv2dProblemSizeELNS1_9GroupModeE0EEEEEvNT_6ParamsE)
        /*0044*/ 	.word	0x00000000


	//----- nvinfo : EIATTR_REGCOUNT
	.align		4
.L_22:
        /*0048*/ 	.byte	0x04, 0x2f
        /*004a*/ 	.short	(.L_24 - .L_23)
	.align		4
.L_23:
        /*004c*/ 	.word	index@(_ZN7cutlass6KernelINS_4conv6kernel26B2bImplicitGemmConvolutionINS1_11threadblock25B2bImplicitGemmMultistageINS_4gemm9GemmShapeILi64ELi64ELi64EEENS4_48Conv2dFpropActivationTileAccessIteratorOptimizedINS_11MatrixShapeILi64ELi64EEEaNS_6layout12TensorNCxHWxILi32EEENS_9transform29TransposePitchLinearThreadMapINSF_29PitchLinearWarpRakedThreadMapINS_16PitchLinearShapeILi2048ELi2EEELi128ENSI_ILi32ELi1EEELi16EEENSI_ILi2ELi16EEEEENS_12AlignedArrayIaLi16ELi16EEEEENSF_11threadblock25RegularTileAccessIteratorISB_aNSC_37RowMajorTensorOpMultiplicandCrosswiseILi8ELi32EEELi0ESN_Li16EEELNS_4arch14CacheOperation4KindE0ENS4_44Conv2dFpropFilterTileAccessIteratorOptimizedISB_aNSC_12TensorCxRSKxILi32EEESN_SP_Lb0EEENSS_ISB_aNSC_40ColumnMajorTensorOpMultiplicandCrosswiseILi8ELi32EEELi1ESN_Li16EEELSY_1ENS7_ILi64ELi128ELi64EEENS6_4warp27MmaTensorOpFragmentIteratorINSA_ILi16ELi32EEENSA_ILi16ELi64EEELi64EiaNSC_8RowMajorENS7_ILi16ELi8ELi32EEENS_8epilogue6thread21LinearCombinationReluIaLi2EifLNS1E_9ScaleType4KindE2ELNS_15FloatRoundStyleE2EEEEENSR_14VectorIteratorINSR_30PredicatedVectorAccessIteratorISB_S1A_fS1B_Li4ELb0EEEEENSF_4warp22VectorFragmentIteratorINSA_ILi1ELi16EEEfS1B_S1C_Li4EEENSZ_INSA_ILi64ELi128EEEaS11_NSG_INSH_INSI_ILi4096ELi2EEELi128ESK_Li16EEESM_EESP_Lb0EEENSS_IS1T_aS14_Li1ES1W_Li16EEELSY_1ES1J_NS6_11threadblock9MmaPolicyINS17_11MmaTensorOpINS7_ILi16ELi64ELi64EEEaSU_aS14_iSE_NS17_17MmaTensorOpPolicyINSW_3MmaIS1C_Li32EaS1B_aNSC_11ColumnMajorEiS1B_NSW_21OpMultiplyAddSaturateEEENSA_ILi1ELi1EEEEELi1ELb1EbEENSA_ILi0ELi0EEES2B_Li1EEENS20_INS21_INS7_ILi16ELi128ELi64EEEaSU_aS14_iSE_S29_Li1ELb1EbEES2B_S2B_Li1EEELi3EbEENS1D_11threadblock19InterleavedEpilogueIS16_S2E_Li1ENS2H_37InterleavedConvPredicatedTileIteratorINS2H_34InterleavedConvOutputTileThreadMapINSA_ILi4ELi1EEENSA_ILi2ELi4EEELi128ELi8ELi8EEEaLi32EEENS1D_4warp24FragmentIteratorTensorOpIS2D_S1C_iNS_5ArrayIiLi4ELb1EEENSC_22ColumnMajorInterleavedILi32EEEEENS1F_IaLi8EifLS1H_1ELS1I_2EEELi32EEENS1Z_30GemmIdentityThreadblockSwizzleILi1EEELNS1_8OperatorE0ENS1_17Conv2dProblemSizeEEEEEvNT_6ParamsE)
        /*0050*/ 	.word	0x00000080


	//----- nvinfo : EIATTR_FRAME_SIZE
	.align		4
.L_24:
        /*0054*/ 	.byte	0x04, 0x11
        /*0056*/ 	.short	(.L_26 - .L_25)
	.align		4
.L_25:
        /*0058*/ 	.word	index@($__internal_8_$__cuda_sm20_div_u64)
        /*005c*/ 	.word	0x00000000


	//----- nvinfo : EIATTR_FRAME_SIZE
	.align		4
.L_26:
        /*0060*/ 	.byte	0x04, 0x11
        /*0062*/ 	.short	(.L_28 - .L_27)
	.align		4
.L_27:
        /*0064*/ 	.word	index@(_ZN7cutlass6KernelINS_4conv6kernel26B2bImplicitGemmConvolutionINS1_11threadblock25B2bImplicitGemmMultistageINS_4gemm9GemmShapeILi64ELi64ELi64EEENS4_48Conv2dFpropActivationTileAccessIteratorOptimizedINS_11MatrixShapeILi64ELi64EEEaNS_6layout12TensorNCxHWxILi32EEENS_9transform29TransposePitchLinearThreadMapINSF_29PitchLinearWarpRakedThreadMapINS_16PitchLinearShapeILi2048ELi2EEELi128ENSI_ILi32ELi1EEELi16EEENSI_ILi2ELi16EEEEENS_12AlignedArrayIaLi16ELi16EEEEENSF_11threadblock25RegularTileAccessIteratorISB_aNSC_37RowMajorTensorOpMultiplicandCrosswiseILi8ELi32EEELi0ESN_Li16EEELNS_4arch14CacheOperation4KindE0ENS4_44Conv2dFpropFilterTileAccessIteratorOptimizedISB_aNSC_12TensorCxRSKxILi32EEESN_SP_Lb0EEENSS_ISB_aNSC_40ColumnMajorTensorOpMultiplicandCrosswiseILi8ELi32EEELi1ESN_Li16EEELSY_1ENS7_ILi64ELi128ELi64EEENS6_4warp27MmaTensorOpFragmentIteratorINSA_ILi16ELi32EEENSA_ILi16ELi64EEELi64EiaNSC_8RowMajorENS7_ILi16ELi8ELi32EEENS_8epilogue6thread21LinearCombinationReluIaLi2EifLNS1E_9ScaleType4KindE2ELNS_15FloatRoundStyleE2EEEEENSR_14VectorIteratorINSR_30PredicatedVectorAccessIteratorISB_S1A_fS1B_Li4ELb0EEEEENSF_4warp22VectorFragmentIteratorINSA_ILi1ELi16EEEfS1B_S1C_Li4EEENSZ_INSA_ILi64ELi128EEEaS11_NSG_INSH_INSI_ILi4096ELi2EEELi128ESK_Li16EEESM_EESP_Lb0EEENSS_IS1T_aS14_Li1ES1W_Li16EEELSY_1ES1J_NS6_11threadblock9MmaPolicyINS17_11MmaTensorOpINS7_ILi16ELi64ELi64EEEaSU_aS14_iSE_NS17_17MmaTensorOpPolicyINSW_3MmaIS1C_Li32EaS1B_aNSC_11ColumnMajorEiS1B_NSW_21OpMultiplyAddSaturateEEENSA_ILi1ELi1EEEEELi1ELb1EbEENSA_ILi0ELi0EEES2B_Li1EEENS20_INS21_INS7_ILi16ELi128ELi64EEEaSU_aS14_iSE_S29_Li1ELb1EbEES2B_S2B_Li1EEELi3EbEENS1D_11threadblock19InterleavedEpilogueIS16_S2E_Li1ENS2H_37InterleavedConvPredicatedTileIteratorINS2H_34InterleavedConvOutputTileThreadMapINSA_ILi4ELi1EEENSA_ILi2ELi4EEELi128ELi8ELi8EEEaLi32EEENS1D_4warp24FragmentIteratorTensorOpIS2D_S1C_iNS_5ArrayIiLi4ELb1EEENSC_22ColumnMajorInterleavedILi32EEEEENS1F_IaLi8EifLS1H_1ELS1I_2EEELi32EEENS1Z_30GemmIdentityThreadblockSwizzleILi1EEELNS1_8OperatorE0ENS1_17Conv2dProblemSizeEEEEEvNT_6ParamsE)
        /*0068*/ 	.word	0x00000000


	//----- nvinfo : EIATTR_REGCOUNT
	.align		4
.L_28:
        /*006c*/ 	.byte	0x04, 0x2f
        /*006e*/ 	.short	(.L_30 - .L_29)
	.align		4
.L_29:
        /*0070*/ 	.word	index@(_ZN7cutlass9reference6device6kernel11Conv2dFpropIaNS_6layout12TensorNCxHWxILi32EEEaNS4_12TensorCxRSKxILi32EEEaS6_fiNS_21NumericConverterClampIafEENS_12multiply_addIiiiEELi4ELi4ELi16ELi8EEEvNS_4conv17Conv2dProblemSizeENS_9TensorRefIT_T0_EENSF_IT1_T2_EENSF_IT3_T4_EESO_T5_SP_)
        /*0074*/ 	.word	0x00000058


	//----- nvinfo : EIATTR_FRAME_SIZE
	.align		4
.L_30:
        /*0078*/ 	.byte	0x04, 0x11
        /*007a*/ 	.short	(.L_32 - .L_31)
	.align		4
.L_31:
        /*007c*/ 	.word	index@($__internal_7_$__cuda_sm20_div_s64)
        /*0080*/ 	.word	0x00000000


	//----- nvinfo : EIATTR_FRAME_SIZE
	.align		4
.L_32:
        /*0084*/ 	.byte	0x04, 0x11
        /*0086*/ 	.short	(.L_34 - .L_33)
	.align		4
.L_33:
        /*0088*/ 	.word	index@(_ZN7cutlass9reference6device6kernel11Conv2dFpropIaNS_6layout12TensorNCxHWxILi32EEEaNS4_12TensorCxRSKxILi32EEEaS6_fiNS_21NumericConverterClampIafEENS_12multiply_addIiiiEELi4ELi4ELi16ELi8EEEvNS_4conv17Conv2dProblemSizeENS_9TensorRefIT_T0_EENSF_IT1_T2_EENSF_IT3_T4_EESO_T5_SP_)
        /*008c*/ 	.word	0x00000000


	//----- nvinfo : EIATTR_REGCOUNT
	.align		4
.L_34:
        /*0090*/ 	.byte	0x04, 0x2f
        /*0092*/ 	.short	(.L_36 - .L_35)
	.align		4
.L_35:
        /*0094*/ 	.word	index@(_ZN7cutlass9reference6device6kernel11Conv2dDgradIaNS_6layout12TensorNCxHWxILi32EEEaNS4_12TensorCxRSKxILi32EEEaS6_fiNS_21NumericConverterClampIafEENS_12multiply_addIiiiEELi2ELi4ELi16ELi8EEEvNS_4conv17Conv2dProblemSizeENS_9TensorRefIT_T0_EENSF_IT1_T2_EENSF_IT3_T4_EESO_T5_SP_)
        /*0098*/ 	.word	0x00000038


	//----- nvinfo : EIATTR_FRAME_SIZE
	.align		4
.L_36:
        /*009c*/ 	.byte	0x04, 0x11
        /*009e*/ 	.short	(.L_38 - .L_37)
	.align		4
.L_37:
        /*00a0*/ 	.word	index@($__internal_6_$__cuda_sm20_div_s64)
        /*00a4*/ 	.word	0x00000000


	//----- nvinfo : EIATTR_FRAME_SIZE
	.align		4
.L_38:
        /*00a8*/ 	.byte	0x04, 0x11
        /*00aa*/ 	.short	(.L_40 - .L_39)
	.align		4
.L_39:
        /*00ac*/ 	.word	index@(_ZN7cutlass9reference6device6kernel11Conv2dDgradIaNS_6layout12TensorNCxHWxILi32EEEaNS4_12TensorCxRSKxILi32EEEaS6_fiNS_21NumericConverterClampIafEENS_12multiply_addIiiiEELi2ELi4ELi16ELi8EEEvNS_4conv17Conv2dProblemSizeENS_9TensorRefIT_T0_EENSF_IT1_T2_EENSF_IT3_T4_EESO_T5_SP_)
        /*00b0*/ 	.word	0x00000000


	//----- nvinfo : EIATTR_REGCOUNT
	.align		4
.L_40:
        /*00b4*/ 	.byte	0x04, 0x2f
        /*00b6*/ 	.short	(.L_42 - .L_41)
	.align		4
.L_41:
        /*00b8*/ 	.word	index@(_ZN7cutlass9reference6device6kernel11Conv2dWgradIaNS_6layout12TensorNCxHWxILi32EEEaNS4_12TensorCxRSKxILi32EEEaS6_fiNS_21NumericConverterClampIafEENS_12multiply_addIiiiEELi2ELi4ELi8ELi16EEEvNS_4conv17Conv2dProblemSizeENS_9TensorRefIT_T0_EENSF_IT1_T2_EENSF_IT3_T4_EESO_T5_SP_)
        /*00bc*/ 	.word	0x00000060


	//----- nvinfo : EIATTR_FRAME_SIZE
	.align		4
.L_42:
        /*00c0*/ 	.byte	0x04, 0x11
        /*00c2*/ 	.short	(.L_44 - .L_43)
	.align		4
.L_43:
        /*00c4*/ 	.word	index@($__internal_5_$__cuda_sm20_div_s64)
        /*00c8*/ 	.word	0x00000000


	//----- nvinfo : EIATTR_FRAME_SIZE
	.align		4
.L_44:
        /*00cc*/ 	.byte	0x04, 0x11
        /*00ce*/ 	.short	(.L_46 - .L_45)
	.align		4
.L_45:
        /*00d0*/ 	.word	index@(_ZN7cutlass9reference6device6kernel11Conv2dWgradIaNS_6layout12TensorNCxHWxILi32EEEaNS4_12TensorCxRSKxILi32EEEaS6_fiNS_21NumericConverterClampIafEENS_12multiply_addIiiiEELi2ELi4ELi8ELi16EEEvNS_4conv17Conv2dProblemSizeENS_9TensorRefIT_T0_EENSF_IT1_T2_EENSF_IT3_T4_EESO_T5_SP_)
        /*00d4*/ 	.word	0x00000000


	//----- nvinfo : EIATTR_REGCOUNT
	.align		4
.L_46:
        /*00d8*/ 	.byte	0x04, 0x2f
        /*00da*/ 	.short	(.L_48 - .L_47)
	.align		4
.L_47:
        /*00dc*/ 	.word	index@(_ZN7cutlass9reference6device6kernel13TensorForEachINS1_6detail14TensorReLuFuncIaNS_6layout12TensorNCxHWxILi32EEEEELi4ENS9_6ParamsEEEvNS_5CoordIXT0_EilEET1_)
        /*00e0*/ 	.word	0x00000018


	//----- nvinfo : EIATTR_FRAME_SIZE
	.align		4
.L_48:
        /*00e4*/ 	.byte	0x04, 0x11
        /*00e6*/ 	.short	(.L_50 - .L_49)
	.align		4
.L_49:
        /*00e8*/ 	.word	index@($__internal_4_$__cuda_sm20_div_s64)
        /*00ec*/ 	.word	0x00000000


	//----- nvinfo : EIATTR_FRAME_SIZE
	.align		4
.L_50:
        /*00f0*/ 	.byte	0x04, 0x11
        /*00f2*/ 	.short	(.L_52 - .L_51)
	.align		4
.L_51:
        /*00f4*/ 	.word	index@(_ZN7cutlass9reference6device6kernel13TensorForEachINS1_6detail14TensorReLuFuncIaNS_6layout12TensorNCxHWxILi32EEEEELi4ENS9_6ParamsEEEvNS_5CoordIXT0_EilEET1_)
        /*00f8*/ 	.word	0x00000000


	//----- nvinfo : EIATTR_REGCOUNT
	.align		4
.L_52:
        /*00fc*/ 	.byte	0x04, 0x2f
        /*00fe*/ 	.short	(.L_54 - .L_53)
	.align		4
.L_53:
        /*0100*/ 	.word	index@(_ZN7cutlass9reference6device6kernel11Conv2dFpropIaNS_6layout12TensorNCxHWxILi32EEEaNS4_12TensorCxRSKxILi32EEEiS6_iiNS_16NumericConverterIiiLNS_15FloatRoundStyleE2EEENS_12multiply_addIiiiEELi4ELi4ELi16ELi8EEEvNS_4conv17Conv2dProblemSizeENS_9TensorRefIT_T0_EENSG_IT1_T2_EENSG_IT3_T4_EESP_T5_SQ_)
        /*0104*/ 	.word	0x00000058


	//----- nvinfo : EIATTR_FRAME_SIZE
	.align		4
.L_54:
        /*0108*/ 	.byte	0x04, 0x11
        /*010a*/ 	.short	(.L_56 - .L_55)
	.align		4
.L_55:
        /*010c*/ 	.word	index@($__internal_3_$__cuda_sm20_div_s64)
        /*0110*/ 	.word	0x00000000


	//----- nvinfo : EIATTR_FRAME_SIZE
	.align		4
.L_56:
        /*0114*/ 	.byte	0x04, 0x11
        /*0116*/ 	.short	(.L_58 - .L_57)
	.align		4
.L_57:
        /*0118*/ 	.word	index@(_ZN7cutlass9reference6device6kernel11Conv2dFpropIaNS_6layout12TensorNCxHWxILi32EEEaNS4_12TensorCxRSKxILi32EEEiS6_iiNS_16NumericConverterIiiLNS_15FloatRoundStyleE2EEENS_12multiply_addIiiiEELi4ELi4ELi16ELi8EEEvNS_4conv17Conv2dProblemSizeENS_9TensorRefIT_T0_EENSG_IT1_T2_EENSG_IT3_T4_EESP_T5_SQ_)
        /*011c*/ 	.word	0x00000000


	//----- nvinfo : EIATTR_REGCOUNT
	.align		4
.L_58:
        /*0120*/ 	.byte	0x04, 0x2f
        /*0122*/ 	.short	(.L_60 - .L_59)
	.align		4
.L_59:
        /*0124*/ 	.word	index@(_ZN7cutlass9reference6device6kernel11Conv2dDgradIaNS_6layout12TensorNCxHWxILi32EEEaNS4_12TensorCxRSKxILi32EEEiS6_iiNS_16NumericConverterIiiLNS_15FloatRoundStyleE2EEENS_12multiply_addIiiiEELi2ELi4ELi16ELi8EEEvNS_4conv17Conv2dProblemSizeENS_9TensorRefIT_T0_EENSG_IT1_T2_EENSG_IT3_T4_EESP_T5_SQ_)
        /*0128*/ 	.word	0x00000038


	//----- nvinfo : EIATTR_FRAME_SIZE
	.align		4
.L_60:
        /*012c*/ 	.byte	0x04, 0x11
        /*012e*/ 	.short	(.L_62 - .L_61)
	.align		4
.L_61:
        /*0130*/ 	.word	index@($__internal_2_$__cuda_sm20_div_s64)
        /*0134*/ 	.word	0x00000000


	//----- nvinfo : EIATTR_FRAME_SIZE
	.align		4
.L_62:
        /*0138*/ 	.byte	0x04, 0x11
        /*013a*/ 	.short	(.L_64 - .L_63)
	.align		4
.L_63:
        /*013c*/ 	.word	index@(_ZN7cutlass9reference6device6kernel11Conv2dDgradIaNS_6layout12TensorNCxHWxILi32EEEaNS4_12TensorCxRSKxILi32EEEiS6_iiNS_16NumericConverterIiiLNS_15FloatRoundStyleE2EEENS_12multiply_addIiiiEELi2ELi4ELi16ELi8EEEvNS_4conv17Conv2dProblemSizeENS_9TensorRefIT_T0_EENSG_IT1_T2_EENSG_IT3_T4_EESP_T5_SQ_)
        /*0140*/ 	.word	0x00000000


	//----- nvinfo : EIATTR_REGCOUNT
	.align		4
.L_64:
        /*0144*/ 	.byte	0x04, 0x2f
        /*0146*/ 	.short	(.L_66 - .L_65)
	.align		4
.L_65:
        /*0148*/ 	.word	index@(_ZN7cutlass9reference6device6kernel11Conv2dWgradIaNS_6layout12TensorNCxHWxILi32EEEaNS4_12TensorCxRSKxILi32EEEiS6_iiNS_16NumericConverterIiiLNS_15FloatRoundStyleE2EEENS_12multiply_addIiiiEELi2ELi4ELi8ELi16EEEvNS_4conv17Conv2dProblemSizeENS_9TensorRefIT_T0_EENSG_IT1_T2_EENSG_IT3_T4_EESP_T5_SQ_)
        /*014c*/ 	.word	0x00000060


	//----- nvinfo : EIATTR_FRAME_SIZE
	.align		4
.L_66:
        /*0150*/ 	.byte	0x04, 0x11
        /*0152*/ 	.short	(.L_68 - .L_67)
	.align		4
.L_67:
        /*0154*/ 	.word	index@($__internal_1_$__cuda_sm20_div_s64)
        /*0158*/ 	.word	0x00000000


	//----- nvinfo : EIATTR_FRAME_SIZE
	.align		4
.L_68:
        /*015c*/ 	.byte	0x04, 0x11
        /*015e*/ 	.short	(.L_70 - .L_69)
	.align		4
.L_69:
        /*0160*/ 	.word	index@(_ZN7cutlass9reference6device6kernel11Conv2dWgradIaNS_6layout12TensorNCxHWxILi32EEEaNS4_12TensorCxRSKxILi32EEEiS6_iiNS_16NumericConverterIiiLNS_15FloatRoundStyleE2EEENS_12multiply_addIiiiEELi2ELi4ELi8ELi16EEEvNS_4conv17Conv2dProblemSizeENS_9TensorRefIT_T0_EENSG_IT1_T2_EENSG_IT3_T4_EESP_T5_SQ_)
        /*0164*/ 	.word	0x00000000


	//----- nvinfo : EIATTR_REGCOUNT
	.align		4
.L_70:
        /*0168*/ 	.byte	0x04, 0x2f
        /*016a*/ 	.short	(.L_72 - .L_71)
	.align		4
.L_71:
        /*016c*/ 	.word	index@(_ZN7cutlass9reference6device6kernel21TensorScaleBiasConv2dINS_9TensorRefIiNS_6layout12TensorNCxHWxILi32EEEEENS4_IaS7_EEfNS4_IfNS5_8RowMajorEEENS_21NumericConverterClampIafEELi4ELi4ELi16ELi8EEEvNS_4conv17Conv2dProblemSizeET_T0_T1_T2_SJ_)
        /*0170*/ 	.word	0x00000020


	//----- nvinfo : EIATTR_FRAME_SIZE
	.align		4
.L_72:
        /*0174*/ 	.byte	0x04, 0x11
        /*0176*/ 	.short	(.L_74 - .L_73)
	.align		4
.L_73:
        /*0178*/ 	.word	index@($__internal_0_$__cuda_sm20_div_s64)
        /*017c*/ 	.word	0x00000000


	//----- nvinfo : EIATTR_FRAME_SIZE
	.align		4
.L_74:
        /*0180*/ 	.byte	0x04, 0x11
        /*0182*/ 	.short	(.L_76 - .L_75)
	.align		4
.L_75:
        /*0184*/ 	.word	index@(_ZN7cutlass9reference6device6kernel21TensorScaleBiasConv2dINS_9TensorRefIiNS_6layout12TensorNCxHWxILi32EEEEENS4_IaS7_EEfNS4_IfNS5_8RowMajorEEENS_21NumericConverterClampIafEELi4ELi4ELi16ELi8EEEvNS_4conv17Conv2dProblemSizeET_T0_T1_T2_SJ_)
        /*0188*/ 	.word	0x00000000


	//----- nvinfo : EIATTR_MIN_STACK_SIZE
	.align		4
.L_76:
        /*018c*/ 	.byte	0x04, 0x12
        /*018e*/ 	.short	(.L_78 - .L_77)
	.align		4
.L_77:
        /*0190*/ 	.word	index@(_ZN7cutlass6KernelINS_4conv6kernel26B2bImplicitGemmConvolutionINS1_11threadblock25B2bImplicitGemmMultistageINS_4gemm9GemmShapeILi64ELi64ELi64EEENS4_48Conv2dFpropActivationTileAccessIteratorOptimizedINS_11MatrixShapeILi64ELi64EEEaNS_6layout12TensorNCxHWxILi32EEENS_9transform29TransposePitchLinearThreadMapINSF_29PitchLinearWarpRakedThreadMapINS_16PitchLinearShapeILi2048ELi2EEELi128ENSI_ILi32ELi1EEELi16EEENSI_ILi2ELi16EEEEENS_12AlignedArrayIaLi16ELi16EEEEENSF_11threadblock25RegularTileAccessIteratorISB_aNSC_37RowMajorTensorOpMultiplicandCrosswiseILi8ELi32EEELi0ESN_Li16EEELNS_4arch14CacheOperation4KindE0ENS4_44Conv2dFpropFilterTileAccessIteratorOptimizedISB_aNSC_12TensorCxRSKxILi32EEESN_SP_Lb0EEENSS_ISB_aNSC_40ColumnMajorTensorOpMultiplicandCrosswiseILi8ELi32EEELi1ESN_Li16EEELSY_1ENS7_ILi64ELi128ELi64EEENS6_4warp27MmaTensorOpFragmentIteratorINSA_ILi16ELi32EEENSA_ILi16ELi64EEELi64EiaNSC_8RowMajorENS7_ILi16ELi8ELi32EEENS_8epilogue6thread21LinearCombinationReluIaLi2EifLNS1E_9ScaleType4KindE2ELNS_15FloatRoundStyleE2EEEEENSR_14VectorIteratorINSR_30PredicatedVectorAccessIteratorISB_S1A_fS1B_Li4ELb0EEEEENSF_4warp22VectorFragmentIteratorINSA_ILi1ELi16EEEfS1B_S1C_Li4EEENSZ_INSA_ILi64ELi128EEEaS11_NSG_INSH_INSI_ILi4096ELi2EEELi128ESK_Li16EEESM_EESP_Lb0EEENSS_IS1T_aS14_Li1ES1W_Li16EEELSY_1ES1J_NS6_11threadblock9MmaPolicyINS17_11MmaTensorOpINS7_ILi16ELi64ELi64EEEaSU_aS14_iSE_NS17_17MmaTensorOpPolicyINSW_3MmaIS1C_Li32EaS1B_aNSC_11ColumnMajorEiS1B_NSW_21OpMultiplyAddSaturateEEENSA_ILi1ELi1EEEEELi1ELb1EbEENSA_ILi0ELi0EEES2B_Li1EEENS20_INS21_INS7_ILi16ELi128ELi64EEEaSU_aS14_iSE_S29_Li1ELb1EbEES2B_S2B_Li1EEELi3EbEENS1D_11threadblock19InterleavedEpilogueIS16_S2E_Li1ENS2H_37InterleavedConvPredicatedTileIteratorINS2H_34InterleavedConvOutputTileThreadMapINSA_ILi4ELi1EEENSA_ILi2ELi4EEELi128ELi8ELi8EEEaLi32EEENS1D_4warp24FragmentIteratorTensorOpIS2D_S1C_iNS_5ArrayIiLi4ELb1EEENSC_22ColumnMajorInterleavedILi32EEEEENS1F_IaLi8EifLS1H_1ELS1I_2EEELi32EEENS1Z_30GemmIdentityThreadblockSwizzleILi1EEELNS1_8OperatorE0ENS1_17Conv2dProblemSizeEEEEEvNT_6ParamsE)
        /*0194*/ 	.word	0x00000000


	//----- nvinfo : EIATTR_MIN_STACK_SIZE
	.align		4
.L_78:
        /*0198*/ 	.byte	0x04, 0x12
        /*019a*/ 	.short	(.L_80 - .L_79)
	.align		4
.L_79:
        /*019c*/ 	.word	index@(_ZN7cutlass6KernelINS_4conv6kernel23ImplicitGemmConvolutionINS1_11threadblock22ImplicitGemmMultistageINS_4gemm9GemmShapeILi128ELi128ELi64EEENS4_48Conv2dFpropActivationTileAccessIteratorOptimizedINS_11MatrixShapeILi128ELi64EEEaNS_6layout12TensorNCxHWxILi32EEENS_9transform29TransposePitchLinearThreadMapINSF_29PitchLinearWarpRakedThreadMapINS_16PitchLinearShapeILi4096ELi2EEELi128ENSI_ILi32ELi1EEELi16EEENSI_ILi2ELi16EEEEENS_12AlignedArrayIaLi16ELi16EEEEENSF_11threadblock25RegularTileAccessIteratorISB_aNSC_37RowMajorTensorOpMultiplicandCrosswiseILi8ELi32EEELi0ESN_Li16EEELNS_4arch14CacheOperation4KindE0ENS4_44Conv2dFpropFilterTileAccessIteratorOptimizedINSA_ILi64ELi128EEEaNSC_12TensorCxRSKxILi32EEESN_SP_Lb0EEENSS_IS10_aNSC_40ColumnMajorTensorOpMultiplicandCrosswiseILi8ELi32EEELi1ESN_Li16EEELSY_1ENS6_11threadblock9MmaPolicyINS6_4warp11MmaTensorOpINS7_ILi64ELi64ELi64EEEaSU_aS15_iSE_NS19_17MmaTensorOpPolicyINSW_3MmaINS7_ILi16ELi8ELi32EEELi32EaNSC_8RowMajorEaNSC_11ColumnMajorEiS1F_NSW_21OpMultiplyAddSaturateEEENSA_ILi1ELi1EEEEELi1ELb1EbEENSA_ILi0ELi0EEES1M_Li1EEELi3EbEENS_8epilogue11threadblock19InterleavedEpilogueIS8_S1L_Li1ENS1Q_37InterleavedConvPredicatedTileIteratorINS1Q_34InterleavedConvOutputTileThreadMapINSA_ILi2ELi2EEENSA_ILi8ELi2EEELi128ELi8ELi8EEEaLi32EEENS1P_4warp24FragmentIteratorTensorOpIS1B_S1E_iNS_5ArrayIiLi4ELb1EEENSC_22ColumnMajorInterleavedILi32EEEEENS1P_6thread21LinearCombinationReluIaLi8EifLNS25_9ScaleType4KindE1ELNS_15FloatRoundStyleE2EEELi32EEENS17_30GemmIdentityThreadblockSwizzleILi1EEELNS1_8OperatorE0ENS1_17Conv2dProblemSizeELNS1_9GroupModeE0EEEEEvNT_6ParamsE)
        /*01a0*/ 	.word	0x00000000


	//----- nvinfo : EIATTR_MIN_STACK_SIZE
	.align		4
.L_80:
        /*01a4*/ 	.byte	0x04, 0x12
        /*01a6*/ 	.short	(.L_82 - .L_81)
	.align		4
.L_81:
        /*01a8*/ 	.word	index@(_ZN7cutlass6KernelINS_4conv6kernel23ImplicitGemmConvolutionINS1_11threadblock22ImplicitGemmMultistageINS_4gemm9GemmShapeILi128ELi64ELi64EEENS4_48Conv2dFpropActivationTileAccessIteratorOptimizedINS_11MatrixShapeILi128ELi64EEEaNS_6layout12TensorNCxHWxILi32EEENS_9transform29TransposePitchLinearThreadMapINSF_29PitchLinearWarpRakedThreadMapINS_16PitchLinearShapeILi4096ELi2EEELi64ENSI_ILi32ELi1EEELi16EEENSI_ILi2ELi16EEEEENS_12AlignedArrayIaLi16ELi16EEEEENSF_11threadblock25RegularTileAccessIteratorISB_aNSC_37RowMajorTensorOpMultiplicandCrosswiseILi8ELi32EEELi0ESN_Li16EEELNS_4arch14CacheOperation4KindE0ENS4_44Conv2dFpropFilterTileAccessIteratorOptimizedINSA_ILi64ELi64EEEaNSC_12TensorCxRSKxILi32EEENSG_INSH_INSI_ILi2048ELi2EEELi64ESK_Li16EEESM_EESP_Lb0EEENSS_IS10_aNSC_40ColumnMajorTensorOpMultiplicandCrosswiseILi8ELi32EEELi1ES15_Li16EEELSY_1ENS6_11threadblock9MmaPolicyINS6_4warp11MmaTensorOpINS7_ILi64ELi64ELi64EEEaSU_aS18_iSE_NS1C_17MmaTensorOpPolicyINSW_3MmaINS7_ILi16ELi8ELi32EEELi32EaNSC_8RowMajorEaNSC_11ColumnMajorEiS1I_NSW_21OpMultiplyAddSaturateEEENSA_ILi1ELi1EEEEELi1ELb1EbEENSA_ILi0ELi0EEES1P_Li1EEELi3EbEENS_8epilogue11threadblock19InterleavedEpilogueIS8_S1O_Li1ENS1T_37InterleavedConvPredicatedTileIteratorINS1T_34InterleavedConvOutputTileThreadMapINSA_ILi2ELi1EEENSA_ILi8ELi2EEELi64ELi8ELi8EEEaLi32EEENS1S_4warp24FragmentIteratorTensorOpIS1E_S1H_iNS_5ArrayIiLi4ELb1EEENSC_22ColumnMajorInterleavedILi32EEEEENS1S_6thread21LinearCombinationReluIaLi8EifLNS28_9ScaleType4KindE1ELNS_15FloatRoundStyleE2EEELi32EEENS1A_30GemmIdentityThreadblockSwizzleILi1EEELNS1_8OperatorE0ENS1_17Conv2dProblemSizeELNS1_9GroupModeE0EEEEEvNT_6ParamsE)
        /*01ac*/ 	.word	0x00000000


	//----- nvinfo : EIATTR_MIN_STACK_SIZE
	.align		4
.L_82:
        /*01b0*/ 	.byte	0x04, 0x12
        /*01b2*/ 	.short	(.L_84 - .L_83)
	.align		4
.L_83:
        /*01b4*/ 	.word	index@(_ZN7cutlass9reference6device6kernel21TensorScaleBiasConv2dINS_9TensorRefIiNS_6layout12TensorNCxHWxILi32EEEEENS4_IaS7_EEfNS4_IfNS5_8RowMajorEEENS_21NumericConverterClampIafEELi4ELi4ELi16ELi8EEEvNS_4conv17Conv2dProblemSizeET_T0_T1_T2_SJ_)
        /*01b8*/ 	.word	0x00000000


	//----- nvinfo : EIATTR_MIN_STACK_SIZE
	.align		4
.L_84:
        /*01bc*/ 	.byte	0x04, 0x12
        /*01be*/ 	.short	(.L_86 - .L_85)
	.align		4
.L_85:
        /*01c0*/ 	.word	index@(_ZN7cutlass9reference6device6kernel11Conv2dWgradIaNS_6layout12TensorNCxHWxILi32EEEaNS4_12TensorCxRSKxILi32EEEiS6_iiNS_16NumericConverterIiiLNS_15FloatRoundStyleE2EEENS_12multiply_addIiiiEELi2ELi4ELi8ELi16EEEvNS_4conv17Conv2dProblemSizeENS_9TensorRefIT_T0_EENSG_IT1_T2_EENSG_IT3_T4_EESP_T5_SQ_)
        /*01c4*/ 	.word	0x00000000


	//----- nvinfo : EIATTR_MIN_STACK_SIZE
	.align		4
.L_86:
        /*01c8*/ 	.byte	0x04, 0x12
        /*01ca*/ 	.short	(.L_88 - .L_87)
	.align		4
.L_87:
        /*01cc*/ 	.word	index@(_ZN7cutlass9reference6device6kernel11Conv2dDgradIaNS_6layout12TensorNCxHWxILi32EEEaNS4_12TensorCxRSKxILi32EEEiS6_iiNS_16NumericConverterIiiLNS_15FloatRoundStyleE2EEENS_12multiply_addIiiiEELi2ELi4ELi16ELi8EEEvNS_4conv17Conv2dProblemSizeENS_9TensorRefIT_T0_EENSG_IT1_T2_EENSG_IT3_T4_EESP_T5_SQ_)
        /*01d0*/ 	.word	0x00000000


	//----- nvinfo : EIATTR_MIN_STACK_SIZE
	.align		4
.L_88:
        /*01d4*/ 	.byte	0x04, 0x12
        /*01d6*/ 	.short	(.L_90 - .L_89)
	.align		4
.L_89:
        /*01d8*/ 	.word	index@(_ZN7cutlass9reference6device6kernel11Conv2dFpropIaNS_6layout12TensorNCxHWxILi32EEEaNS4_12TensorCxRSKxILi32EEEiS6_iiNS_16NumericConverterIiiLNS_15FloatRoundStyleE2EEENS_12multiply_addIiiiEELi4ELi4ELi16ELi8EEEvNS_4conv17Conv2dProblemSizeENS_9TensorRefIT_T0_EENSG_IT1_T2_EENSG_IT3_T4_EESP_T5_SQ_)
        /*01dc*/ 	.word	0x00000000


	//----- nvinfo : EIATTR_MIN_STACK_SIZE
	.align		4
.L_90:
        /*01e0*/ 	.byte	0x04, 0x12
        /*01e2*/ 	.short	(.L_92 - .L_91)
	.align		4
.L_91:
        /*01e4*/ 	.word	index@(_ZN7cutlass9reference6device6kernel13TensorForEachINS1_6detail14TensorReLuFuncIaNS_6layout12TensorNCxHWxILi32EEEEELi4ENS9_6ParamsEEEvNS_5CoordIXT0_EilEET1_)
        /*01e8*/ 	.word	0x00000000


	//----- nvinfo : EIATTR_MIN_STACK_SIZE
	.align		4
.L_92:
        /*01ec*/ 	.byte	0x04, 0x12
        /*01ee*/ 	.short	(.L_94 - .L_93)
	.align		4
.L_93:
        /*01f0*/ 	.word	index@(_ZN7cutlass9reference6device6kernel11Conv2dWgradIaNS_6layout12TensorNCxHWxILi32EEEaNS4_12TensorCxRSKxILi32EEEaS6_fiNS_21NumericConverterClampIafEENS_12multiply_addIiiiEELi2ELi4ELi8ELi16EEEvNS_4conv17Conv2dProblemSizeENS_9TensorRefIT_T0_EENSF_IT1_T2_EENSF_IT3_T4_EESO_T5_SP_)
        /*01f4*/ 	.word	0x00000000


	//----- nvinfo : EIATTR_MIN_STACK_SIZE
	.align		4
.L_94:
        /*01f8*/ 	.byte	0x04, 0x12
        /*01fa*/ 	.short	(.L_96 - .L_95)
	.align		4
.L_95:
        /*01fc*/ 	.word	index@(_ZN7cutlass9reference6device6kernel11Conv2dDgradIaNS_6layout12TensorNCxHWxILi32EEEaNS4_12TensorCxRSKxILi32EEEaS6_fiNS_21NumericConverterClampIafEENS_12multiply_addIiiiEELi2ELi4ELi16ELi8EEEvNS_4conv17Conv2dProblemSizeENS_9TensorRefIT_T0_EENSF_IT1_T2_EENSF_IT3_T4_EESO_T5_SP_)
        /*0200*/ 	.word	0x00000000


	//----- nvinfo : EIATTR_MIN_STACK_SIZE
	.align		4
.L_96:
        /*0204*/ 	.byte	0x04, 0x12
        /*0206*/ 	.short	(.L_98 - .L_97)
	.align		4
.L_97:
        /*0208*/ 	.word	index@(_ZN7cutlass9reference6device6kernel11Conv2dFpropIaNS_6layout12TensorNCxHWxILi32EEEaNS4_12TensorCxRSKxILi32EEEaS6_fiNS_21NumericConverterClampIafEENS_12multiply_addIiiiEELi4ELi4ELi16ELi8EEEvNS_4conv17Conv2dProblemSizeENS_9TensorRefIT_T0_EENSF_IT1_T2_EENSF_IT3_T4_EESO_T5_SP_)
        /*020c*/ 	.word	0x00000000
.L_98:


//--------------------- .nv.info._ZN7cutlass9reference6device6kernel21TensorScaleBiasConv2dINS_9TensorRefIiNS_6layout12TensorNCxHWxILi32EEEEENS4_IaS7_EEfNS4_IfNS5_8RowMajorEEENS_21NumericConverterClampIafEELi4ELi4ELi16ELi8EEEvNS_4conv17Conv2dProblemSizeET_T0_T1_T2_SJ_ --------------------------
	.section	.nv.info._ZN7cutlass9reference6device6kernel21TensorScaleBiasConv2dINS_9TensorRefIiNS_6layout12TensorNCxHWxILi32EEEEENS4_IaS7_EEfNS4_IfNS5_8RowMajorEEENS_21NumericConverterClampIafEELi4ELi4ELi16ELi8EEEvNS_4conv17Conv2dProblemSizeET_T0_T1_T2_SJ_,"",@"SHT_CUDA_INFO"
	.sectionflags	@""
	.align	4


	//----- nvinfo : EIATTR_CUDA_API_VERSION
	.align		4
        /*0000*/ 	.byte	0x04, 0x37
        /*0002*/ 	.short	(.L_100 - .L_99)
.L_99:
        /*0004*/ 	.word	0x00000082


	//----- nvinfo : EIATTR_SW2861232_WAR
	.align		4
.L_100:
        /*0008*/ 	.byte	0x01, 0x35
	.zero		2


	//----- nvinfo : EIATTR_PARAM_CBANK
	.align		4
        /*000c*/ 	.byte	0x04, 0x0a
        /*000e*/ 	.short	(.L_102 - .L_101)
	.align		4
.L_101:
        /*0010*/ 	.word	index@(.nv.constant0._ZN7cutlass9reference6device6kernel21TensorScaleBiasConv2dINS_9TensorRefIiNS_6layout12TensorNCxHWxILi32EEEEENS4_IaS7_EEfNS4_IfNS5_8RowMajorEEENS_21NumericConverterClampIafEELi4ELi4ELi16ELi8EEEvNS_4conv17Conv2dProblemSizeET_T0_T1_T2_SJ_)
        /*0014*/ 	.short	0x0160
        /*0016*/ 	.short	0x00a0


	//----- nvinfo : EIATTR_CBANK_PARAM_SIZE
	.align		4
.L_102:
        /*0018*/ 	.byte	0x03, 0x19
        /*001a*/ 	.short	0x00a0


	//----- nvinfo : EIATTR_KPARAM_INFO
	.align		4
        /*001c*/ 	.byte	0x04, 0x17
        /*001e*/ 	.short	(.L_104 - .L_103)
.L_103:
        /*0020*/ 	.word	0x00000000
        /*0024*/ 	.short	0x0005
        /*0026*/ 	.short	0x0090
        /*0028*/ 	.byte	0x00, 0xf0, 0x41, 0x00


	//----- nvinfo : EIATTR_KPARAM_INFO
	.align		4
.L_104:
        /*002c*/ 	.byte	0x04, 0x17
        /*002e*/ 	.short	(.L_106 - .L_105)
.L_105:
        /*0030*/ 	.word	0x00000000
        /*0034*/ 	.short	0x0004
        /*0036*/ 	.short	0x0080
        /*0038*/ 	.byte	0x00, 0xf0, 0x41, 0x00


	//----- nvinfo : EIATTR_KPARAM_INFO
	.align		4
.L_106:
        /*003c*/ 	.byte	0x04, 0x17
        /*003e*/ 	.short	(.L_108 - .L_107)
.L_107:
        /*0040*/ 	.word	0x00000000
        /*0044*/ 	.short	0x0003
        /*0046*/ 	.short	0x0078
        /*0048*/ 	.byte	0x00, 0xf0, 0x11, 0x00


	//----- nvinfo : EIATTR_KPARAM_INFO
	.align		4
.L_108:
        /*004c*/ 	.byte	0x04, 0x17
        /*004e*/ 	.short	(.L_110 - .L_109)
.L_109:
        /*0050*/ 	.word	0x00000000
        /*0054*/ 	.short	0x0002
        /*0056*/ 	.short	0x0060
        /*0058*/ 	.byte	0x00, 0xf0, 0x61, 0x00


	//----- nvinfo : EIATTR_KPARAM_INFO
	.align		4
.L_110:
        /*005c*/ 	.byte	0x04, 0x17
        /*005e*/ 	.short	(.L_112 - .L_111)
.L_111:
        /*0060*/ 	.word	0x00000000
        /*0064*/ 	.short	0x0001
        /*0066*/ 	.short	0x0048
        /*0068*/ 	.byte	0x00, 0xf0, 0x61, 0x00


	//----- nvinfo : EIATTR_KPARAM_INFO
	.align		4
.L_112:
        /*006c*/ 	.byte	0x04, 0x17
        /*006e*/ 	.short	(.L_114 - .L_113)
.L_113:
        /*0070*/ 	.word	0x00000000
        /*0074*/ 	.short	0x0000
        /*0076*/ 	.short	0x0000
        /*0078*/ 	.byte	0x00, 0xf0, 0x21, 0x01


	//----- nvinfo : EIATTR_MAXREG_COUNT
	.align		4
.L_114:
        /*007c*/ 	.byte	0x03, 0x1b
        /*007e*/ 	.short	0x00ff


	//----- nvinfo : EIATTR_MERCURY_ISA_VERSION
	.align		4
        /*0080*/ 	.byte	0x03, 0x5f
        /*0082*/ 	.short	0x0000


	//----- nvinfo : EIATTR_EXIT_INSTR_OFFSETS
	.align		4
        /*0084*/ 	.byte	0x04, 0x1c
        /*0086*/ 	.short	(.L_116 - .L_115)


	//   ....[0]....
.L_115:
        /*0088*/ 	.word	0x00004130


	//   ....[1]....
        /*008c*/ 	.word	0x00004c30


	//   ....[2]....
        /*0090*/ 	.word	0x00004f80


	//----- nvinfo : EIATTR_CRS_STACK_SIZE
	.align		4
.L_116:
        /*0094*/ 	.byte	0x04, 0x1e
        /*0096*/ 	.short	(.L_118 - .L_117)
.L_117:
        /*0098*/ 	.word	0x00000000
.L_118:


//--------------------- .nv.info._ZN7cutlass9reference6device6kernel11Conv2dWgradIaNS_6layout12TensorNCxHWxILi32EEEaNS4_12TensorCxRSKxILi32EEEiS6_iiNS_16NumericConverterIiiLNS_15FloatRoundStyleE2EEENS_12multiply_addIiiiEELi2ELi4ELi8ELi16EEEvNS_4conv17Conv2dProblemSizeENS_9TensorRefIT_T0_EENSG_IT1_T2_EENSG_IT3_T4_EESP_T5_SQ_ --------------------------
	.section	.nv.info._ZN7cutlass9reference6device6kernel11Conv2dWgradIaNS_6layout12TensorNCxHWxILi32EEEaNS4_12TensorCxRSKxILi32EEEiS6_iiNS_16NumericConverterIiiLNS_15FloatRoundStyleE2EEENS_12multiply_addIiiiEELi2ELi4ELi8ELi16EEEvNS_4conv17Conv2dProblemSizeENS_9TensorRefIT_T0_EENSG_IT1_T2_EENSG_IT3_T4_EESP_T5_SQ_,"",@"SHT_CUDA_INFO"
	.sectionflags	@""
	.align	4


	//----- nvinfo : EIATTR_CUDA_API_VERSION
	.align		4
        /*0000*/ 	.byte	0x04, 0x37
        /*0002*/ 	.short	(.L_120 - .L_119)
.L_119:
        /*0004*/ 	.word	0x00000082


	//----- nvinfo : EIATTR_SW2861232_WAR
	.align		4
.L_120:
        /*0008*/ 	.byte	0x01, 0x35
	.zero		2


	//----- nvinfo : EIATTR_PARAM_CBANK
	.align		4
        /*000c*/ 	.byte	0x04, 0x0a
        /*000e*/ 	.short	(.L_122 - .L_121)
	.align		4
.L_121:
        /*0010*/ 	.word	index@(.nv.constant0._ZN7cutlass9reference6device6kernel11Conv2dWgradIaNS_6layout12TensorNCxHWxILi32EEEaNS4_12TensorCxRSKxILi32EEEiS6_iiNS_16NumericConverterIiiLNS_15FloatRoundStyleE2EEENS_12multiply_addIiiiEELi2ELi4ELi8ELi16EEEvNS_4conv17Conv2dProblemSizeENS_9TensorRefIT_T0_EENSG_IT1_T2_EENSG_IT3_T4_EESP_T5_SQ_)
        /*0014*/ 	.short	0x0160
        /*0016*/ 	.short	0x00b0


	//----- nvinfo : EIATTR_CBANK_PARAM_SIZE
	.align		4
.L_122:
        /*0018*/ 	.byte	0x03, 0x19
        /*001a*/ 	.short	0x00b0


	//----- nvinfo : EIATTR_KPARAM_INFO
	.align		4
        /*001c*/ 	.byte	0x04, 0x17
        /*001e*/ 	.short	(.L_124 - .L_123)
.L_123:
        /*0020*/ 	.word	0x00000000
        /*0024*/ 	.short	0x0006
        /*0026*/ 	.short	0x00ac
        /*0028*/ 	.byte	0x00, 0xf0, 0x11, 0x00


	//----- nvinfo : EIATTR_KPARAM_INFO
	.align		4
.L_124:
        /*002c*/ 	.byte	0x04, 0x17
        /*002e*/ 	.short	(.L_126 - .L_125)
.L_125:
        /*0030*/ 	.word	0x00000000
        /*0034*/ 	.short	0x0005
        /*0036*/ 	.short	0x00a8
        /*0038*/ 	.byte	0x00, 0xf0, 0x11, 0x00


	//----- nvinfo : EIATTR_KPARAM_INFO
	.align		4
.L_126:
        /*003c*/ 	.byte	0x04, 0x17
        /*003e*/ 	.short	(.L_128 - .L_127)
.L_127:
        /*0040*/ 	.word	0x00000000
        /*0044*/ 	.short	0x0004
        /*0046*/ 	.short	0x0090
        /*0048*/ 	.byte	0x00, 0xf0, 0x61, 0x00


	//----- nvinfo : EIATTR_KPARAM_INFO
	.align		4
.L_128:
        /*004c*/ 	.byte	0x04, 0x17
        /*004e*/ 	.short	(.L_130 - .L_129)
.L_129:
        /*0050*/ 	.word	0x00000000
        /*0054*/ 	.short	0x0003
        /*0056*/ 	.short	0x0078
        /*0058*/ 	.byte	0x00, 0xf0, 0x61, 0x00


	//----- nvinfo : EIATTR_KPARAM_INFO
	.align		4
.L_130:
        /*005c*/ 	.byte	0x04, 0x17
        /*005e*/ 	.short	(.L_132 - .L_131)
.L_131:
        /*0060*/ 	.word	0x00000000
        /*0064*/ 	.short	0x0002
        /*0066*/ 	.short	0x0060
        /*0068*/ 	.byte	0x00, 0xf0, 0x61, 0x00


	//----- nvinfo : EIATTR_KPARAM_INFO
	.align		4
.L_132:
        /*006c*/ 	.byte	0x04, 0x17
        /*006e*/ 	.short	(.L_134 - .L_133)
.L_133:
        /*0070*/ 	.word	0x00000000
        /*0074*/ 	.short	0x0001
        /*0076*/ 	.short	0x0048
        /*0078*/ 	.byte	0x00, 0xf0, 0x61, 0x00


	//----- nvinfo : EIATTR_KPARAM_INFO
	.align		4
.L_134:
        /*007c*/ 	.byte	0x04, 0x17
        /*007e*/ 	.short	(.L_136 - .L_135)
.L_135:
        /*0080*/ 	.word	0x00000000
        /*0084*/ 	.short	0x0000
        /*0086*/ 	.short	0x0000
        /*0088*/ 	.byte	0x00, 0xf0, 0x21, 0x01


	//----- nvinfo : EIATTR_MAXREG_COUNT
	.align		4
.L_136:
        /*008c*/ 	.byte	0x03, 0x1b
        /*008e*/ 	.short	0x00ff


	//----- nvinfo : EIATTR_MERCURY_ISA_VERSION
	.align		4
        /*0090*/ 	.byte	0x03, 0x5f
        /*0092*/ 	.short	0x0000


	//----- nvinfo : EIATTR_EXIT_INSTR_OFFSETS
	.align		4
        /*0094*/ 	.byte	0x04, 0x1c
        /*0096*/ 	.short	(.L_138 - .L_137)


	//   ....[0]....
.L_137:
        /*0098*/ 	.word	0x00003aa0


	//   ....[1]....
        /*009c*/ 	.word	0x000042e0


	//   ....[2]....
        /*00a0*/ 	.word	0x00004530


	//   ....[3]....
        /*00a4*/ 	.word	0x00004a80


	//   ....[4]....
        /*00a8*/ 	.word	0x00004bf0


	//----- nvinfo : EIATTR_CRS_STACK_SIZE
	.align		4
.L_138:
        /*00ac*/ 	.byte	0x04, 0x1e
        /*00ae*/ 	.short	(.L_140 - .L_139)
.L_139:
        /*00b0*/ 	.word	0x00000000
.L_140:


//--------------------- .nv.info._ZN7cutlass9reference6device6kernel11Conv2dDgradIaNS_6layout12TensorNCxHWxILi32EEEaNS4_12TensorCxRSKxILi32EEEiS6_iiNS_16NumericConverterIiiLNS_15FloatRoundStyleE2EEENS_12multiply_addIiiiEELi2ELi4ELi16ELi8EEEvNS_4conv17Conv2dProblemSizeENS_9TensorRefIT_T0_EENSG_IT1_T2_EENSG_IT3_T4_EESP_T5_SQ_ --------------------------
	.section	.nv.info._ZN7cutlass9reference6device6kernel11Conv2dDgradIaNS_6layout12TensorNCxHWxILi32EEEaNS4_12TensorCxRSKxILi32EEEiS6_iiNS_16NumericConverterIiiLNS_15FloatRoundStyleE2EEENS_12multiply_addIiiiEELi2ELi4ELi16ELi8EEEvNS_4conv17Conv2dProblemSizeENS_9TensorRefIT_T0_EENSG_IT1_T2_EENSG_IT3_T4_EESP_T5_SQ_,"",@"SHT_CUDA_INFO"
	.sectionflags	@""
	.align	4


	//----- nvinfo : EIATTR_CUDA_API_VERSION
	.align		4
        /*0000*/ 	.byte	0x04, 0x37
        /*0002*/ 	.short	(.L_142 - .L_141)
.L_141:
        /*0004*/ 	.word	0x00000082


	//----- nvinfo : EIATTR_SW2861232_WAR
	.align		4
.L_142:
        /*0008*/ 	.byte	0x01, 0x35
	.zero		2


	//----- nvinfo : EIATTR_PARAM_CBANK
	.align		4
        /*000c*/ 	.byte	0x04, 0x0a
        /*000e*/ 	.short	(.L_144 - .L_143)
	.align		4
.L_143:
        /*0010*/ 	.word	index@(.nv.constant0._ZN7cutlass9reference6device6kernel11Conv2dDgradIaNS_6layout12TensorNCxHWxILi32EEEaNS4_12TensorCxRSKxILi32EEEiS6_iiNS_16NumericConverterIiiLNS_15FloatRoundStyleE2EEENS_12multiply_addIiiiEELi2ELi4ELi16ELi8EEEvNS_4conv17Conv2dProblemSizeENS_9TensorRefIT_T0_EENSG_IT1_T2_EENSG_IT3_T4_EESP_T5_SQ_)
        /*0014*/ 	.short	0x0160
        /*0016*/ 	.short	0x00b0


	//----- nvinfo : EIATTR_CBANK_PARAM_SIZE
	.align		4
.L_144:
        /*0018*/ 	.byte	0x03, 0x19
        /*001a*/ 	.short	0x00b0


	//----- nvinfo : EIATTR_KPARAM_INFO
	.align		4
        /*001c*/ 	.byte	0x04, 0x17
        /*001e*/ 	.short	(.L_146 - .L_145)
.L_145:
        /*0020*/ 	.word	0x00000000
        /*0024*/ 	.short	0x0006
        /*0026*/ 	.short	0x00ac
        /*0028*/ 	.byte	0x00, 0xf0, 0x11, 0x00


	//----- nvinfo : EIATTR_KPARAM_INFO
	.align		4
.L_146:
        /*002c*/ 	.byte	0x04, 0x17
        /*002e*/ 	.short	(.L_148 - .L_147)
.L_147:
        /*0030*/ 	.word	0x00000000
        /*0034*/ 	.short	0x0005
        /*0036*/ 	.short	0x00a8
        /*0038*/ 	.byte	0x00, 0xf0, 0x11, 0x00


	//----- nvinfo : EIATTR_KPARAM_INFO
	.align		4
.L_148:
        /*003c*/ 	.byte	0x04, 0x17
        /*003e*/ 	.short	(.L_150 - .L_149)
.L_149:
        /*0040*/ 	.word	0x00000000
        /*0044*/ 	.short	0x0004
        /*0046*/ 	.short	0x0090
        /*0048*/ 	.byte	0x00, 0xf0, 0x61, 0x00


	//----- nvinfo : EIATTR_KPARAM_INFO
	.align		4
.L_150:
        /*004c*/ 	.byte	0x04, 0x17
        /*004e*/ 	.short	(.L_152 - .L_151)
.L_151:
        /*0050*/ 	.word	0x00000000
        /*0054*/ 	.short	0x0003
        /*0056*/ 	.short	0x0078
        /*0058*/ 	.byte	0x00, 0xf0, 0x61, 0x00


	//----- nvinfo : EIATTR_KPARAM_INFO
	.align		4
.L_152:
        /*005c*/ 	.byte	0x04, 0x17
        /*005e*/ 	.short	(.L_154 - .L_153)
.L_153:
        /*0060*/ 	.word	0x00000000
        /*0064*/ 	.short	0x0002
        /*0066*/ 	.short	0x0060
        /*0068*/ 	.byte	0x00, 0xf0, 0x61, 0x00


	//----- nvinfo : EIATTR_KPARAM_INFO
	.align		4
.L_154:
        /*006c*/ 	.byte	0x04, 0x17
        /*006e*/ 	.short	(.L_156 - .L_155)
.L_155:
        /*0070*/ 	.word	0x00000000
        /*0074*/ 	.short	0x0001
        /*0076*/ 	.short	0x0048
        /*0078*/ 	.byte	0x00, 0xf0, 0x61, 0x00


	//----- nvinfo : EIATTR_KPARAM_INFO
	.align		4
.L_156:
        /*007c*/ 	.byte	0x04, 0x17
        /*007e*/ 	.short	(.L_158 - .L_157)
.L_157:
        /*0080*/ 	.word	0x00000000
        /*0084*/ 	.short	0x0000
        /*0086*/ 	.short	0x0000
        /*0088*/ 	.byte	0x00, 0xf0, 0x21, 0x01


	//----- nvinfo : EIATTR_MAXREG_COUNT
	.align		4
.L_158:
        /*008c*/ 	.byte	0x03, 0x1b
        /*008e*/ 	.short	0x00ff


	//----- nvinfo : EIATTR_MERCURY_ISA_VERSION
	.align		4
        /*0090*/ 	.byte	0x03, 0x5f
        /*0092*/ 	.short	0x0000


	//----- nvinfo : EIATTR_INT_WARP_WIDE_INSTR_OFFSETS
	.align		4
        /*0094*/ 	.byte	0x04, 0x31
        /*0096*/ 	.short	(.L_160 - .L_159)


	//   ....[0]....
.L_159:
        /*0098*/ 	.word	0x00001df0


	//   ....[1]....
        /*009c*/ 	.word	0x00001e10


	//   ....[2]....
        /*00a0*/ 	.word	0x00001ec0


	//   ....[3]....
        /*00a4*/ 	.word	0x00001f50


	//----- nvinfo : EIATTR_EXIT_INSTR_OFFSETS
	.align		4
.L_160:
        /*00a8*/ 	.byte	0x04, 0x1c
        /*00aa*/ 	.short	(.L_162 - .L_161)


	//   ....[0]....
.L_161:
        /*00ac*/ 	.word	0x00003310


	//   ....[1]....
        /*00b0*/ 	.word	0x00003b00


	//   ....[2]....
        /*00b4*/ 	.word	0x00003d50


	//   ....[3]....
        /*00b8*/ 	.word	0x00004280


	//   ....[4]....
        /*00bc*/ 	.word	0x000043f0


	//----- nvinfo : EIATTR_CRS_STACK_SIZE
	.align		4
.L_162:
        /*00c0*/ 	.byte	0x04, 0x1e
        /*00c2*/ 	.short	(.L_164 - .L_163)
.L_163:
        /*00c4*/ 	.word	0x00000000
.L_164:


//--------------------- .nv.info._ZN7cutlass9reference6device6kernel11Conv2dFpropIaNS_6layout12TensorNCxHWxILi32EEEaNS4_12TensorCxRSKxILi32EEEiS6_iiNS_16NumericConverterIiiLNS_15FloatRoundStyleE2EEENS_12multiply_addIiiiEELi4ELi4ELi16ELi8EEEvNS_4conv17Conv2dProblemSizeENS_9TensorRefIT_T0_EENSG_IT1_T2_EENSG_IT3_T4_EESP_T5_SQ_ --------------------------
	.section	.nv.info._ZN7cutlass9reference6device6kernel11Conv2dFpropIaNS_6layout12TensorNCxHWxILi32EEEaNS4_12TensorCxRSKxILi32EEEiS6_iiNS_16NumericConverterIiiLNS_15FloatRoundStyleE2EEENS_12multiply_addIiiiEELi4ELi4ELi16ELi8EEEvNS_4conv17Conv2dProblemSizeENS_9TensorRefIT_T0_EENSG_IT1_T2_EENSG_IT3_T4_EESP_T5_SQ_,"",@"SHT_CUDA_INFO"
	.sectionflags	@""
	.align	4


	//----- nvinfo : EIATTR_CUDA_API_VERSION
	.align		4
        /*0000*/ 	.byte	0x04, 0x37
        /*0002*/ 	.short	(.L_166 - .L_165)
.L_165:
        /*0004*/ 	.word	0x00000082


	//----- nvinfo : EIATTR_SW2861232_WAR
	.align		4
.L_166:
        /*0008*/ 	.byte	0x01, 0x35
	.zero		2


	//----- nvinfo : EIATTR_PARAM_CBANK
	.align		4
        /*000c*/ 	.byte	0x04, 0x0a
        /*000e*/ 	.short	(.L_168 - .L_167)
	.align		4
.L_167:
        /*0010*/ 	.word	index@(.nv.constant0._ZN7cutlass9reference6device6kernel11Conv2dFpropIaNS_6layout12TensorNCxHWxILi32EEEaNS4_12TensorCxRSKxILi32EEEiS6_iiNS_16NumericConverterIiiLNS_15FloatRoundStyleE2EEENS_12multiply_addIiiiEELi4ELi4ELi16ELi8EEEvNS_4conv17Conv2dProblemSizeENS_9TensorRefIT_T0_EENSG_IT1_T2_EENSG_IT3_T4_EESP_T5_SQ_)
        /*0014*/ 	.short	0x0160
        /*0016*/ 	.short	0x00b0


	//----- nvinfo : EIATTR_CBANK_PARAM_SIZE
	.align		4
.L_168:
        /*0018*/ 	.byte	0x03, 0x19
        /*001a*/ 	.short	0x00b0


	//----- nvinfo : EIATTR_KPARAM_INFO
	.align		4
        /*001c*/ 	.byte	0x04, 0x17
        /*001e*/ 	.short	(.L_170 - .L_169)
.L_169:
        /*0020*/ 	.word	0x00000000
        /*0024*/ 	.short	0x0006
        /*0026*/ 	.short	0x00ac
        /*0028*/ 	.byte	0x00, 0xf0, 0x11, 0x00


	//----- nvinfo : EIATTR_KPARAM_INFO
	.align		4
.L_170:
        /*002c*/ 	.byte	0x04, 0x17
        /*002e*/ 	.short	(.L_172 - .L_171)
.L_171:
        /*0030*/ 	.word	0x00000000
        /*0034*/ 	.short	0x0005
        /*0036*/ 	.short	0x00a8
        /*0038*/ 	.byte	0x00, 0xf0, 0x11, 0x00


	//----- nvinfo : EIATTR_KPARAM_INFO
	.align		4
.L_172:
        /*003c*/ 	.byte	0x04, 0x17
        /*003e*/ 	.short	(.L_174 - .L_173)
.L_173:
        /*0040*/ 	.word	0x00000000
        /*0044*/ 	.short	0x0004
        /*0046*/ 	.short	0x0090
        /*0048*/ 	.byte	0x00, 0xf0, 0x61, 0x00


	//----- nvinfo : EIATTR_KPARAM_INFO
	.align		4
.L_174:
        /*004c*/ 	.byte	0x04, 0x17
        /*004e*/ 	.short	(.L_176 - .L_175)
.L_175:
        /*0050*/ 	.word	0x00000000
        /*0054*/ 	.short	0x0003
        /*0056*/ 	.short	0x0078
        /*0058*/ 	.byte	0x00, 0xf0, 0x61, 0x00


	//----- nvinfo : EIATTR_KPARAM_INFO
	.align		4
.L_176:
        /*005c*/ 	.byte	0x04, 0x17
        /*005e*/ 	.short	(.L_178 - .L_177)
.L_177:
        /*0060*/ 	.word	0x00000000
        /*0064*/ 	.short	0x0002
        /*0066*/ 	.short	0x0060
        /*0068*/ 	.byte	0x00, 0xf0, 0x61, 0x00


	//----- nvinfo : EIATTR_KPARAM_INFO
	.align		4
.L_178:
        /*006c*/ 	.byte	0x04, 0x17
        /*006e*/ 	.short	(.L_180 - .L_179)
.L_179:
        /*0070*/ 	.word	0x00000000
        /*0074*/ 	.short	0x0001
        /*0076*/ 	.short	0x0048
        /*0078*/ 	.byte	0x00, 0xf0, 0x61, 0x00


	//----- nvinfo : EIATTR_KPARAM_INFO
	.align		4
.L_180:
        /*007c*/ 	.byte	0x04, 0x17
        /*007e*/ 	.short	(.L_182 - .L_181)
.L_181:
        /*0080*/ 	.word	0x00000000
        /*0084*/ 	.short	0x0000
        /*0086*/ 	.short	0x0000
        /*0088*/ 	.byte	0x00, 0xf0, 0x21, 0x01


	//----- nvinfo : EIATTR_MAXREG_COUNT
	.align		4
.L_182:
        /*008c*/ 	.byte	0x03, 0x1b
        /*008e*/ 	.short	0x00ff


	//----- nvinfo : EIATTR_MERCURY_ISA_VERSION
	.align		4
        /*0090*/ 	.byte	0x03, 0x5f
        /*0092*/ 	.short	0x0000


	//----- nvinfo : EIATTR_EXIT_INSTR_OFFSETS
	.align		4
        /*0094*/ 	.byte	0x04, 0x1c
        /*0096*/ 	.short	(.L_184 - .L_183)


	//   ....[0]....
.L_183:
        /*0098*/ 	.word	0x00006300


	//   ....[1]....
        /*009c*/ 	.word	0x00006af0


	//   ....[2]....
        /*00a0*/ 	.word	0x00006d40


	//   ....[3]....
        /*00a4*/ 	.word	0x00007270


	//   ....[4]....
        /*00a8*/ 	.word	0x000073e0


	//----- nvinfo : EIATTR_CRS_STACK_SIZE
	.align		4
.L_184:
        /*00ac*/ 	.byte	0x04, 0x1e
        /*00ae*/ 	.short	(.L_186 - .L_185)
.L_185:
        /*00b0*/ 	.word	0x00000000
.L_186:


//--------------------- .nv.info._ZN7cutlass9reference6device6kernel13TensorForEachINS1_6detail14TensorReLuFuncIaNS_6layout12TensorNCxHWxILi32EEEEELi4ENS9_6ParamsEEEvNS_5CoordIXT0_EilEET1_ --------------------------
	.section	.nv.info._ZN7cutlass9reference6device6kernel13TensorForEachINS1_6detail14TensorReLuFuncIaNS_6layout12TensorNCxHWxILi32EEEEELi4ENS9_6ParamsEEEvNS_5CoordIXT0_EilEET1_,"",@"SHT_CUDA_INFO"
	.sectionflags	@""
	.align	4


	//----- nvinfo : EIATTR_CUDA_API_VERSION
	.align		4
        /*0000*/ 	.byte	0x04, 0x37
        /*0002*/ 	.short	(.L_188 - .L_187)
.L_187:
        /*0004*/ 	.word	0x00000082


	//----- nvinfo : EIATTR_SW2861232_WAR
	.align		4
.L_188:
        /*0008*/ 	.byte	0x01, 0x35
	.zero		2


	//----- nvinfo : EIATTR_PARAM_CBANK
	.align		4
        /*000c*/ 	.byte	0x04, 0x0a
        /*000e*/ 	.short	(.L_190 - .L_189)
	.align		4
.L_189:
        /*0010*/ 	.word	index@(.nv.constant0._ZN7cutlass9reference6device6kernel13TensorForEachINS1_6detail14TensorReLuFuncIaNS_6layout12TensorNCxHWxILi32EEEEELi4ENS9_6ParamsEEEvNS_5CoordIXT0_EilEET1_)
        /*0014*/ 	.short	0x0160
        /*0016*/ 	.short	0x0040


	//----- nvinfo : EIATTR_CBANK_PARAM_SIZE
	.align		4
.L_190:
        /*0018*/ 	.byte	0x03, 0x19
        /*001a*/ 	.short	0x0040


	//----- nvinfo : EIATTR_KPARAM_INFO
	.align		4
        /*001c*/ 	.byte	0x04, 0x17
        /*001e*/ 	.short	(.L_192 - .L_191)
.L_191:
        /*0020*/ 	.word	0x00000000
        /*0024*/ 	.short	0x0001
        /*0026*/ 	.short	0x0010
        /*0028*/ 	.byte	0x00, 0xf0, 0xc1, 0x00


	//----- nvinfo : EIATTR_KPARAM_INFO
	.align		4
.L_192:
        /*002c*/ 	.byte	0x04, 0x17
        /*002e*/ 	.short	(.L_194 - .L_193)
.L_193:
        /*0030*/ 	.word	0x00000000
        /*0034*/ 	.short	0x0000
        /*0036*/ 	.short	0x0000
        /*0038*/ 	.byte	0x00, 0xf0, 0x41, 0x00


	//----- nvinfo : EIATTR_MAXREG_COUNT
	.align		4
.L_194:
        /*003c*/ 	.byte	0x03, 0x1b
        /*003e*/ 	.short	0x00ff


	//----- nvinfo : EIATTR_MERCURY_ISA_VERSION
	.align		4
        /*0040*/ 	.byte	0x03, 0x5f
        /*0042*/ 	.short	0x0000


	//----- nvinfo : EIATTR_EXIT_INSTR_OFFSETS
	.align		4
        /*0044*/ 	.byte	0x04, 0x1c
        /*0046*/ 	.short	(.L_196 - .L_195)


	//   ....[0]....
.L_195:
        /*0048*/ 	.word	0x00000140


	//   ....[1]....
        /*004c*/ 	.word	0x00000bf0


	//----- nvinfo : EIATTR_CRS_STACK_SIZE
	.align		4
.L_196:
        /*0050*/ 	.byte	0x04, 0x1e
        /*0052*/ 	.short	(.L_198 - .L_197)
.L_197:
        /*0054*/ 	.word	0x00000000
.L_198:


//--------------------- .nv.info._ZN7cutlass9reference6device6kernel11Conv2dWgradIaNS_6layout12TensorNCxHWxILi32EEEaNS4_12TensorCxRSKxILi32EEEaS6_fiNS_21NumericConverterClampIafEENS_12multiply_addIiiiEELi2ELi4ELi8ELi16EEEvNS_4conv17Conv2dProblemSizeENS_9TensorRefIT_T0_EENSF_IT1_T2_EENSF_IT3_T4_EESO_T5_SP_ --------------------------
	.section	.nv.info._ZN7cutlass9reference6device6kernel11Conv2dWgradIaNS_6layout12TensorNCxHWxILi32EEEaNS4_12TensorCxRSKxILi32EEEaS6_fiNS_21NumericConverterClampIafEENS_12multiply_addIiiiEELi2ELi4ELi8ELi16EEEvNS_4conv17Conv2dProblemSizeENS_9TensorRefIT_T0_EENSF_IT1_T2_EENSF_IT3_T4_EESO_T5_SP_,"",@"SHT_CUDA_INFO"
	.sectionflags	@""
	.align	4


	//----- nvinfo : EIATTR_CUDA_API_VERSION
	.align		4
        /*0000*/ 	.byte	0x04, 0x37
        /*0002*/ 	.short	(.L_200 - .L_199)
.L_199:
        /*0004*/ 	.word	0x00000082


	//----- nvinfo : EIATTR_SW2861232_WAR
	.align		4
.L_200:
        /*0008*/ 	.byte	0x01, 0x35
	.zero		2


	//----- nvinfo : EIATTR_PARAM_CBANK
	.align		4
        /*000c*/ 	.byte	0x04, 0x0a
        /*000e*/ 	.short	(.L_202 - .L_201)
	.align		4
.L_201:
        /*0010*/ 	.word	index@(.nv.constant0._ZN7cutlass9reference6device6kernel11Conv2dWgradIaNS_6layout12TensorNCxHWxILi32EEEaNS4_12TensorCxRSKxILi32EEEaS6_fiNS_21NumericConverterClampIafEENS_12multiply_addIiiiEELi2ELi4ELi8ELi16EEEvNS_4conv17Conv2dProblemSizeENS_9TensorRefIT_T0_EENSF_IT1_T2_EENSF_IT3_T4_EESO_T5_SP_)
        /*0014*/ 	.short	0x0160
        /*0016*/ 	.short	0x00b0


	//----- nvinfo : EIATTR_CBANK_PARAM_SIZE
	.align		4
.L_202:
        /*0018*/ 	.byte	0x03, 0x19
        /*001a*/ 	.short	0x00b0


	//----- nvinfo : EIATTR_KPARAM_INFO
	.align		4
        /*001c*/ 	.byte	0x04, 0x17
        /*001e*/ 	.short	(.L_204 - .L_203)
.L_203:
        /*0020*/ 	.word	0x00000000
        /*0024*/ 	.short	0x0006
        /*0026*/ 	.short	0x00ac
        /*0028*/ 	.byte	0x00, 0xf0, 0x11, 0x00


	//----- nvinfo : EIATTR_KPARAM_INFO
	.align		4
.L_204:
        /*002c*/ 	.byte	0x04, 0x17
        /*002e*/ 	.short	(.L_206 - .L_205)
.L_205:
        /*0030*/ 	.word	0x00000000
        /*0034*/ 	.short	0x0005
        /*0036*/ 	.short	0x00a8
        /*0038*/ 	.byte	0x00, 0xf0, 0x11, 0x00


	//----- nvinfo : EIATTR_KPARAM_INFO
	.align		4
.L_206:
        /*003c*/ 	.byte	0x04, 0x17
        /*003e*/ 	.short	(.L_208 - .L_207)
.L_207:
        /*0040*/ 	.word	0x00000000
        /*0044*/ 	.short	0x0004
        /*0046*/ 	.short	0x0090
        /*0048*/ 	.byte	0x00, 0xf0, 0x61, 0x00


	//----- nvinfo : EIATTR_KPARAM_INFO
	.align		4
.L_208:
        /*004c*/ 	.byte	0x04, 0x17
        /*004e*/ 	.short	(.L_210 - .L_209)
.L_209:
        /*0050*/ 	.word	0x00000000
        /*0054*/ 	.short	0x0003
        /*0056*/ 	.short	0x0078
        /*0058*/ 	.byte	0x00, 0xf0, 0x61, 0x00


	//----- nvinfo : EIATTR_KPARAM_INFO
	.align		4
.L_210:
        /*005c*/ 	.byte	0x04, 0x17
        /*005e*/ 	.short	(.L_212 - .L_211)
.L_211:
        /*0060*/ 	.word	0x00000000
        /*0064*/ 	.short	0x0002
        /*0066*/ 	.short	0x0060
        /*0068*/ 	.byte	0x00, 0xf0, 0x61, 0x00


	//----- nvinfo : EIATTR_KPARAM_INFO
	.align		4
.L_212:
        /*006c*/ 	.byte	0x04, 0x17
        /*006e*/ 	.short	(.L_214 - .L_213)
.L_213:
        /*0070*/ 	.word	0x00000000
        /*0074*/ 	.short	0x0001
        /*0076*/ 	.short	0x0048
        /*0078*/ 	.byte	0x00, 0xf0, 0x61, 0x00


	//----- nvinfo : EIATTR_KPARAM_INFO
	.align		4
.L_214:
        /*007c*/ 	.byte	0x04, 0x17
        /*007e*/ 	.short	(.L_216 - .L_215)
.L_215:
        /*0080*/ 	.word	0x00000000
        /*0084*/ 	.short	0x0000
        /*0086*/ 	.short	0x0000
        /*0088*/ 	.byte	0x00, 0xf0, 0x21, 0x01


	//----- nvinfo : EIATTR_MAXREG_COUNT
	.align		4
.L_216:
        /*008c*/ 	.byte	0x03, 0x1b
        /*008e*/ 	.short	0x00ff


	//----- nvinfo : EIATTR_MERCURY_ISA_VERSION
	.align		4
        /*0090*/ 	.byte	0x03, 0x5f
        /*0092*/ 	.short	0x0000


	//----- nvinfo : EIATTR_EXIT_INSTR_OFFSETS
	.align		4
        /*0094*/ 	.byte	0x04, 0x1c
        /*0096*/ 	.short	(.L_218 - .L_217)


	//   ....[0]....
.L_217:
        /*0098*/ 	.word	0x00003940


	//   ....[1]....
        /*009c*/ 	.word	0x00004580


	//   ....[2]....
        /*00a0*/ 	.word	0x00004930


	//----- nvinfo : EIATTR_CRS_STACK_SIZE
	.align		4
.L_218:
        /*00a4*/ 	.byte	0x04, 0x1e
        /*00a6*/ 	.short	(.L_220 - .L_219)
.L_219:
        /*00a8*/ 	.word	0x00000000
.L_220:


//--------------------- .nv.info._ZN7cutlass9reference6device6kernel11Conv2dDgradIaNS_6layout12TensorNCxHWxILi32EEEaNS4_12TensorCxRSKxILi32EEEaS6_fiNS_21NumericConverterClampIafEENS_12multiply_addIiiiEELi2ELi4ELi16ELi8EEEvNS_4conv17Conv2dProblemSizeENS_9TensorRefIT_T0_EENSF_IT1_T2_EENSF_IT3_T4_EESO_T5_SP_ --------------------------
	.section	.nv.info._ZN7cutlass9reference6device6kernel11Conv2dDgradIaNS_6layout12TensorNCxHWxILi32EEEaNS4_12TensorCxRSKxILi32EEEaS6_fiNS_21NumericConverterClampIafEENS_12multiply_addIiiiEELi2ELi4ELi16ELi8EEEvNS_4conv17Conv2dProblemSizeENS_9TensorRefIT_T0_EENSF_IT1_T2_EENSF_IT3_T4_EESO_T5_SP_,"",@"SHT_CUDA_INFO"
	.sectionflags	@""
	.align	4


	//----- nvinfo : EIATTR_CUDA_API_VERSION
	.align		4
        /*0000*/ 	.byte	0x04, 0x37
        /*0002*/ 	.short	(.L_222 - .L_221)
.L_221:
        /*0004*/ 	.word	0x00000082


	//----- nvinfo : EIATTR_SW2861232_WAR
	.align		4
.L_222:
        /*0008*/ 	.byte	0x01, 0x35
	.zero		2


	//----- nvinfo : EIATTR_PARAM_CBANK
	.align		4
        /*000c*/ 	.byte	0x04, 0x0a
        /*000e*/ 	.short	(.L_224 - .L_223)
	.align		4
.L_223:
        /*0010*/ 	.word	index@(.nv.constant0._ZN7cutlass9reference6device6kernel11Conv2dDgradIaNS_6layout12TensorNCxHWxILi32EEEaNS4_12TensorCxRSKxILi32EEEaS6_fiNS_21NumericConverterClampIafEENS_12multiply_addIiiiEELi2ELi4ELi16ELi8EEEvNS_4conv17Conv2dProblemSizeENS_9TensorRefIT_T0_EENSF_IT1_T2_EENSF_IT3_T4_EESO_T5_SP_)
        /*0014*/ 	.short	0x0160
        /*0016*/ 	.short	0x00b0


	//----- nvinfo : EIATTR_CBANK_PARAM_SIZE
	.align		4
.L_224:
        /*0018*/ 	.byte	0x03, 0x19
        /*001a*/ 	.short	0x00b0


	//----- nvinfo : EIATTR_KPARAM_INFO
	.align		4
        /*001c*/ 	.byte	0x04, 0x17
        /*001e*/ 	.short	(.L_226 - .L_225)
.L_225:
        /*0020*/ 	.word	0x00000000
        /*0024*/ 	.short	0x0006
        /*0026*/ 	.short	0x00ac
        /*0028*/ 	.byte	0x00, 0xf0, 0x11, 0x00


	//----- nvinfo : EIATTR_KPARAM_INFO
	.align		4
.L_226:
        /*002c*/ 	.byte	0x04, 0x17
        /*002e*/ 	.short	(.L_228 - .L_227)
.L_227:
        /*0030*/ 	.word	0x00000000
        /*0034*/ 	.short	0x0005
        /*0036*/ 	.short	0x00a8
        /*0038*/ 	.byte	0x00, 0xf0, 0x11, 0x00


	//----- nvinfo : EIATTR_KPARAM_INFO
	.align		4
.L_228:
        /*003c*/ 	.byte	0x04, 0x17
        /*003e*/ 	.short	(.L_230 - .L_229)
.L_229:
        /*0040*/ 	.word	0x00000000
        /*0044*/ 	.short	0x0004
        /*0046*/ 	.short	0x0090
        /*0048*/ 	.byte	0x00, 0xf0, 0x61, 0x00


	//----- nvinfo : EIATTR_KPARAM_INFO
	.align		4
.L_230:
        /*004c*/ 	.byte	0x04, 0x17
        /*004e*/ 	.short	(.L_232 - .L_231)
.L_231:
        /*0050*/ 	.word	0x00000000
        /*0054*/ 	.short	0x0003
        /*0056*/ 	.short	0x0078
        /*0058*/ 	.byte	0x00, 0xf0, 0x61, 0x00


	//----- nvinfo : EIATTR_KPARAM_INFO
	.align		4
.L_232:
        /*005c*/ 	.byte	0x04, 0x17
        /*005e*/ 	.short	(.L_234 - .L_233)
.L_233:
        /*0060*/ 	.word	0x00000000
        /*0064*/ 	.short	0x0002
        /*0066*/ 	.short	0x0060
        /*0068*/ 	.byte	0x00, 0xf0, 0x61, 0x00


	//----- nvinfo : EIATTR_KPARAM_INFO
	.align		4
.L_234:
        /*006c*/ 	.byte	0x04, 0x17
        /*006e*/ 	.short	(.L_236 - .L_235)
.L_235:
        /*0070*/ 	.word	0x00000000
        /*0074*/ 	.short	0x0001
        /*0076*/ 	.short	0x0048
        /*0078*/ 	.byte	0x00, 0xf0, 0x61, 0x00


	//----- nvinfo : EIATTR_KPARAM_INFO
	.align		4
.L_236:
        /*007c*/ 	.byte	0x04, 0x17
        /*007e*/ 	.short	(.L_238 - .L_237)
.L_237:
        /*0080*/ 	.word	0x00000000
        /*0084*/ 	.short	0x0000
        /*0086*/ 	.short	0x0000
        /*0088*/ 	.byte	0x00, 0xf0, 0x21, 0x01


	//----- nvinfo : EIATTR_MAXREG_COUNT
	.align		4
.L_238:
        /*008c*/ 	.byte	0x03, 0x1b
        /*008e*/ 	.short	0x00ff


	//----- nvinfo : EIATTR_MERCURY_ISA_VERSION
	.align		4
        /*0090*/ 	.byte	0x03, 0x5f
        /*0092*/ 	.short	0x0000


	//----- nvinfo : EIATTR_INT_WARP_WIDE_INSTR_OFFSETS
	.align		4
        /*0094*/ 	.byte	0x04, 0x31
        /*0096*/ 	.short	(.L_240 - .L_239)


	//   ....[0]....
.L_239:
        /*0098*/ 	.word	0x00001df0


	//   ....[1]....
        /*009c*/ 	.word	0x00001e10


	//   ....[2]....
        /*00a0*/ 	.word	0x00001ec0


	//   ....[3]....
        /*00a4*/ 	.word	0x00001f50


	//----- nvinfo : EIATTR_EXIT_INSTR_OFFSETS
	.align		4
.L_240:
        /*00a8*/ 	.byte	0x04, 0x1c
        /*00aa*/ 	.short	(.L_242 - .L_241)


	//   ....[0]....
.L_241:
        /*00ac*/ 	.word	0x000031d0


	//   ....[1]....
        /*00b0*/ 	.word	0x00003dc0


	//   ....[2]....
        /*00b4*/ 	.word	0x00004170


	//----- nvinfo : EIATTR_CRS_STACK_SIZE
	.align		4
.L_242:
        /*00b8*/ 	.byte	0x04, 0x1e
        /*00ba*/ 	.short	(.L_244 - .L_243)
.L_243:
        /*00bc*/ 	.word	0x00000000
.L_244:


//--------------------- .nv.info._ZN7cutlass9reference6device6kernel11Conv2dFpropIaNS_6layout12TensorNCxHWxILi32EEEaNS4_12TensorCxRSKxILi32EEEaS6_fiNS_21NumericConverterClampIafEENS_12multiply_addIiiiEELi4ELi4ELi16ELi8EEEvNS_4conv17Conv2dProblemSizeENS_9TensorRefIT_T0_EENSF_IT1_T2_EENSF_IT3_T4_EESO_T5_SP_ --------------------------
	.section	.nv.info._ZN7cutlass9reference6device6kernel11Conv2dFpropIaNS_6layout12TensorNCxHWxILi32EEEaNS4_12TensorCxRSKxILi32EEEaS6_fiNS_21NumericConverterClampIafEENS_12multiply_addIiiiEELi4ELi4ELi16ELi8EEEvNS_4conv17Conv2dProblemSizeENS_9TensorRefIT_T0_EENSF_IT1_T2_EENSF_IT3_T4_EESO_T5_SP_,"",@"SHT_CUDA_INFO"
	.sectionflags	@""
	.align	4


	//----- nvinfo : EIATTR_CUDA_API_VERSION
	.align		4
        /*0000*/ 	.byte	0x04, 0x37
        /*0002*/ 	.short	(.L_246 - .L_245)
.L_245:
        /*0004*/ 	.word	0x00000082


	//----- nvinfo : EIATTR_SW2861232_WAR
	.align		4
.L_246:
        /*0008*/ 	.byte	0x01, 0x35
	.zero		2


	//----- nvinfo : EIATTR_PARAM_CBANK
	.align		4
        /*000c*/ 	.byte	0x04, 0x0a
        /*000e*/ 	.short	(.L_248 - .L_247)
	.align		4
.L_247:
        /*0010*/ 	.word	index@(.nv.constant0._ZN7cutlass9reference6device6kernel11Conv2dFpropIaNS_6layout12TensorNCxHWxILi32EEEaNS4_12TensorCxRSKxILi32EEEaS6_fiNS_21NumericConverterClampIafEENS_12multiply_addIiiiEELi4ELi4ELi16ELi8EEEvNS_4conv17Conv2dProblemSizeENS_9TensorRefIT_T0_EENSF_IT1_T2_EENSF_IT3_T4_EESO_T5_SP_)
        /*0014*/ 	.short	0x0160
        /*0016*/ 	.short	0x00b0


	//----- nvinfo : EIATTR_CBANK_PARAM_SIZE
	.align		4
.L_248:
        /*0018*/ 	.byte	0x03, 0x19
        /*001a*/ 	.short	0x00b0


	//----- nvinfo : EIATTR_KPARAM_INFO
	.align		4
        /*001c*/ 	.byte	0x04, 0x17
        /*001e*/ 	.short	(.L_250 - .L_249)
.L_249:
        /*0020*/ 	.word	0x00000000
        /*0024*/ 	.short	0x0006
        /*0026*/ 	.short	0x00ac
        /*0028*/ 	.byte	0x00, 0xf0, 0x11, 0x00


	//----- nvinfo : EIATTR_KPARAM_INFO
	.align		4
.L_250:
        /*002c*/ 	.byte	0x04, 0x17
        /*002e*/ 	.short	(.L_252 - .L_251)
.L_251:
        /*0030*/ 	.word	0x00000000
        /*0034*/ 	.short	0x0005
        /*0036*/ 	.short	0x00a8
        /*0038*/ 	.byte	0x00, 0xf0, 0x11, 0x00


	//----- nvinfo : EIATTR_KPARAM_INFO
	.align		4
.L_252:
        /*003c*/ 	.byte	0x04, 0x17
        /*003e*/ 	.short	(.L_254 - .L_253)
.L_253:
        /*0040*/ 	.word	0x00000000
        /*0044*/ 	.short	0x0004
        /*0046*/ 	.short	0x0090
        /*0048*/ 	.byte	0x00, 0xf0, 0x61, 0x00


	//----- nvinfo : EIATTR_KPARAM_INFO
	.align		4
.L_254:
        /*004c*/ 	.byte	0x04, 0x17
        /*004e*/ 	.short	(.L_256 - .L_255)
.L_255:
        /*0050*/ 	.word	0x00000000
        /*0054*/ 	.short	0x0003
        /*0056*/ 	.short	0x0078
        /*0058*/ 	.byte	0x00, 0xf0, 0x61, 0x00


	//----- nvinfo : EIATTR_KPARAM_INFO
	.align		4
.L_256:
        /*005c*/ 	.byte	0x04, 0x17
        /*005e*/ 	.short	(.L_258 - .L_257)
.L_257:
        /*0060*/ 	.word	0x00000000
        /*0064*/ 	.short	0x0002
        /*0066*/ 	.short	0x0060
        /*0068*/ 	.byte	0x00, 0xf0, 0x61, 0x00


	//----- nvinfo : EIATTR_KPARAM_INFO
	.align		4
.L_258:
        /*006c*/ 	.byte	0x04, 0x17
        /*006e*/ 	.short	(.L_260 - .L_259)
.L_259:
        /*0070*/ 	.word	0x00000000
        /*0074*/ 	.short	0x0001
        /*0076*/ 	.short	0x0048
        /*0078*/ 	.byte	0x00, 0xf0, 0x61, 0x00


	//----- nvinfo : EIATTR_KPARAM_INFO
	.align		4
.L_260:
        /*007c*/ 	.byte	0x04, 0x17
        /*007e*/ 	.short	(.L_262 - .L_261)
.L_261:
        /*0080*/ 	.word	0x00000000
        /*0084*/ 	.short	0x0000
        /*0086*/ 	.short	0x0000
        /*0088*/ 	.byte	0x00, 0xf0, 0x21, 0x01


	//----- nvinfo : EIATTR_MAXREG_COUNT
	.align		4
.L_262:
        /*008c*/ 	.byte	0x03, 0x1b
        /*008e*/ 	.short	0x00ff


	//----- nvinfo : EIATTR_MERCURY_ISA_VERSION
	.align		4
        /*0090*/ 	.byte	0x03, 0x5f
        /*0092*/ 	.short	0x0000


	//----- nvinfo : EIATTR_EXIT_INSTR_OFFSETS
	.align		4
        /*0094*/ 	.byte	0x04, 0x1c
        /*0096*/ 	.short	(.L_264 - .L_263)


	//   ....[0]....
.L_263:
        /*0098*/ 	.word	0x00005f40


	//   ....[1]....
        /*009c*/ 	.word	0x00006b30


	//   ....[2]....
        /*00a0*/ 	.word	0x00006ee0


	//----- nvinfo : EIATTR_CRS_STACK_SIZE
	.align		4
.L_264:
        /*00a4*/ 	.byte	0x04, 0x1e
        /*00a6*/ 	.short	(.L_266 - .L_265)
.L_265:
        /*00a8*/ 	.word	0x00000000
.L_266:


//--------------------- .nv.info._ZN7cutlass6KernelINS_4conv6kernel26B2bImplicitGemmConvolutionINS1_11threadblock25B2bImplicitGemmMultistageINS_4gemm9GemmShapeILi64ELi64ELi64EEENS4_48Conv2dFpropActivationTileAccessIteratorOptimizedINS_11MatrixShapeILi64ELi64EEEaNS_6layout12TensorNCxHWxILi32EEENS_9transform29TransposePitchLinearThreadMapINSF_29PitchLinearWarpRakedThreadMapINS_16PitchLinearShapeILi2048ELi2EEELi128ENSI_ILi32ELi1EEELi16EEENSI_ILi2ELi16EEEEENS_12AlignedArrayIaLi16ELi16EEEEENSF_11threadblock25RegularTileAccessIteratorISB_aNSC_37RowMajorTensorOpMultiplicandCrosswiseILi8ELi32EEELi0ESN_Li16EEELNS_4arch14CacheOperation4KindE0ENS4_44Conv2dFpropFilterTileAccessIteratorOptimizedISB_aNSC_12TensorCxRSKxILi32EEESN_SP_Lb0EEENSS_ISB_aNSC_40ColumnMajorTensorOpMultiplicandCrosswiseILi8ELi32EEELi1ESN_Li16EEELSY_1ENS7_ILi64ELi128ELi64EEENS6_4warp27MmaTensorOpFragmentIteratorINSA_ILi16ELi32EEENSA_ILi16ELi64EEELi64EiaNSC_8RowMajorENS7_ILi16ELi8ELi32EEENS_8epilogue6thread21LinearCombinationReluIaLi2EifLNS1E_9ScaleType4KindE2ELNS_15FloatRoundStyleE2EEEEENSR_14VectorIteratorINSR_30PredicatedVectorAccessIteratorISB_S1A_fS1B_Li4ELb0EEEEENSF_4warp22VectorFragmentIteratorINSA_ILi1ELi16EEEfS1B_S1C_Li4EEENSZ_INSA_ILi64ELi128EEEaS11_NSG_INSH_INSI_ILi4096ELi2EEELi128ESK_Li16EEESM_EESP_Lb0EEENSS_IS1T_aS14_Li1ES1W_Li16EEELSY_1ES1J_NS6_11threadblock9MmaPolicyINS17_11MmaTensorOpINS7_ILi16ELi64ELi64EEEaSU_aS14_iSE_NS17_17MmaTensorOpPolicyINSW_3MmaIS1C_Li32EaS1B_aNSC_11ColumnMajorEiS1B_NSW_21OpMultiplyAddSaturateEEENSA_ILi1ELi1EEEEELi1ELb1EbEENSA_ILi0ELi0EEES2B_Li1EEENS20_INS21_INS7_ILi16ELi128ELi64EEEaSU_aS14_iSE_S29_Li1ELb1EbEES2B_S2B_Li1EEELi3EbEENS1D_11threadblock19InterleavedEpilogueIS16_S2E_Li1ENS2H_37InterleavedConvPredicatedTileIteratorINS2H_34InterleavedConvOutputTileThreadMapINSA_ILi4ELi1EEENSA_ILi2ELi4EEELi128ELi8ELi8EEEaLi32EEENS1D_4warp24FragmentIteratorTensorOpIS2D_S1C_iNS_5ArrayIiLi4ELb1EEENSC_22ColumnMajorInterleavedILi32EEEEENS1F_IaLi8EifLS1H_1ELS1I_2EEELi32EEENS1Z_30GemmIdentityThreadblockSwizzleILi1EEELNS1_8OperatorE0ENS1_17Conv2dProblemSizeEEEEEvNT_6ParamsE --------------------------
	.section	.nv.info._ZN7cutlass6KernelINS_4conv6kernel26B2bImplicitGemmConvolutionINS1_11threadblock25B2bImplicitGemmMultistageINS_4gemm9GemmShapeILi64ELi64ELi64EEENS4_48Conv2dFpropActivationTileAccessIteratorOptimizedINS_11MatrixShapeILi64ELi64EEEaNS_6layout12TensorNCxHWxILi32EEENS_9transform29TransposePitchLinearThreadMapINSF_29PitchLinearWarpRakedThreadMapINS_16PitchLinearShapeILi2048ELi2EEELi128ENSI_ILi32ELi1EEELi16EEENSI_ILi2ELi16EEEEENS_12AlignedArrayIaLi16ELi16EEEEENSF_11threadblock25RegularTileAccessIteratorISB_aNSC_37RowMajorTensorOpMultiplicandCrosswiseILi8ELi32EEELi0ESN_Li16EEELNS_4arch14CacheOperation4KindE0ENS4_44Conv2dFpropFilterTileAccessIteratorOptimizedISB_aNSC_12TensorCxRSKxILi32EEESN_SP_Lb0EEENSS_ISB_aNSC_40ColumnMajorTensorOpMultiplicandCrosswiseILi8ELi32EEELi1ESN_Li16EEELSY_1ENS7_ILi64ELi128ELi64EEENS6_4warp27MmaTensorOpFragmentIteratorINSA_ILi16ELi32EEENSA_ILi16ELi64EEELi64EiaNSC_8RowMajorENS7_ILi16ELi8ELi32EEENS_8epilogue6thread21LinearCombinationReluIaLi2EifLNS1E_9ScaleType4KindE2ELNS_15FloatRoundStyleE2EEEEENSR_14VectorIteratorINSR_30PredicatedVectorAccessIteratorISB_S1A_fS1B_Li4ELb0EEEEENSF_4warp22VectorFragmentIteratorINSA_ILi1ELi16EEEfS1B_S1C_Li4EEENSZ_INSA_ILi64ELi128EEEaS11_NSG_INSH_INSI_ILi4096ELi2EEELi128ESK_Li16EEESM_EESP_Lb0EEENSS_IS1T_aS14_Li1ES1W_Li16EEELSY_1ES1J_NS6_11threadblock9MmaPolicyINS17_11MmaTensorOpINS7_ILi16ELi64ELi64EEEaSU_aS14_iSE_NS17_17MmaTensorOpPolicyINSW_3MmaIS1C_Li32EaS1B_aNSC_11ColumnMajorEiS1B_NSW_21OpMultiplyAddSaturateEEENSA_ILi1ELi1EEEEELi1ELb1EbEENSA_ILi0ELi0EEES2B_Li1EEENS20_INS21_INS7_ILi16ELi128ELi64EEEaSU_aS14_iSE_S29_Li1ELb1EbEES2B_S2B_Li1EEELi3EbEENS1D_11threadblock19InterleavedEpilogueIS16_S2E_Li1ENS2H_37InterleavedConvPredicatedTileIteratorINS2H_34InterleavedConvOutputTileThreadMapINSA_ILi4ELi1EEENSA_ILi2ELi4EEELi128ELi8ELi8EEEaLi32EEENS1D_4warp24FragmentIteratorTensorOpIS2D_S1C_iNS_5ArrayIiLi4ELb1EEENSC_22ColumnMajorInterleavedILi32EEEEENS1F_IaLi8EifLS1H_1ELS1I_2EEELi32EEENS1Z_30GemmIdentityThreadblockSwizzleILi1EEELNS1_8OperatorE0ENS1_17Conv2dProblemSizeEEEEEvNT_6ParamsE,"",@"SHT_CUDA_INFO"
	.sectionflags	@""
	.align	4


	//----- nvinfo : EIATTR_CUDA_API_VERSION
	.align		4
        /*0000*/ 	.byte	0x04, 0x37
        /*0002*/ 	.short	(.L_268 - .L_267)
.L_267:
        /*0004*/ 	.word	0x00000082


	//----- nvinfo : EIATTR_SW2861232_WAR
	.align		4
.L_268:
        /*0008*/ 	.byte	0x01, 0x35
	.zero		2


	//----- nvinfo : EIATTR_PARAM_CBANK
	.align		4
        /*000c*/ 	.byte	0x04, 0x0a
        /*000e*/ 	.short	(.L_270 - .L_269)
	.align		4
.L_269:
        /*0010*/ 	.word	index@(.nv.constant0._ZN7cutlass6KernelINS_4conv6kernel26B2bImplicitGemmConvolutionINS1_11threadblock25B2bImplicitGemmMultistageINS_4gemm9GemmShapeILi64ELi64ELi64EEENS4_48Conv2dFpropActivationTileAccessIteratorOptimizedINS_11MatrixShapeILi64ELi64EEEaNS_6layout12TensorNCxHWxILi32EEENS_9transform29TransposePitchLinearThreadMapINSF_29PitchLinearWarpRakedThreadMapINS_16PitchLinearShapeILi2048ELi2EEELi128ENSI_ILi32ELi1EEELi16EEENSI_ILi2ELi16EEEEENS_12AlignedArrayIaLi16ELi16EEEEENSF_11threadblock25RegularTileAccessIteratorISB_aNSC_37RowMajorTensorOpMultiplicandCrosswiseILi8ELi32EEELi0ESN_Li16EEELNS_4arch14CacheOperation4KindE0ENS4_44Conv2dFpropFilterTileAccessIteratorOptimizedISB_aNSC_12TensorCxRSKxILi32EEESN_SP_Lb0EEENSS_ISB_aNSC_40ColumnMajorTensorOpMultiplicandCrosswiseILi8ELi32EEELi1ESN_Li16EEELSY_1ENS7_ILi64ELi128ELi64EEENS6_4warp27MmaTensorOpFragmentIteratorINSA_ILi16ELi32EEENSA_ILi16ELi64EEELi64EiaNSC_8RowMajorENS7_ILi16ELi8ELi32EEENS_8epilogue6thread21LinearCombinationReluIaLi2EifLNS1E_9ScaleType4KindE2ELNS_15FloatRoundStyleE2EEEEENSR_14VectorIteratorINSR_30PredicatedVectorAccessIteratorISB_S1A_fS1B_Li4ELb0EEEEENSF_4warp22VectorFragmentIteratorINSA_ILi1ELi16EEEfS1B_S1C_Li4EEENSZ_INSA_ILi64ELi128EEEaS11_NSG_INSH_INSI_ILi4096ELi2EEELi128ESK_Li16EEESM_EESP_Lb0EEENSS_IS1T_aS14_Li1ES1W_Li16EEELSY_1ES1J_NS6_11threadblock9MmaPolicyINS17_11MmaTensorOpINS7_ILi16ELi64ELi64EEEaSU_aS14_iSE_NS17_17MmaTensorOpPolicyINSW_3MmaIS1C_Li32EaS1B_aNSC_11ColumnMajorEiS1B_NSW_21OpMultiplyAddSaturateEEENSA_ILi1ELi1EEEEELi1ELb1EbEENSA_ILi0ELi0EEES2B_Li1EEENS20_INS21_INS7_ILi16ELi128ELi64EEEaSU_aS14_iSE_S29_Li1ELb1EbEES2B_S2B_Li1EEELi3EbEENS1D_11threadblock19InterleavedEpilogueIS16_S2E_Li1ENS2H_37InterleavedConvPredicatedTileIteratorINS2H_34InterleavedConvOutputTileThreadMapINSA_ILi4ELi1EEENSA_ILi2ELi4EEELi128ELi8ELi8EEEaLi32EEENS1D_4warp24FragmentIteratorTensorOpIS2D_S1C_iNS_5ArrayIiLi4ELb1EEENSC_22ColumnMajorInterleavedILi32EEEEENS1F_IaLi8EifLS1H_1ELS1I_2EEELi32EEENS1Z_30GemmIdentityThreadblockSwizzleILi1EEELNS1_8OperatorE0ENS1_17Conv2dProblemSizeEEEEEvNT_6ParamsE)
        /*0014*/ 	.short	0x0160
        /*0016*/ 	.short	0x0228


	//----- nvinfo : EIATTR_CBANK_PARAM_SIZE
	.align		4
.L_270:
        /*0018*/ 	.byte	0x03, 0x19
        /*001a*/ 	.short	0x0228


	//----- nvinfo : EIATTR_KPARAM_INFO
	.align		4
        /*001c*/ 	.byte	0x04, 0x17
        /*001e*/ 	.short	(.L_272 - .L_271)
.L_271:
        /*0020*/ 	.word	0x00000000
        /*0024*/ 	.short	0x0000
        /*0026*/ 	.short	0x0000
        /*0028*/ 	.byte	0x00, 0xf0, 0xa1, 0x08


	//----- nvinfo : EIATTR_MAXREG_COUNT
	.align		4
.L_272:
        /*002c*/ 	.byte	0x03, 0x1b
        /*002e*/ 	.short	0x00ff


	//----- nvinfo : EIATTR_NUM_BARRIERS
	.align		4
        /*0030*/ 	.byte	0x02, 0x4c
        /*0032*/ 	.byte	0x01
	.zero		1


	//----- nvinfo : EIATTR_MERCURY_ISA_VERSION
	.align		4
        /*0034*/ 	.byte	0x03, 0x5f
        /*0036*/ 	.short	0x0000


	//----- nvinfo : EIATTR_COOP_GROUP_MASK_REGIDS
	.align		4
        /*0038*/ 	.byte	0x04, 0x29
        /*003a*/ 	.short	(.L_274 - .L_273)


	//   ....[0]....
.L_273:
        /*003c*/ 	.word	0xffffffff


	//----- nvinfo : EIATTR_COOP_GROUP_INSTR_OFFSETS
	.align		4
.L_274:
        /*0040*/ 	.byte	0x04, 0x28
        /*0042*/ 	.short	(.L_276 - .L_275)


	//   ....[0]....
.L_275:
        /*0044*/ 	.word	0x00001740


	//----- nvinfo : EIATTR_EXIT_INSTR_OFFSETS
	.align		4
.L_276:
        /*0048*/ 	.byte	0x04, 0x1c
        /*004a*/ 	.short	(.L_278 - .L_277)


	//   ....[0]....
.L_277:
        /*004c*/ 	.word	0x000000b0


	//   ....[1]....
        /*0050*/ 	.word	0x00008d70


	//   ....[2]....
        /*0054*/ 	.word	0x00008da0


	//   ....[3]....
        /*0058*/ 	.word	0x00008dd0


	//   ....[4]....
        /*005c*/ 	.word	0x00008e80


	//----- nvinfo : EIATTR_CTAIDZ_USED
	.align		4
.L_278:
        /*0060*/ 	.byte	0x01, 0x04
	.zero		2


	//----- nvinfo : EIATTR_CRS_STACK_SIZE
	.align		4
        /*0064*/ 	.byte	0x04, 0x1e
        /*0066*/ 	.short	(.L_280 - .L_279)
.L_279:
        /*0068*/ 	.word	0x00000000
.L_280:


//--------------------- .nv.info._ZN7cutlass6KernelINS_4conv6kernel23ImplicitGemmConvolutionINS1_11threadblock22ImplicitGemmMultistageINS_4gemm9GemmShapeILi128ELi128ELi64EEENS4_48Conv2dFpropActivationTileAccessIteratorOptimizedINS_11MatrixShapeILi128ELi64EEEaNS_6layout12TensorNCxHWxILi32EEENS_9transform29TransposePitchLinearThreadMapINSF_29PitchLinearWarpRakedThreadMapINS_16PitchLinearShapeILi4096ELi2EEELi128ENSI_ILi32ELi1EEELi16EEENSI_ILi2ELi16EEEEENS_12AlignedArrayIaLi16ELi16EEEEENSF_11threadblock25RegularTileAccessIteratorISB_aNSC_37RowMajorTensorOpMultiplicandCrosswiseILi8ELi32EEELi0ESN_Li16EEELNS_4arch14CacheOperation4KindE0ENS4_44Conv2dFpropFilterTileAccessIteratorOptimizedINSA_ILi64ELi128EEEaNSC_12TensorCxRSKxILi32EEESN_SP_Lb0EEENSS_IS10_aNSC_40ColumnMajorTensorOpMultiplicandCrosswiseILi8ELi32EEELi1ESN_Li16EEELSY_1ENS6_11threadblock9MmaPolicyINS6_4warp11MmaTensorOpINS7_ILi64ELi64ELi64EEEaSU_aS15_iSE_NS19_17MmaTensorOpPolicyINSW_3MmaINS7_ILi16ELi8ELi32EEELi32EaNSC_8RowMajorEaNSC_11ColumnMajorEiS1F_NSW_21OpMultiplyAddSaturateEEENSA_ILi1ELi1EEEEELi1ELb1EbEENSA_ILi0ELi0EEES1M_Li1EEELi3EbEENS_8epilogue11threadblock19InterleavedEpilogueIS8_S1L_Li1ENS1Q_37InterleavedConvPredicatedTileIteratorINS1Q_34InterleavedConvOutputTileThreadMapINSA_ILi2ELi2EEENSA_ILi8ELi2EEELi128ELi8ELi8EEEaLi32EEENS1P_4warp24FragmentIteratorTensorOpIS1B_S1E_iNS_5ArrayIiLi4ELb1EEENSC_22ColumnMajorInterleavedILi32EEEEENS1P_6thread21LinearCombinationReluIaLi8EifLNS25_9ScaleType4KindE1ELNS_15FloatRoundStyleE2EEELi32EEENS17_30GemmIdentityThreadblockSwizzleILi1EEELNS1_8OperatorE0ENS1_17Conv2dProblemSizeELNS1_9GroupModeE0EEEEEvNT_6ParamsE --------------------------
	.section	.nv.info._ZN7cutlass6KernelINS_4conv6kernel23ImplicitGemmConvolutionINS1_11threadblock22ImplicitGemmMultistageINS_4gemm9GemmShapeILi128ELi128ELi64EEENS4_48Conv2dFpropActivationTileAccessIteratorOptimizedINS_11MatrixShapeILi128ELi64EEEaNS_6layout12TensorNCxHWxILi32EEENS_9transform29TransposePitchLinearThreadMapINSF_29PitchLinearWarpRakedThreadMapINS_16PitchLinearShapeILi4096ELi2EEELi128ENSI_ILi32ELi1EEELi16EEENSI_ILi2ELi16EEEEENS_12AlignedArrayIaLi16ELi16EEEEENSF_11threadblock25RegularTileAccessIteratorISB_aNSC_37RowMajorTensorOpMultiplicandCrosswiseILi8ELi32EEELi0ESN_Li16EEELNS_4arch14CacheOperation4KindE0ENS4_44Conv2dFpropFilterTileAccessIteratorOptimizedINSA_ILi64ELi128EEEaNSC_12TensorCxRSKxILi32EEESN_SP_Lb0EEENSS_IS10_aNSC_40ColumnMajorTensorOpMultiplicandCrosswiseILi8ELi32EEELi1ESN_Li16EEELSY_1ENS6_11threadblock9MmaPolicyINS6_4warp11MmaTensorOpINS7_ILi64ELi64ELi64EEEaSU_aS15_iSE_NS19_17MmaTensorOpPolicyINSW_3MmaINS7_ILi16ELi8ELi32EEELi32EaNSC_8RowMajorEaNSC_11ColumnMajorEiS1F_NSW_21OpMultiplyAddSaturateEEENSA_ILi1ELi1EEEEELi1ELb1EbEENSA_ILi0ELi0EEES1M_Li1EEELi3EbEENS_8epilogue11threadblock19InterleavedEpilogueIS8_S1L_Li1ENS1Q_37InterleavedConvPredicatedTileIteratorINS1Q_34InterleavedConvOutputTileThreadMapINSA_ILi2ELi2EEENSA_ILi8ELi2EEELi128ELi8ELi8EEEaLi32EEENS1P_4warp24FragmentIteratorTensorOpIS1B_S1E_iNS_5ArrayIiLi4ELb1EEENSC_22ColumnMajorInterleavedILi32EEEEENS1P_6thread21LinearCombinationReluIaLi8EifLNS25_9ScaleType4KindE1ELNS_15FloatRoundStyleE2EEELi32EEENS17_30GemmIdentityThreadblockSwizzleILi1EEELNS1_8OperatorE0ENS1_17Conv2dProblemSizeELNS1_9GroupModeE0EEEEEvNT_6ParamsE,"",@"SHT_CUDA_INFO"
	.sectionflags	@""
	.align	4


	//----- nvinfo : EIATTR_CUDA_API_VERSION
	.align		4
        /*0000*/ 	.byte	0x04, 0x37
        /*0002*/ 	.short	(.L_282 - .L_281)
.L_281:
        /*0004*/ 	.word	0x00000082


	//----- nvinfo : EIATTR_SW2861232_WAR
	.align		4
.L_282:
        /*0008*/ 	.byte	0x01, 0x35
	.zero		2


	//----- nvinfo : EIATTR_PARAM_CBANK
	.align		4
        /*000c*/ 	.byte	0x04, 0x0a
        /*000e*/ 	.short	(.L_284 - .L_283)
	.align		4
.L_283:
        /*0010*/ 	.word	index@(.nv.constant0._ZN7cutlass6KernelINS_4conv6kernel23ImplicitGemmConvolutionINS1_11threadblock22ImplicitGemmMultistageINS_4gemm9GemmShapeILi128ELi128ELi64EEENS4_48Conv2dFpropActivationTileAccessIteratorOptimizedINS_11MatrixShapeILi128ELi64EEEaNS_6layout12TensorNCxHWxILi32EEENS_9transform29TransposePitchLinearThreadMapINSF_29PitchLinearWarpRakedThreadMapINS_16PitchLinearShapeILi4096ELi2EEELi128ENSI_ILi32ELi1EEELi16EEENSI_ILi2ELi16EEEEENS_12AlignedArrayIaLi16ELi16EEEEENSF_11threadblock25RegularTileAccessIteratorISB_aNSC_37RowMajorTensorOpMultiplicandCrosswiseILi8ELi32EEELi0ESN_Li16EEELNS_4arch14CacheOperation4KindE0ENS4_44Conv2dFpropFilterTileAccessIteratorOptimizedINSA_ILi64ELi128EEEaNSC_12TensorCxRSKxILi32EEESN_SP_Lb0EEENSS_IS10_aNSC_40ColumnMajorTensorOpMultiplicandCrosswiseILi8ELi32EEELi1ESN_Li16EEELSY_1ENS6_11threadblock9MmaPolicyINS6_4warp11MmaTensorOpINS7_ILi64ELi64ELi64EEEaSU_aS15_iSE_NS19_17MmaTensorOpPolicyINSW_3MmaINS7_ILi16ELi8ELi32EEELi32EaNSC_8RowMajorEaNSC_11ColumnMajorEiS1F_NSW_21OpMultiplyAddSaturateEEENSA_ILi1ELi1EEEEELi1ELb1EbEENSA_ILi0ELi0EEES1M_Li1EEELi3EbEENS_8epilogue11threadblock19InterleavedEpilogueIS8_S1L_Li1ENS1Q_37InterleavedConvPredicatedTileIteratorINS1Q_34InterleavedConvOutputTileThreadMapINSA_ILi2ELi2EEENSA_ILi8ELi2EEELi128ELi8ELi8EEEaLi32EEENS1P_4warp24FragmentIteratorTensorOpIS1B_S1E_iNS_5ArrayIiLi4ELb1EEENSC_22ColumnMajorInterleavedILi32EEEEENS1P_6thread21LinearCombinationReluIaLi8EifLNS25_9ScaleType4KindE1ELNS_15FloatRoundStyleE2EEELi32EEENS17_30GemmIdentityThreadblockSwizzleILi1EEELNS1_8OperatorE0ENS1_17Conv2dProblemSizeELNS1_9GroupModeE0EEEEEvNT_6ParamsE)
        /*0014*/ 	.short	0x0160
        /*0016*/ 	.short	0x0158


	//----- nvinfo : EIATTR_CBANK_PARAM_SIZE
	.align		4
.L_284:
        /*0018*/ 	.byte	0x03, 0x19
        /*001a*/ 	.short	0x0158


	//----- nvinfo : EIATTR_KPARAM_INFO
	.align		4
        /*001c*/ 	.byte	0x04, 0x17
        /*001e*/ 	.short	(.L_286 - .L_285)
.L_285:
        /*0020*/ 	.word	0x00000000
        /*0024*/ 	.short	0x0000
        /*0026*/ 	.short	0x0000
        /*0028*/ 	.byte	0x00, 0xf0, 0x61, 0x05


	//----- nvinfo : EIATTR_MAXREG_COUNT
	.align		4
.L_286:
        /*002c*/ 	.byte	0x03, 0x1b
        /*002e*/ 	.short	0x00ff


	//----- nvinfo : EIATTR_NUM_BARRIERS
	.align		4
        /*0030*/ 	.byte	0x02, 0x4c
        /*0032*/ 	.byte	0x01
	.zero		1


	//----- nvinfo : EIATTR_MERCURY_ISA_VERSION
	.align		4
        /*0034*/ 	.byte	0x03, 0x5f
        /*0036*/ 	.short	0x0000


	//----- nvinfo : EIATTR_COOP_GROUP_MASK_REGIDS
	.align		4
        /*0038*/ 	.byte	0x04, 0x29
        /*003a*/ 	.short	(.L_288 - .L_287)


	//   ....[0]....
.L_287:
        /*003c*/ 	.word	0xffffffff


	//----- nvinfo : EIATTR_COOP_GROUP_INSTR_OFFSETS
	.align		4
.L_288:
        /*0040*/ 	.byte	0x04, 0x28
        /*0042*/ 	.short	(.L_290 - .L_289)


	//   ....[0]....
.L_289:
        /*0044*/ 	.word	0x00000ff0


	//----- nvinfo : EIATTR_EXIT_INSTR_OFFSETS
	.align		4
.L_290:
        /*0048*/ 	.byte	0x04, 0x1c
        /*004a*/ 	.short	(.L_292 - .L_291)


	//   ....[0]....
.L_291:
        /*004c*/ 	.word	0x000000b0


	//   ....[1]....
        /*0050*/ 	.word	0x0000ae10


	//   ....[2]....
        /*0054*/ 	.word	0x0000ae40


	//   ....[3]....
        /*0058*/ 	.word	0x0000ae70


	//   ....[4]....
        /*005c*/ 	.word	0x0000af20


	//----- nvinfo : EIATTR_CTAIDZ_USED
	.align		4
.L_292:
        /*0060*/ 	.byte	0x01, 0x04
	.zero		2


	//----- nvinfo : EIATTR_CRS_STACK_SIZE
	.align		4
        /*0064*/ 	.byte	0x04, 0x1e
        /*0066*/ 	.short	(.L_294 - .L_293)
.L_293:
        /*0068*/ 	.word	0x00000000
.L_294:


//--------------------- .nv.info._ZN7cutlass6KernelINS_4conv6kernel23ImplicitGemmConvolutionINS1_11threadblock22ImplicitGemmMultistageINS_4gemm9GemmShapeILi128ELi64ELi64EEENS4_48Conv2dFpropActivationTileAccessIteratorOptimizedINS_11MatrixShapeILi128ELi64EEEaNS_6layout12TensorNCxHWxILi32EEENS_9transform29TransposePitchLinearThreadMapINSF_29PitchLinearWarpRakedThreadMapINS_16PitchLinearShapeILi4096ELi2EEELi64ENSI_ILi32ELi1EEELi16EEENSI_ILi2ELi16EEEEENS_12AlignedArrayIaLi16ELi16EEEEENSF_11threadblock25RegularTileAccessIteratorISB_aNSC_37RowMajorTensorOpMultiplicandCrosswiseILi8ELi32EEELi0ESN_Li16EEELNS_4arch14CacheOperation4KindE0ENS4_44Conv2dFpropFilterTileAccessIteratorOptimizedINSA_ILi64ELi64EEEaNSC_12TensorCxRSKxILi32EEENSG_INSH_INSI_ILi2048ELi2EEELi64ESK_Li16EEESM_EESP_Lb0EEENSS_IS10_aNSC_40ColumnMajorTensorOpMultiplicandCrosswiseILi8ELi32EEELi1ES15_Li16EEELSY_1ENS6_11threadblock9MmaPolicyINS6_4warp11MmaTensorOpINS7_ILi64ELi64ELi64EEEaSU_aS18_iSE_NS1C_17MmaTensorOpPolicyINSW_3MmaINS7_ILi16ELi8ELi32EEELi32EaNSC_8RowMajorEaNSC_11ColumnMajorEiS1I_NSW_21OpMultiplyAddSaturateEEENSA_ILi1ELi1EEEEELi1ELb1EbEENSA_ILi0ELi0EEES1P_Li1EEELi3EbEENS_8epilogue11threadblock19InterleavedEpilogueIS8_S1O_Li1ENS1T_37InterleavedConvPredicatedTileIteratorINS1T_34InterleavedConvOutputTileThreadMapINSA_ILi2ELi1EEENSA_ILi8ELi2EEELi64ELi8ELi8EEEaLi32EEENS1S_4warp24FragmentIteratorTensorOpIS1E_S1H_iNS_5ArrayIiLi4ELb1EEENSC_22ColumnMajorInterleavedILi32EEEEENS1S_6thread21LinearCombinationReluIaLi8EifLNS28_9ScaleType4KindE1ELNS_15FloatRoundStyleE2EEELi32EEENS1A_30GemmIdentityThreadblockSwizzleILi1EEELNS1_8OperatorE0ENS1_17Conv2dProblemSizeELNS1_9GroupModeE0EEEEEvNT_6ParamsE --------------------------
	.section	.nv.info._ZN7cutlass6KernelINS_4conv6kernel23ImplicitGemmConvolutionINS1_11threadblock22ImplicitGemmMultistageINS_4gemm9GemmShapeILi128ELi64ELi64EEENS4_48Conv2dFpropActivationTileAccessIteratorOptimizedINS_11MatrixShapeILi128ELi64EEEaNS_6layout12TensorNCxHWxILi32EEENS_9transform29TransposePitchLinearThreadMapINSF_29PitchLinearWarpRakedThreadMapINS_16PitchLinearShapeILi4096ELi2EEELi64ENSI_ILi32ELi1EEELi16EEENSI_ILi2ELi16EEEEENS_12AlignedArrayIaLi16ELi16EEEEENSF_11threadblock25RegularTileAccessIteratorISB_aNSC_37RowMajorTensorOpMultiplicandCrosswiseILi8ELi32EEELi0ESN_Li16EEELNS_4arch14CacheOperation4KindE0ENS4_44Conv2dFpropFilterTileAccessIteratorOptimizedINSA_ILi64ELi64EEEaNSC_12TensorCxRSKxILi32EEENSG_INSH_INSI_ILi2048ELi2EEELi64ESK_Li16EEESM_EESP_Lb0EEENSS_IS10_aNSC_40ColumnMajorTensorOpMultiplicandCrosswiseILi8ELi32EEELi1ES15_Li16EEELSY_1ENS6_11threadblock9MmaPolicyINS6_4warp11MmaTensorOpINS7_ILi64ELi64ELi64EEEaSU_aS18_iSE_NS1C_17MmaTensorOpPolicyINSW_3MmaINS7_ILi16ELi8ELi32EEELi32EaNSC_8RowMajorEaNSC_11ColumnMajorEiS1I_NSW_21OpMultiplyAddSaturateEEENSA_ILi1ELi1EEEEELi1ELb1EbEENSA_ILi0ELi0EEES1P_Li1EEELi3EbEENS_8epilogue11threadblock19InterleavedEpilogueIS8_S1O_Li1ENS1T_37InterleavedConvPredicatedTileIteratorINS1T_34InterleavedConvOutputTileThreadMapINSA_ILi2ELi1EEENSA_ILi8ELi2EEELi64ELi8ELi8EEEaLi32EEENS1S_4warp24FragmentIteratorTensorOpIS1E_S1H_iNS_5ArrayIiLi4ELb1EEENSC_22ColumnMajorInterleavedILi32EEEEENS1S_6thread21LinearCombinationReluIaLi8EifLNS28_9ScaleType4KindE1ELNS_15FloatRoundStyleE2EEELi32EEENS1A_30GemmIdentityThreadblockSwizzleILi1EEELNS1_8OperatorE0ENS1_17Conv2dProblemSizeELNS1_9GroupModeE0EEEEEvNT_6ParamsE,"",@"SHT_CUDA_INFO"
	.sectionflags	@""
	.align	4


	//----- nvinfo : EIATTR_CUDA_API_VERSION
	.align		4
        /*0000*/ 	.byte	0x04, 0x37
        /*0002*/ 	.short	(.L_296 - .L_295)
.L_295:
        /*0004*/ 	.word	0x00000082


	//----- nvinfo : EIATTR_SW2861232_WAR
	.align		4
.L_296:
        /*0008*/ 	.byte	0x01, 0x35
	.zero		2


	//----- nvinfo : EIATTR_PARAM_CBANK
	.align		4
        /*000c*/ 	.byte	0x04, 0x0a
        /*000e*/ 	.short	(.L_298 - .L_297)
	.align		4
.L_297:
        /*0010*/ 	.word	index@(.nv.constant0._ZN7cutlass6KernelINS_4conv6kernel23ImplicitGemmConvolutionINS1_11threadblock22ImplicitGemmMultistageINS_4gemm9GemmShapeILi128ELi64ELi64EEENS4_48Conv2dFpropActivationTileAccessIteratorOptimizedINS_11MatrixShapeILi128ELi64EEEaNS_6layout12TensorNCxHWxILi32EEENS_9transform29TransposePitchLinearThreadMapINSF_29PitchLinearWarpRakedThreadMapINS_16PitchLinearShapeILi4096ELi2EEELi64ENSI_ILi32ELi1EEELi16EEENSI_ILi2ELi16EEEEENS_12AlignedArrayIaLi16ELi16EEEEENSF_11threadblock25RegularTileAccessIteratorISB_aNSC_37RowMajorTensorOpMultiplicandCrosswiseILi8ELi32EEELi0ESN_Li16EEELNS_4arch14CacheOperation4KindE0ENS4_44Conv2dFpropFilterTileAccessIteratorOptimizedINSA_ILi64ELi64EEEaNSC_12TensorCxRSKxILi32EEENSG_INSH_INSI_ILi2048ELi2EEELi64ESK_Li16EEESM_EESP_Lb0EEENSS_IS10_aNSC_40ColumnMajorTensorOpMultiplicandCrosswiseILi8ELi32EEELi1ES15_Li16EEELSY_1ENS6_11threadblock9MmaPolicyINS6_4warp11MmaTensorOpINS7_ILi64ELi64ELi64EEEaSU_aS18_iSE_NS1C_17MmaTensorOpPolicyINSW_3MmaINS7_ILi16ELi8ELi32EEELi32EaNSC_8RowMajorEaNSC_11ColumnMajorEiS1I_NSW_21OpMultiplyAddSaturateEEENSA_ILi1ELi1EEEEELi1ELb1EbEENSA_ILi0ELi0EEES1P_Li1EEELi3EbEENS_8epilogue11threadblock19InterleavedEpilogueIS8_S1O_Li1ENS1T_37InterleavedConvPredicatedTileIteratorINS1T_34InterleavedConvOutputTileThreadMapINSA_ILi2ELi1EEENSA_ILi8ELi2EEELi64ELi8ELi8EEEaLi32EEENS1S_4warp24FragmentIteratorTensorOpIS1E_S1H_iNS_5ArrayIiLi4ELb1EEENSC_22ColumnMajorInterleavedILi32EEEEENS1S_6thread21LinearCombinationReluIaLi8EifLNS28_9ScaleType4KindE1ELNS_15FloatRoundStyleE2EEELi32EEENS1A_30GemmIdentityThreadblockSwizzleILi1EEELNS1_8OperatorE0ENS1_17Conv2dProblemSizeELNS1_9GroupModeE0EEEEEvNT_6ParamsE)
        /*0014*/ 	.short	0x0160
        /*0016*/ 	.short	0x0158


	//----- nvinfo : EIATTR_CBANK_PARAM_SIZE
	.align		4
.L_298:
        /*0018*/ 	.byte	0x03, 0x19
        /*001a*/ 	.short	0x0158


	//----- nvinfo : EIATTR_KPARAM_INFO
	.align		4
        /*001c*/ 	.byte	0x04, 0x17
        /*001e*/ 	.short	(.L_300 - .L_299)
.L_299:
        /*0020*/ 	.word	0x00000000
        /*0024*/ 	.short	0x0000
        /*0026*/ 	.short	0x0000
        /*0028*/ 	.byte	0x00, 0xf0, 0x61, 0x05


	//----- nvinfo : EIATTR_MAXREG_COUNT
	.align		4
.L_300:
        /*002c*/ 	.byte	0x03, 0x1b
        /*002e*/ 	.short	0x00ff


	//----- nvinfo : EIATTR_NUM_BARRIERS
	.align		4
        /*0030*/ 	.byte	0x02, 0x4c
        /*0032*/ 	.byte	0x01
	.zero		1


	//----- nvinfo : EIATTR_MERCURY_ISA_VERSION
	.align		4
        /*0034*/ 	.byte	0x03, 0x5f
        /*0036*/ 	.short	0x0000


	//----- nvinfo : EIATTR_COOP_GROUP_MASK_REGIDS
	.align		4
        /*0038*/ 	.byte	0x04, 0x29
        /*003a*/ 	.short	(.L_302 - .L_301)


	//   ....[0]....
.L_301:
        /*003c*/ 	.word	0xffffffff


	//----- nvinfo : EIATTR_COOP_GROUP_INSTR_OFFSETS
	.align		4
.L_302:
        /*0040*/ 	.byte	0x04, 0x28
        /*0042*/ 	.short	(.L_304 - .L_303)


	//   ....[0]....
.L_303:
        /*0044*/ 	.word	0x000029d0


	//----- nvinfo : EIATTR_EXIT_INSTR_OFFSETS
	.align		4
.L_304:
        /*0048*/ 	.byte	0x04, 0x1c
        /*004a*/ 	.short	(.L_306 - .L_305)


	//   ....[0]....
.L_305:
        /*004c*/ 	.word	0x000000b0


	//   ....[1]....
        /*0050*/ 	.word	0x0000bff0


	//   ....[2]....
        /*0054*/ 	.word	0x0000c020


	//   ....[3]....
        /*0058*/ 	.word	0x0000c050


	//   ....[4]....
        /*005c*/ 	.word	0x0000c100


	//----- nvinfo : EIATTR_CTAIDZ_USED
	.align		4
.L_306:
        /*0060*/ 	.byte	0x01, 0x04
	.zero		2


	//----- nvinfo : EIATTR_CRS_STACK_SIZE
	.align		4
        /*0064*/ 	.byte	0x04, 0x1e
        /*0066*/ 	.short	(.L_308 - .L_307)
.L_307:
        /*0068*/ 	.word	0x00000000
.L_308:


//--------------------- .nv.callgraph             --------------------------
	.section	.nv.callgraph,"",@"SHT_CUDA_CALLGRAPH"
	.align	4
	.sectionentsize	8
	.align		4
        /*0000*/ 	.word	0x00000000
	.align		4
        /*0004*/ 	.word	0xffffffff
	.align		4
        /*0008*/ 	.word	0x00000000
	.align		4
        /*000c*/ 	.word	0xfffffffe
	.align		4
        /*0010*/ 	.word	0x00000000
	.align		4
        /*0014*/ 	.word	0xfffffffd
	.align		4
        /*0018*/ 	.word	0x00000000
	.align		4
        /*001c*/ 	.word	0xfffffffc


//--------------------- .nv.rel.action            --------------------------
	.section	.nv.rel.action,"",@"SHT_CUDA_RELOCINFO"
	.align	8
	.sectionentsize	8
        /*0000*/ 	.byte	0x73, 0x00, 0x00, 0x00, 0x00, 0x00, 0x00, 0x00, 0x00, 0x00, 0x00, 0x11, 0x25, 0x00, 0x05, 0x36


//--------------------- .nv.constant4             --------------------------
	.section	.nv.constant4,"a",@progbits
	.align	8
	.align		8
.nv.constant4:
        /*0000*/ 	.dword	_ZN34_INTERNAL_28d104d1_4_k_cu_371cd5504cuda3std3__45__cpo5beginE
	.align		8
        /*0008*/ 	.dword	_ZN34_INTERNAL_28d104d1_4_k_cu_371cd5504cuda3std3__45__cpo3endE
	.align		8
        /*0010*/ 	.dword	_ZN34_INTERNAL_28d104d1_4_k_cu_371cd5504cuda3std3__45__cpo6cbeginE
	.align		8
        /*0018*/ 	.dword	_ZN34_INTERNAL_28d104d1_4_k_cu_371cd5504cuda3std3__45__cpo4cendE
	.align		8
        /*0020*/ 	.dword	_ZN34_INTERNAL_28d104d1_4_k_cu_371cd5504cuda3std3__436_GLOBAL__N__28d104d1_4_k_cu_371cd5506ignoreE
	.align		8
        /*0028*/ 	.dword	_ZN34_INTERNAL_28d104d1_4_k_cu_371cd5504cuda3std3__419piecewise_constructE
	.align		8
        /*0030*/ 	.dword	_ZN34_INTERNAL_28d104d1_4_k_cu_371cd5504cuda3std3__48in_placeE
	.align		8
        /*0038*/ 	.dword	_ZN34_INTERNAL_28d104d1_4_k_cu_371cd5504cuda3std6ranges3__45__cpo4swapE
	.align		8
        /*0040*/ 	.dword	_ZN34_INTERNAL_28d104d1_4_k_cu_371cd5504cuda3std6ranges3__45__cpo9iter_moveE
	.align		8
        /*0048*/ 	.dword	_ZN34_INTERNAL_28d104d1_4_k_cu_371cd5504cute7productE
	.align		8
        /*0050*/ 	.dword	_ZN34_INTERNAL_28d104d1_4_k_cu_371cd5504cute1_E


//--------------------- .nv.constant0._ZN7cutlass9reference6device6kernel21TensorScaleBiasConv2dINS_9TensorRefIiNS_6layout12TensorNCxHWxILi32EEEEENS4_IaS7_EEfNS4_IfNS5_8RowMajorEEENS_21NumericConverterClampIafEELi4ELi4ELi16ELi8EEEvNS_4conv17Conv2dProblemSizeET_T0_T1_T2_SJ_ --------------------------
	.section	.nv.constant0._ZN7cutlass9reference6device6kernel21TensorScaleBiasConv2dINS_9TensorRefIiNS_6layout12TensorNCxHWxILi32EEEEENS4_IaS7_EEfNS4_IfNS5_8RowMajorEEENS_21NumericConverterClampIafEELi4ELi4ELi16ELi8EEEvNS_4conv17Conv2dProblemSizeET_T0_T1_T2_SJ_,"a",@progbits
	.sectionflags	@""
	.align	4
.nv.constant0._ZN7cutlass9reference6device6kernel21TensorScaleBiasConv2dINS_9TensorRefIiNS_6layout12TensorNCxHWxILi32EEEEENS4_IaS7_EEfNS4_IfNS5_8RowMajorEEENS_21NumericConverterClampIafEELi4ELi4ELi16ELi8EEEvNS_4conv17Conv2dProblemSizeET_T0_T1_T2_SJ_:
	.zero		512


//--------------------- .nv.constant0._ZN7cutlass9reference6device6kernel11Conv2dWgradIaNS_6layout12TensorNCxHWxILi32EEEaNS4_12TensorCxRSKxILi32EEEiS6_iiNS_16NumericConverterIiiLNS_15FloatRoundStyleE2EEENS_12multiply_addIiiiEELi2ELi4ELi8ELi16EEEvNS_4conv17Conv2dProblemSizeENS_9TensorRefIT_T0_EENSG_IT1_T2_EENSG_IT3_T4_EESP_T5_SQ_ --------------------------
	.section	.nv.constant0._ZN7cutlass9reference6device6kernel11Conv2dWgradIaNS_6layout12TensorNCxHWxILi32EEEaNS4_12TensorCxRSKxILi32EEEiS6_iiNS_16NumericConverterIiiLNS_15FloatRoundStyleE2EEENS_12multiply_addIiiiEELi2ELi4ELi8ELi16EEEvNS_4conv17Conv2dProblemSizeENS_9TensorRefIT_T0_EENSG_IT1_T2_EENSG_IT3_T4_EESP_T5_SQ_,"a",@progbits
	.sectionflags	@""
	.align	4
.nv.constant0._ZN7cutlass9reference6device6kernel11Conv2dWgradIaNS_6layout12TensorNCxHWxILi32EEEaNS4_12TensorCxRSKxILi32EEEiS6_iiNS_16NumericConverterIiiLNS_15FloatRoundStyleE2EEENS_12multiply_addIiiiEELi2ELi4ELi8ELi16EEEvNS_4conv17Conv2dProblemSizeENS_9TensorRefIT_T0_EENSG_IT1_T2_EENSG_IT3_T4_EESP_T5_SQ_:
	.zero		528


//--------------------- .nv.constant0._ZN7cutlass9reference6device6kernel11Conv2dDgradIaNS_6layout12TensorNCxHWxILi32EEEaNS4_12TensorCxRSKxILi32EEEiS6_iiNS_16NumericConverterIiiLNS_15FloatRoundStyleE2EEENS_12multiply_addIiiiEELi2ELi4ELi16ELi8EEEvNS_4conv17Conv2dProblemSizeENS_9TensorRefIT_T0_EENSG_IT1_T2_EENSG_IT3_T4_EESP_T5_SQ_ --------------------------
	.section	.nv.constant0._ZN7cutlass9reference6device6kernel11Conv2dDgradIaNS_6layout12TensorNCxHWxILi32EEEaNS4_12TensorCxRSKxILi32EEEiS6_iiNS_16NumericConverterIiiLNS_15FloatRoundStyleE2EEENS_12multiply_addIiiiEELi2ELi4ELi16ELi8EEEvNS_4conv17Conv2dProblemSizeENS_9TensorRefIT_T0_EENSG_IT1_T2_EENSG_IT3_T4_EESP_T5_SQ_,"a",@progbits
	.sectionflags	@""
	.align	4
.nv.constant0._ZN7cutlass9reference6device6kernel11Conv2dDgradIaNS_6layout12TensorNCxHWxILi32EEEaNS4_12TensorCxRSKxILi32EEEiS6_iiNS_16NumericConverterIiiLNS_15FloatRoundStyleE2EEENS_12multiply_addIiiiEELi2ELi4ELi16ELi8EEEvNS_4conv17Conv2dProblemSizeENS_9TensorRefIT_T0_EENSG_IT1_T2_EENSG_IT3_T4_EESP_T5_SQ_:
	.zero		528


//--------------------- .nv.constant0._ZN7cutlass9reference6device6kernel11Conv2dFpropIaNS_6layout12TensorNCxHWxILi32EEEaNS4_12TensorCxRSKxILi32EEEiS6_iiNS_16NumericConverterIiiLNS_15FloatRoundStyleE2EEENS_12multiply_addIiiiEELi4ELi4ELi16ELi8EEEvNS_4conv17Conv2dProblemSizeENS_9TensorRefIT_T0_EENSG_IT1_T2_EENSG_IT3_T4_EESP_T5_SQ_ --------------------------
	.section	.nv.constant0._ZN7cutlass9reference6device6kernel11Conv2dFpropIaNS_6layout12TensorNCxHWxILi32EEEaNS4_12TensorCxRSKxILi32EEEiS6_iiNS_16NumericConverterIiiLNS_15FloatRoundStyleE2EEENS_12multiply_addIiiiEELi4ELi4ELi16ELi8EEEvNS_4conv17Conv2dProblemSizeENS_9TensorRefIT_T0_EENSG_IT1_T2_EENSG_IT3_T4_EESP_T5_SQ_,"a",@progbits
	.sectionflags	@""
	.align	4
.nv.constant0._ZN7cutlass9reference6device6kernel11Conv2dFpropIaNS_6layout12TensorNCxHWxILi32EEEaNS4_12TensorCxRSKxILi32EEEiS6_iiNS_16NumericConverterIiiLNS_15FloatRoundStyleE2EEENS_12multiply_addIiiiEELi4ELi4ELi16ELi8EEEvNS_4conv17Conv2dProblemSizeENS_9TensorRefIT_T0_EENSG_IT1_T2_EENSG_IT3_T4_EESP_T5_SQ_:
	.zero		528


//--------------------- .nv.constant0._ZN7cutlass9reference6device6kernel13TensorForEachINS1_6detail14TensorReLuFuncIaNS_6layout12TensorNCxHWxILi32EEEEELi4ENS9_6ParamsEEEvNS_5CoordIXT0_EilEET1_ --------------------------
	.section	.nv.constant0._ZN7cutlass9reference6device6kernel13TensorForEachINS1_6detail14TensorReLuFuncIaNS_6layout12TensorNCxHWxILi32EEEEELi4ENS9_6ParamsEEEvNS_5CoordIXT0_EilEET1_,"a",@progbits
	.sectionflags	@""
	.align	4
.nv.constant0._ZN7cutlass9reference6device6kernel13TensorForEachINS1_6detail14TensorReLuFuncIaNS_6layout12TensorNCxHWxILi32EEEEELi4ENS9_6ParamsEEEvNS_5CoordIXT0_EilEET1_:
	.zero		416


//--------------------- .nv.constant0._ZN7cutlass9reference6device6kernel11Conv2dWgradIaNS_6layout12TensorNCxHWxILi32EEEaNS4_12TensorCxRSKxILi32EEEaS6_fiNS_21NumericConverterClampIafEENS_12multiply_addIiiiEELi2ELi4ELi8ELi16EEEvNS_4conv17Conv2dProblemSizeENS_9TensorRefIT_T0_EENSF_IT1_T2_EENSF_IT3_T4_EESO_T5_SP_ --------------------------
	.section	.nv.constant0._ZN7cutlass9reference6device6kernel11Conv2dWgradIaNS_6layout12TensorNCxHWxILi32EEEaNS4_12TensorCxRSKxILi32EEEaS6_fiNS_21NumericConverterClampIafEENS_12multiply_addIiiiEELi2ELi4ELi8ELi16EEEvNS_4conv17Conv2dProblemSizeENS_9TensorRefIT_T0_EENSF_IT1_T2_EENSF_IT3_T4_EESO_T5_SP_,"a",@progbits
	.sectionflags	@""
	.align	4
.nv.constant0._ZN7cutlass9reference6device6kernel11Conv2dWgradIaNS_6layout12TensorNCxHWxILi32EEEaNS4_12TensorCxRSKxILi32EEEaS6_fiNS_21NumericConverterClampIafEENS_12multiply_addIiiiEELi2ELi4ELi8ELi16EEEvNS_4conv17Conv2dProblemSizeENS_9TensorRefIT_T0_EENSF_IT1_T2_EENSF_IT3_T4_EESO_T5_SP_:
	.zero		528


//--------------------- .nv.constant0._ZN7cutlass9reference6device6kernel11Conv2dDgradIaNS_6layout12TensorNCxHWxILi32EEEaNS4_12TensorCxRSKxILi32EEEaS6_fiNS_21NumericConverterClampIafEENS_12multiply_addIiiiEELi2ELi4ELi16ELi8EEEvNS_4conv17Conv2dProblemSizeENS_9TensorRefIT_T0_EENSF_IT1_T2_EENSF_IT3_T4_EESO_T5_SP_ --------------------------
	.section	.nv.constant0._ZN7cutlass9reference6device6kernel11Conv2dDgradIaNS_6layout12TensorNCxHWxILi32EEEaNS4_12TensorCxRSKxILi32EEEaS6_fiNS_21NumericConverterClampIafEENS_12multiply_addIiiiEELi2ELi4ELi16ELi8EEEvNS_4conv17Conv2dProblemSizeENS_9TensorRefIT_T0_EENSF_IT1_T2_EENSF_IT3_T4_EESO_T5_SP_,"a",@progbits
	.sectionflags	@""
	.align	4
.nv.constant0._ZN7cutlass9reference6device6kernel11Conv2dDgradIaNS_6layout12TensorNCxHWxILi32EEEaNS4_12TensorCxRSKxILi32EEEaS6_fiNS_21NumericConverterClampIafEENS_12multiply_addIiiiEELi2ELi4ELi16ELi8EEEvNS_4conv17Conv2dProblemSizeENS_9TensorRefIT_T0_EENSF_IT1_T2_EENSF_IT3_T4_EESO_T5_SP_:
	.zero		528


//--------------------- .nv.constant0._ZN7cutlass9reference6device6kernel11Conv2dFpropIaNS_6layout12TensorNCxHWxILi32EEEaNS4_12TensorCxRSKxILi32EEEaS6_fiNS_21NumericConverterClampIafEENS_12multiply_addIiiiEELi4ELi4ELi16ELi8EEEvNS_4conv17Conv2dProblemSizeENS_9TensorRefIT_T0_EENSF_IT1_T2_EENSF_IT3_T4_EESO_T5_SP_ --------------------------
	.section	.nv.constant0._ZN7cutlass9reference6device6kernel11Conv2dFpropIaNS_6layout12TensorNCxHWxILi32EEEaNS4_12TensorCxRSKxILi32EEEaS6_fiNS_21NumericConverterClampIafEENS_12multiply_addIiiiEELi4ELi4ELi16ELi8EEEvNS_4conv17Conv2dProblemSizeENS_9TensorRefIT_T0_EENSF_IT1_T2_EENSF_IT3_T4_EESO_T5_SP_,"a",@progbits
	.sectionflags	@""
	.align	4
.nv.constant0._ZN7cutlass9reference6device6kernel11Conv2dFpropIaNS_6layout12TensorNCxHWxILi32EEEaNS4_12TensorCxRSKxILi32EEEaS6_fiNS_21NumericConverterClampIafEENS_12multiply_addIiiiEELi4ELi4ELi16ELi8EEEvNS_4conv17Conv2dProblemSizeENS_9TensorRefIT_T0_EENSF_IT1_T2_EENSF_IT3_T4_EESO_T5_SP_:
	.zero		528


//--------------------- .nv.constant2._ZN7cutlass6KernelINS_4conv6kernel26B2bImplicitGemmConvolutionINS1_11threadblock25B2bImplicitGemmMultistageINS_4gemm9GemmShapeILi64ELi64ELi64EEENS4_48Conv2dFpropActivationTileAccessIteratorOptimizedINS_11MatrixShapeILi64ELi64EEEaNS_6layout12TensorNCxHWxILi32EEENS_9transform29TransposePitchLinearThreadMapINSF_29PitchLinearWarpRakedThreadMapINS_16PitchLinearShapeILi2048ELi2EEELi128ENSI_ILi32ELi1EEELi16EEENSI_ILi2ELi16EEEEENS_12AlignedArrayIaLi16ELi16EEEEENSF_11threadblock25RegularTileAccessIteratorISB_aNSC_37RowMajorTensorOpMultiplicandCrosswiseILi8ELi32EEELi0ESN_Li16EEELNS_4arch14CacheOperation4KindE0ENS4_44Conv2dFpropFilterTileAccessIteratorOptimizedISB_aNSC_12TensorCxRSKxILi32EEESN_SP_Lb0EEENSS_ISB_aNSC_40ColumnMajorTensorOpMultiplicandCrosswiseILi8ELi32EEELi1ESN_Li16EEELSY_1ENS7_ILi64ELi128ELi64EEENS6_4warp27MmaTensorOpFragmentIteratorINSA_ILi16ELi32EEENSA_ILi16ELi64EEELi64EiaNSC_8RowMajorENS7_ILi16ELi8ELi32EEENS_8epilogue6thread21LinearCombinationReluIaLi2EifLNS1E_9ScaleType4KindE2ELNS_15FloatRoundStyleE2EEEEENSR_14VectorIteratorINSR_30PredicatedVectorAccessIteratorISB_S1A_fS1B_Li4ELb0EEEEENSF_4warp22VectorFragmentIteratorINSA_ILi1ELi16EEEfS1B_S1C_Li4EEENSZ_INSA_ILi64ELi128EEEaS11_NSG_INSH_INSI_ILi4096ELi2EEELi128ESK_Li16EEESM_EESP_Lb0EEENSS_IS1T_aS14_Li1ES1W_Li16EEELSY_1ES1J_NS6_11threadblock9MmaPolicyINS17_11MmaTensorOpINS7_ILi16ELi64ELi64EEEaSU_aS14_iSE_NS17_17MmaTensorOpPolicyINSW_3MmaIS1C_Li32EaS1B_aNSC_11ColumnMajorEiS1B_NSW_21OpMultiplyAddSaturateEEENSA_ILi1ELi1EEEEELi1ELb1EbEENSA_ILi0ELi0EEES2B_Li1EEENS20_INS21_INS7_ILi16ELi128ELi64EEEaSU_aS14_iSE_S29_Li1ELb1EbEES2B_S2B_Li1EEELi3EbEENS1D_11threadblock19InterleavedEpilogueIS16_S2E_Li1ENS2H_37InterleavedConvPredicatedTileIteratorINS2H_34InterleavedConvOutputTileThreadMapINSA_ILi4ELi1EEENSA_ILi2ELi4EEELi128ELi8ELi8EEEaLi32EEENS1D_4warp24FragmentIteratorTensorOpIS2D_S1C_iNS_5ArrayIiLi4ELb1EEENSC_22ColumnMajorInterleavedILi32EEEEENS1F_IaLi8EifLS1H_1ELS1I_2EEELi32EEENS1Z_30GemmIdentityThreadblockSwizzleILi1EEELNS1_8OperatorE0ENS1_17Conv2dProblemSizeEEEEEvNT_6ParamsE --------------------------
	.section	.nv.constant2._ZN7cutlass6KernelINS_4conv6kernel26B2bImplicitGemmConvolutionINS1_11threadblock25B2bImplicitGemmMultistageINS_4gemm9GemmShapeILi64ELi64ELi64EEENS4_48Conv2dFpropActivationTileAccessIteratorOptimizedINS_11MatrixShapeILi64ELi64EEEaNS_6layout12TensorNCxHWxILi32EEENS_9transform29TransposePitchLinearThreadMapINSF_29PitchLinearWarpRakedThreadMapINS_16PitchLinearShapeILi2048ELi2EEELi128ENSI_ILi32ELi1EEELi16EEENSI_ILi2ELi16EEEEENS_12AlignedArrayIaLi16ELi16EEEEENSF_11threadblock25RegularTileAccessIteratorISB_aNSC_37RowMajorTensorOpMultiplicandCrosswiseILi8ELi32EEELi0ESN_Li16EEELNS_4arch14CacheOperation4KindE0ENS4_44Conv2dFpropFilterTileAccessIteratorOptimizedISB_aNSC_12TensorCxRSKxILi32EEESN_SP_Lb0EEENSS_ISB_aNSC_40ColumnMajorTensorOpMultiplicandCrosswiseILi8ELi32EEELi1ESN_Li16EEELSY_1ENS7_ILi64ELi128ELi64EEENS6_4warp27MmaTensorOpFragmentIteratorINSA_ILi16ELi32EEENSA_ILi16ELi64EEELi64EiaNSC_8RowMajorENS7_ILi16ELi8ELi32EEENS_8epilogue6thread21LinearCombinationReluIaLi2EifLNS1E_9ScaleType4KindE2ELNS_15FloatRoundStyleE2EEEEENSR_14VectorIteratorINSR_30PredicatedVectorAccessIteratorISB_S1A_fS1B_Li4ELb0EEEEENSF_4warp22VectorFragmentIteratorINSA_ILi1ELi16EEEfS1B_S1C_Li4EEENSZ_INSA_ILi64ELi128EEEaS11_NSG_INSH_INSI_ILi4096ELi2EEELi128ESK_Li16EEESM_EESP_Lb0EEENSS_IS1T_aS14_Li1ES1W_Li16EEELSY_1ES1J_NS6_11threadblock9MmaPolicyINS17_11MmaTensorOpINS7_ILi16ELi64ELi64EEEaSU_aS14_iSE_NS17_17MmaTensorOpPolicyINSW_3MmaIS1C_Li32EaS1B_aNSC_11ColumnMajorEiS1B_NSW_21OpMultiplyAddSaturateEEENSA_ILi1ELi1EEEEELi1ELb1EbEENSA_ILi0ELi0EEES2B_Li1EEENS20_INS21_INS7_ILi16ELi128ELi64EEEaSU_aS14_iSE_S29_Li1ELb1EbEES2B_S2B_Li1EEELi3EbEENS1D_11threadblock19InterleavedEpilogueIS16_S2E_Li1ENS2H_37InterleavedConvPredicatedTileIteratorINS2H_34InterleavedConvOutputTileThreadMapINSA_ILi4ELi1EEENSA_ILi2ELi4EEELi128ELi8ELi8EEEaLi32EEENS1D_4warp24FragmentIteratorTensorOpIS2D_S1C_iNS_5ArrayIiLi4ELb1EEENSC_22ColumnMajorInterleavedILi32EEEEENS1F_IaLi8EifLS1H_1ELS1I_2EEELi32EEENS1Z_30GemmIdentityThreadblockSwizzleILi1EEELNS1_8OperatorE0ENS1_17Conv2dProblemSizeEEEEEvNT_6ParamsE,"a",@progbits
	.sectionflags	@""
	.align	4
.nv.constant2._ZN7cutlass6KernelINS_4conv6kernel26B2bImplicitGemmConvolutionINS1_11threadblock25B2bImplicitGemmMultistageINS_4gemm9GemmShapeILi64ELi64ELi64EEENS4_48Conv2dFpropActivationTileAccessIteratorOptimizedINS_11MatrixShapeILi64ELi64EEEaNS_6layout12TensorNCxHWxILi32EEENS_9transform29TransposePitchLinearThreadMapINSF_29PitchLinearWarpRakedThreadMapINS_16PitchLinearShapeILi2048ELi2EEELi128ENSI_ILi32ELi1EEELi16EEENSI_ILi2ELi16EEEEENS_12AlignedArrayIaLi16ELi16EEEEENSF_11threadblock25RegularTileAccessIteratorISB_aNSC_37RowMajorTensorOpMultiplicandCrosswiseILi8ELi32EEELi0ESN_Li16EEELNS_4arch14CacheOperation4KindE0ENS4_44Conv2dFpropFilterTileAccessIteratorOptimizedISB_aNSC_12TensorCxRSKxILi32EEESN_SP_Lb0EEENSS_ISB_aNSC_40ColumnMajorTensorOpMultiplicandCrosswiseILi8ELi32EEELi1ESN_Li16EEELSY_1ENS7_ILi64ELi128ELi64EEENS6_4warp27MmaTensorOpFragmentIteratorINSA_ILi16ELi32EEENSA_ILi16ELi64EEELi64EiaNSC_8RowMajorENS7_ILi16ELi8ELi32EEENS_8epilogue6thread21LinearCombinationReluIaLi2EifLNS1E_9ScaleType4KindE2ELNS_15FloatRoundStyleE2EEEEENSR_14VectorIteratorINSR_30PredicatedVectorAccessIteratorISB_S1A_fS1B_Li4ELb0EEEEENSF_4warp22VectorFragmentIteratorINSA_ILi1ELi16EEEfS1B_S1C_Li4EEENSZ_INSA_ILi64ELi128EEEaS11_NSG_INSH_INSI_ILi4096ELi2EEELi128ESK_Li16EEESM_EESP_Lb0EEENSS_IS1T_aS14_Li1ES1W_Li16EEELSY_1ES1J_NS6_11threadblock9MmaPolicyINS17_11MmaTensorOpINS7_ILi16ELi64ELi64EEEaSU_aS14_iSE_NS17_17MmaTensorOpPolicyINSW_3MmaIS1C_Li32EaS1B_aNSC_11ColumnMajorEiS1B_NSW_21OpMultiplyAddSaturateEEENSA_ILi1ELi1EEEEELi1ELb1EbEENSA_ILi0ELi0EEES2B_Li1EEENS20_INS21_INS7_ILi16ELi128ELi64EEEaSU_aS14_iSE_S29_Li1ELb1EbEES2B_S2B_Li1EEELi3EbEENS1D_11threadblock19InterleavedEpilogueIS16_S2E_Li1ENS2H_37InterleavedConvPredicatedTileIteratorINS2H_34InterleavedConvOutputTileThreadMapINSA_ILi4ELi1EEENSA_ILi2ELi4EEELi128ELi8ELi8EEEaLi32EEENS1D_4warp24FragmentIteratorTensorOpIS2D_S1C_iNS_5ArrayIiLi4ELb1EEENSC_22ColumnMajorInterleavedILi32EEEEENS1F_IaLi8EifLS1H_1ELS1I_2EEELi32EEENS1Z_30GemmIdentityThreadblockSwizzleILi1EEELNS1_8OperatorE0ENS1_17Conv2dProblemSizeEEEEEvNT_6ParamsE:
        /*0000*/ 	.byte	0xd0, 0x00, 0x00, 0x00, 0x00, 0x00, 0x00, 0x00


//--------------------- .nv.constant0._ZN7cutlass6KernelINS_4conv6kernel26B2bImplicitGemmConvolutionINS1_11threadblock25B2bImplicitGemmMultistageINS_4gemm9GemmShapeILi64ELi64ELi64EEENS4_48Conv2dFpropActivationTileAccessIteratorOptimizedINS_11MatrixShapeILi64ELi64EEEaNS_6layout12TensorNCxHWxILi32EEENS_9transform29TransposePitchLinearThreadMapINSF_29PitchLinearWarpRakedThreadMapINS_16PitchLinearShapeILi2048ELi2EEELi128ENSI_ILi32ELi1EEELi16EEENSI_ILi2ELi16EEEEENS_12AlignedArrayIaLi16ELi16EEEEENSF_11threadblock25RegularTileAccessIteratorISB_aNSC_37RowMajorTensorOpMultiplicandCrosswiseILi8ELi32EEELi0ESN_Li16EEELNS_4arch14CacheOperation4KindE0ENS4_44Conv2dFpropFilterTileAccessIteratorOptimizedISB_aNSC_12TensorCxRSKxILi32EEESN_SP_Lb0EEENSS_ISB_aNSC_40ColumnMajorTensorOpMultiplicandCrosswiseILi8ELi32EEELi1ESN_Li16EEELSY_1ENS7_ILi64ELi128ELi64EEENS6_4warp27MmaTensorOpFragmentIteratorINSA_ILi16ELi32EEENSA_ILi16ELi64EEELi64EiaNSC_8RowMajorENS7_ILi16ELi8ELi32EEENS_8epilogue6thread21LinearCombinationReluIaLi2EifLNS1E_9ScaleType4KindE2ELNS_15FloatRoundStyleE2EEEEENSR_14VectorIteratorINSR_30PredicatedVectorAccessIteratorISB_S1A_fS1B_Li4ELb0EEEEENSF_4warp22VectorFragmentIteratorINSA_ILi1ELi16EEEfS1B_S1C_Li4EEENSZ_INSA_ILi64ELi128EEEaS11_NSG_INSH_INSI_ILi4096ELi2EEELi128ESK_Li16EEESM_EESP_Lb0EEENSS_IS1T_aS14_Li1ES1W_Li16EEELSY_1ES1J_NS6_11threadblock9MmaPolicyINS17_11MmaTensorOpINS7_ILi16ELi64ELi64EEEaSU_aS14_iSE_NS17_17MmaTensorOpPolicyINSW_3MmaIS1C_Li32EaS1B_aNSC_11ColumnMajorEiS1B_NSW_21OpMultiplyAddSaturateEEENSA_ILi1ELi1EEEEELi1ELb1EbEENSA_ILi0ELi0EEES2B_Li1EEENS20_INS21_INS7_ILi16ELi128ELi64EEEaSU_aS14_iSE_S29_Li1ELb1EbEES2B_S2B_Li1EEELi3EbEENS1D_11threadblock19InterleavedEpilogueIS16_S2E_Li1ENS2H_37InterleavedConvPredicatedTileIteratorINS2H_34InterleavedConvOutputTileThreadMapINSA_ILi4ELi1EEENSA_ILi2ELi4EEELi128ELi8ELi8EEEaLi32EEENS1D_4warp24FragmentIteratorTensorOpIS2D_S1C_iNS_5ArrayIiLi4ELb1EEENSC_22ColumnMajorInterleavedILi32EEEEENS1F_IaLi8EifLS1H_1ELS1I_2EEELi32EEENS1Z_30GemmIdentityThreadblockSwizzleILi1EEELNS1_8OperatorE0ENS1_17Conv2dProblemSizeEEEEEvNT_6ParamsE --------------------------
	.section	.nv.constant0._ZN7cutlass6KernelINS_4conv6kernel26B2bImplicitGemmConvolutionINS1_11threadblock25B2bImplicitGemmMultistageINS_4gemm9GemmShapeILi64ELi64ELi64EEENS4_48Conv2dFpropActivationTileAccessIteratorOptimizedINS_11MatrixShapeILi64ELi64EEEaNS_6layout12TensorNCxHWxILi32EEENS_9transform29TransposePitchLinearThreadMapINSF_29PitchLinearWarpRakedThreadMapINS_16PitchLinearShapeILi2048ELi2EEELi128ENSI_ILi32ELi1EEELi16EEENSI_ILi2ELi16EEEEENS_12AlignedArrayIaLi16ELi16EEEEENSF_11threadblock25RegularTileAccessIteratorISB_aNSC_37RowMajorTensorOpMultiplicandCrosswiseILi8ELi32EEELi0ESN_Li16EEELNS_4arch14CacheOperation4KindE0ENS4_44Conv2dFpropFilterTileAccessIteratorOptimizedISB_aNSC_12TensorCxRSKxILi32EEESN_SP_Lb0EEENSS_ISB_aNSC_40ColumnMajorTensorOpMultiplicandCrosswiseILi8ELi32EEELi1ESN_Li16EEELSY_1ENS7_ILi64ELi128ELi64EEENS6_4warp27MmaTensorOpFragmentIteratorINSA_ILi16ELi32EEENSA_ILi16ELi64EEELi64EiaNSC_8RowMajorENS7_ILi16ELi8ELi32EEENS_8epilogue6thread21LinearCombinationReluIaLi2EifLNS1E_9ScaleType4KindE2ELNS_15FloatRoundStyleE2EEEEENSR_14VectorIteratorINSR_30PredicatedVectorAccessIteratorISB_S1A_fS1B_Li4ELb0EEEEENSF_4warp22VectorFragmentIteratorINSA_ILi1ELi16EEEfS1B_S1C_Li4EEENSZ_INSA_ILi64ELi128EEEaS11_NSG_INSH_INSI_ILi4096ELi2EEELi128ESK_Li16EEESM_EESP_Lb0EEENSS_IS1T_aS14_Li1ES1W_Li16EEELSY_1ES1J_NS6_11threadblock9MmaPolicyINS17_11MmaTensorOpINS7_ILi16ELi64ELi64EEEaSU_aS14_iSE_NS17_17MmaTensorOpPolicyINSW_3MmaIS1C_Li32EaS1B_aNSC_11ColumnMajorEiS1B_NSW_21OpMultiplyAddSaturateEEENSA_ILi1ELi1EEEEELi1ELb1EbEENSA_ILi0ELi0EEES2B_Li1EEENS20_INS21_INS7_ILi16ELi128ELi64EEEaSU_aS14_iSE_S29_Li1ELb1EbEES2B_S2B_Li1EEELi3EbEENS1D_11threadblock19InterleavedEpilogueIS16_S2E_Li1ENS2H_37InterleavedConvPredicatedTileIteratorINS2H_34InterleavedConvOutputTileThreadMapINSA_ILi4ELi1EEENSA_ILi2ELi4EEELi128ELi8ELi8EEEaLi32EEENS1D_4warp24FragmentIteratorTensorOpIS2D_S1C_iNS_5ArrayIiLi4ELb1EEENSC_22ColumnMajorInterleavedILi32EEEEENS1F_IaLi8EifLS1H_1ELS1I_2EEELi32EEENS1Z_30GemmIdentityThreadblockSwizzleILi1EEELNS1_8OperatorE0ENS1_17Conv2dProblemSizeEEEEEvNT_6ParamsE,"a",@progbits
	.sectionflags	@""
	.align	4
.nv.constant0._ZN7cutlass6KernelINS_4conv6kernel26B2bImplicitGemmConvolutionINS1_11threadblock25B2bImplicitGemmMultistageINS_4gemm9GemmShapeILi64ELi64ELi64EEENS4_48Conv2dFpropActivationTileAccessIteratorOptimizedINS_11MatrixShapeILi64ELi64EEEaNS_6layout12TensorNCxHWxILi32EEENS_9transform29TransposePitchLinearThreadMapINSF_29PitchLinearWarpRakedThreadMapINS_16PitchLinearShapeILi2048ELi2EEELi128ENSI_ILi32ELi1EEELi16EEENSI_ILi2ELi16EEEEENS_12AlignedArrayIaLi16ELi16EEEEENSF_11threadblock25RegularTileAccessIteratorISB_aNSC_37RowMajorTensorOpMultiplicandCrosswiseILi8ELi32EEELi0ESN_Li16EEELNS_4arch14CacheOperation4KindE0ENS4_44Conv2dFpropFilterTileAccessIteratorOptimizedISB_aNSC_12TensorCxRSKxILi32EEESN_SP_Lb0EEENSS_ISB_aNSC_40ColumnMajorTensorOpMultiplicandCrosswiseILi8ELi32EEELi1ESN_Li16EEELSY_1ENS7_ILi64ELi128ELi64EEENS6_4warp27MmaTensorOpFragmentIteratorINSA_ILi16ELi32EEENSA_ILi16ELi64EEELi64EiaNSC_8RowMajorENS7_ILi16ELi8ELi32EEENS_8epilogue6thread21LinearCombinationReluIaLi2EifLNS1E_9ScaleType4KindE2ELNS_15FloatRoundStyleE2EEEEENSR_14VectorIteratorINSR_30PredicatedVectorAccessIteratorISB_S1A_fS1B_Li4ELb0EEEEENSF_4warp22VectorFragmentIteratorINSA_ILi1ELi16EEEfS1B_S1C_Li4EEENSZ_INSA_ILi64ELi128EEEaS11_NSG_INSH_INSI_ILi4096ELi2EEELi128ESK_Li16EEESM_EESP_Lb0EEENSS_IS1T_aS14_Li1ES1W_Li16EEELSY_1ES1J_NS6_11threadblock9MmaPolicyINS17_11MmaTensorOpINS7_ILi16ELi64ELi64EEEaSU_aS14_iSE_NS17_17MmaTensorOpPolicyINSW_3MmaIS1C_Li32EaS1B_aNSC_11ColumnMajorEiS1B_NSW_21OpMultiplyAddSaturateEEENSA_ILi1ELi1EEEEELi1ELb1EbEENSA_ILi0ELi0EEES2B_Li1EEENS20_INS21_INS7_ILi16ELi128ELi64EEEaSU_aS14_iSE_S29_Li1ELb1EbEES2B_S2B_Li1EEELi3EbEENS1D_11threadblock19InterleavedEpilogueIS16_S2E_Li1ENS2H_37InterleavedConvPredicatedTileIteratorINS2H_34InterleavedConvOutputTileThreadMapINSA_ILi4ELi1EEENSA_ILi2ELi4EEELi128ELi8ELi8EEEaLi32EEENS1D_4warp24FragmentIteratorTensorOpIS2D_S1C_iNS_5ArrayIiLi4ELb1EEENSC_22ColumnMajorInterleavedILi32EEEEENS1F_IaLi8EifLS1H_1ELS1I_2EEELi32EEENS1Z_30GemmIdentityThreadblockSwizzleILi1EEELNS1_8OperatorE0ENS1_17Conv2dProblemSizeEEEEEvNT_6ParamsE:
	.zero		904


//--------------------- .nv.constant2._ZN7cutlass6KernelINS_4conv6kernel23ImplicitGemmConvolutionINS1_11threadblock22ImplicitGemmMultistageINS_4gemm9GemmShapeILi128ELi128ELi64EEENS4_48Conv2dFpropActivationTileAccessIteratorOptimizedINS_11MatrixShapeILi128ELi64EEEaNS_6layout12TensorNCxHWxILi32EEENS_9transform29TransposePitchLinearThreadMapINSF_29PitchLinearWarpRakedThreadMapINS_16PitchLinearShapeILi4096ELi2EEELi128ENSI_ILi32ELi1EEELi16EEENSI_ILi2ELi16EEEEENS_12AlignedArrayIaLi16ELi16EEEEENSF_11threadblock25RegularTileAccessIteratorISB_aNSC_37RowMajorTensorOpMultiplicandCrosswiseILi8ELi32EEELi0ESN_Li16EEELNS_4arch14CacheOperation4KindE0ENS4_44Conv2dFpropFilterTileAccessIteratorOptimizedINSA_ILi64ELi128EEEaNSC_12TensorCxRSKxILi32EEESN_SP_Lb0EEENSS_IS10_aNSC_40ColumnMajorTensorOpMultiplicandCrosswiseILi8ELi32EEELi1ESN_Li16EEELSY_1ENS6_11threadblock9MmaPolicyINS6_4warp11MmaTensorOpINS7_ILi64ELi64ELi64EEEaSU_aS15_iSE_NS19_17MmaTensorOpPolicyINSW_3MmaINS7_ILi16ELi8ELi32EEELi32EaNSC_8RowMajorEaNSC_11ColumnMajorEiS1F_NSW_21OpMultiplyAddSaturateEEENSA_ILi1ELi1EEEEELi1ELb1EbEENSA_ILi0ELi0EEES1M_Li1EEELi3EbEENS_8epilogue11threadblock19InterleavedEpilogueIS8_S1L_Li1ENS1Q_37InterleavedConvPredicatedTileIteratorINS1Q_34InterleavedConvOutputTileThreadMapINSA_ILi2ELi2EEENSA_ILi8ELi2EEELi128ELi8ELi8EEEaLi32EEENS1P_4warp24FragmentIteratorTensorOpIS1B_S1E_iNS_5ArrayIiLi4ELb1EEENSC_22ColumnMajorInterleavedILi32EEEEENS1P_6thread21LinearCombinationReluIaLi8EifLNS25_9ScaleType4KindE1ELNS_15FloatRoundStyleE2EEELi32EEENS17_30GemmIdentityThreadblockSwizzleILi1EEELNS1_8OperatorE0ENS1_17Conv2dProblemSizeELNS1_9GroupModeE0EEEEEvNT_6ParamsE --------------------------
	.section	.nv.constant2._ZN7cutlass6KernelINS_4conv6kernel23ImplicitGemmConvolutionINS1_11threadblock22ImplicitGemmMultistageINS_4gemm9GemmShapeILi128ELi128ELi64EEENS4_48Conv2dFpropActivationTileAccessIteratorOptimizedINS_11MatrixShapeILi128ELi64EEEaNS_6layout12TensorNCxHWxILi32EEENS_9transform29TransposePitchLinearThreadMapINSF_29PitchLinearWarpRakedThreadMapINS_16PitchLinearShapeILi4096ELi2EEELi128ENSI_ILi32ELi1EEELi16EEENSI_ILi2ELi16EEEEENS_12AlignedArrayIaLi16ELi16EEEEENSF_11threadblock25RegularTileAccessIteratorISB_aNSC_37RowMajorTensorOpMultiplicandCrosswiseILi8ELi32EEELi0ESN_Li16EEELNS_4arch14CacheOperation4KindE0ENS4_44Conv2dFpropFilterTileAccessIteratorOptimizedINSA_ILi64ELi128EEEaNSC_12TensorCxRSKxILi32EEESN_SP_Lb0EEENSS_IS10_aNSC_40ColumnMajorTensorOpMultiplicandCrosswiseILi8ELi32EEELi1ESN_Li16EEELSY_1ENS6_11threadblock9MmaPolicyINS6_4warp11MmaTensorOpINS7_ILi64ELi64ELi64EEEaSU_aS15_iSE_NS19_17MmaTensorOpPolicyINSW_3MmaINS7_ILi16ELi8ELi32EEELi32EaNSC_8RowMajorEaNSC_11ColumnMajorEiS1F_NSW_21OpMultiplyAddSaturateEEENSA_ILi1ELi1EEEEELi1ELb1EbEENSA_ILi0ELi0EEES1M_Li1EEELi3EbEENS_8epilogue11threadblock19InterleavedEpilogueIS8_S1L_Li1ENS1Q_37InterleavedConvPredicatedTileIteratorINS1Q_34InterleavedConvOutputTileThreadMapINSA_ILi2ELi2EEENSA_ILi8ELi2EEELi128ELi8ELi8EEEaLi32EEENS1P_4warp24FragmentIteratorTensorOpIS1B_S1E_iNS_5ArrayIiLi4ELb1EEENSC_22ColumnMajorInterleavedILi32EEEEENS1P_6thread21LinearCombinationReluIaLi8EifLNS25_9ScaleType4KindE1ELNS_15FloatRoundStyleE2EEELi32EEENS17_30GemmIdentityThreadblockSwizzleILi1EEELNS1_8OperatorE0ENS1_17Conv2dProblemSizeELNS1_9GroupModeE0EEEEEvNT_6ParamsE,"a",@progbits
	.sectionflags	@""
	.align	4
.nv.constant2._ZN7cutlass6KernelINS_4conv6kernel23ImplicitGemmConvolutionINS1_11threadblock22ImplicitGemmMultistageINS_4gemm9GemmShapeILi128ELi128ELi64EEENS4_48Conv2dFpropActivationTileAccessIteratorOptimizedINS_11MatrixShapeILi128ELi64EEEaNS_6layout12TensorNCxHWxILi32EEENS_9transform29TransposePitchLinearThreadMapINSF_29PitchLinearWarpRakedThreadMapINS_16PitchLinearShapeILi4096ELi2EEELi128ENSI_ILi32ELi1EEELi16EEENSI_ILi2ELi16EEEEENS_12AlignedArrayIaLi16ELi16EEEEENSF_11threadblock25RegularTileAccessIteratorISB_aNSC_37RowMajorTensorOpMultiplicandCrosswiseILi8ELi32EEELi0ESN_Li16EEELNS_4arch14CacheOperation4KindE0ENS4_44Conv2dFpropFilterTileAccessIteratorOptimizedINSA_ILi64ELi128EEEaNSC_12TensorCxRSKxILi32EEESN_SP_Lb0EEENSS_IS10_aNSC_40ColumnMajorTensorOpMultiplicandCrosswiseILi8ELi32EEELi1ESN_Li16EEELSY_1ENS6_11threadblock9MmaPolicyINS6_4warp11MmaTensorOpINS7_ILi64ELi64ELi64EEEaSU_aS15_iSE_NS19_17MmaTensorOpPolicyINSW_3MmaINS7_ILi16ELi8ELi32EEELi32EaNSC_8RowMajorEaNSC_11ColumnMajorEiS1F_NSW_21OpMultiplyAddSaturateEEENSA_ILi1ELi1EEEEELi1ELb1EbEENSA_ILi0ELi0EEES1M_Li1EEELi3EbEENS_8epilogue11threadblock19InterleavedEpilogueIS8_S1L_Li1ENS1Q_37InterleavedConvPredicatedTileIteratorINS1Q_34InterleavedConvOutputTileThreadMapINSA_ILi2ELi2EEENSA_ILi8ELi2EEELi128ELi8ELi8EEEaLi32EEENS1P_4warp24FragmentIteratorTensorOpIS1B_S1E_iNS_5ArrayIiLi4ELb1EEENSC_22ColumnMajorInterleavedILi32EEEEENS1P_6thread21LinearCombinationReluIaLi8EifLNS25_9ScaleType4KindE1ELNS_15FloatRoundStyleE2EEELi32EEENS17_30GemmIdentityThreadblockSwizzleILi1EEELNS1_8OperatorE0ENS1_17Conv2dProblemSizeELNS1_9GroupModeE0EEEEEvNT_6ParamsE:
        /*0000*/ 	.byte	0x80, 0x00, 0x00, 0x00, 0x00, 0x00, 0x00, 0x00


//--------------------- .nv.constant0._ZN7cutlass6KernelINS_4conv6kernel23ImplicitGemmConvolutionINS1_11threadblock22ImplicitGemmMultistageINS_4gemm9GemmShapeILi128ELi128ELi64EEENS4_48Conv2dFpropActivationTileAccessIteratorOptimizedINS_11MatrixShapeILi128ELi64EEEaNS_6layout12TensorNCxHWxILi32EEENS_9transform29TransposePitchLinearThreadMapINSF_29PitchLinearWarpRakedThreadMapINS_16PitchLinearShapeILi4096ELi2EEELi128ENSI_ILi32ELi1EEELi16EEENSI_ILi2ELi16EEEEENS_12AlignedArrayIaLi16ELi16EEEEENSF_11threadblock25RegularTileAccessIteratorISB_aNSC_37RowMajorTensorOpMultiplicandCrosswiseILi8ELi32EEELi0ESN_Li16EEELNS_4arch14CacheOperation4KindE0ENS4_44Conv2dFpropFilterTileAccessIteratorOptimizedINSA_ILi64ELi128EEEaNSC_12TensorCxRSKxILi32EEESN_SP_Lb0EEENSS_IS10_aNSC_40ColumnMajorTensorOpMultiplicandCrosswiseILi8ELi32EEELi1ESN_Li16EEELSY_1ENS6_11threadblock9MmaPolicyINS6_4warp11MmaTensorOpINS7_ILi64ELi64ELi64EEEaSU_aS15_iSE_NS19_17MmaTensorOpPolicyINSW_3MmaINS7_ILi16ELi8ELi32EEELi32EaNSC_8RowMajorEaNSC_11ColumnMajorEiS1F_NSW_21OpMultiplyAddSaturateEEENSA_ILi1ELi1EEEEELi1ELb1EbEENSA_ILi0ELi0EEES1M_Li1EEELi3EbEENS_8epilogue11threadblock19InterleavedEpilogueIS8_S1L_Li1ENS1Q_37InterleavedConvPredicatedTileIteratorINS1Q_34InterleavedConvOutputTileThreadMapINSA_ILi2ELi2EEENSA_ILi8ELi2EEELi128ELi8ELi8EEEaLi32EEENS1P_4warp24FragmentIteratorTensorOpIS1B_S1E_iNS_5ArrayIiLi4ELb1EEENSC_22ColumnMajorInterleavedILi32EEEEENS1P_6thread21LinearCombinationReluIaLi8EifLNS25_9ScaleType4KindE1ELNS_15FloatRoundStyleE2EEELi32EEENS17_30GemmIdentityThreadblockSwizzleILi1EEELNS1_8OperatorE0ENS1_17Conv2dProblemSizeELNS1_9GroupModeE0EEEEEvNT_6ParamsE --------------------------
	.section	.nv.constant0._ZN7cutlass6KernelINS_4conv6kernel23ImplicitGemmConvolutionINS1_11threadblock22ImplicitGemmMultistageINS_4gemm9GemmShapeILi128ELi128ELi64EEENS4_48Conv2dFpropActivationTileAccessIteratorOptimizedINS_11MatrixShapeILi128ELi64EEEaNS_6layout12TensorNCxHWxILi32EEENS_9transform29TransposePitchLinearThreadMapINSF_29PitchLinearWarpRakedThreadMapINS_16PitchLinearShapeILi4096ELi2EEELi128ENSI_ILi32ELi1EEELi16EEENSI_ILi2ELi16EEEEENS_12AlignedArrayIaLi16ELi16EEEEENSF_11threadblock25RegularTileAccessIteratorISB_aNSC_37RowMajorTensorOpMultiplicandCrosswiseILi8ELi32EEELi0ESN_Li16EEELNS_4arch14CacheOperation4KindE0ENS4_44Conv2dFpropFilterTileAccessIteratorOptimizedINSA_ILi64ELi128EEEaNSC_12TensorCxRSKxILi32EEESN_SP_Lb0EEENSS_IS10_aNSC_40ColumnMajorTensorOpMultiplicandCrosswiseILi8ELi32EEELi1ESN_Li16EEELSY_1ENS6_11threadblock9MmaPolicyINS6_4warp11MmaTensorOpINS7_ILi64ELi64ELi64EEEaSU_aS15_iSE_NS19_17MmaTensorOpPolicyINSW_3MmaINS7_ILi16ELi8ELi32EEELi32EaNSC_8RowMajorEaNSC_11ColumnMajorEiS1F_NSW_21OpMultiplyAddSaturateEEENSA_ILi1ELi1EEEEELi1ELb1EbEENSA_ILi0ELi0EEES1M_Li1EEELi3EbEENS_8epilogue11threadblock19InterleavedEpilogueIS8_S1L_Li1ENS1Q_37InterleavedConvPredicatedTileIteratorINS1Q_34InterleavedConvOutputTileThreadMapINSA_ILi2ELi2EEENSA_ILi8ELi2EEELi128ELi8ELi8EEEaLi32EEENS1P_4warp24FragmentIteratorTensorOpIS1B_S1E_iNS_5ArrayIiLi4ELb1EEENSC_22ColumnMajorInterleavedILi32EEEEENS1P_6thread21LinearCombinationReluIaLi8EifLNS25_9ScaleType4KindE1ELNS_15FloatRoundStyleE2EEELi32EEENS17_30GemmIdentityThreadblockSwizzleILi1EEELNS1_8OperatorE0ENS1_17Conv2dProblemSizeELNS1_9GroupModeE0EEEEEvNT_6ParamsE,"a",@progbits
	.sectionflags	@""
	.align	4
.nv.constant0._ZN7cutlass6KernelINS_4conv6kernel23ImplicitGemmConvolutionINS1_11threadblock22ImplicitGemmMultistageINS_4gemm9GemmShapeILi128ELi128ELi64EEENS4_48Conv2dFpropActivationTileAccessIteratorOptimizedINS_11MatrixShapeILi128ELi64EEEaNS_6layout12TensorNCxHWxILi32EEENS_9transform29TransposePitchLinearThreadMapINSF_29PitchLinearWarpRakedThreadMapINS_16PitchLinearShapeILi4096ELi2EEELi128ENSI_ILi32ELi1EEELi16EEENSI_ILi2ELi16EEEEENS_12AlignedArrayIaLi16ELi16EEEEENSF_11threadblock25RegularTileAccessIteratorISB_aNSC_37RowMajorTensorOpMultiplicandCrosswiseILi8ELi32EEELi0ESN_Li16EEELNS_4arch14CacheOperation4KindE0ENS4_44Conv2dFpropFilterTileAccessIteratorOptimizedINSA_ILi64ELi128EEEaNSC_12TensorCxRSKxILi32EEESN_SP_Lb0EEENSS_IS10_aNSC_40ColumnMajorTensorOpMultiplicandCrosswiseILi8ELi32EEELi1ESN_Li16EEELSY_1ENS6_11threadblock9MmaPolicyINS6_4warp11MmaTensorOpINS7_ILi64ELi64ELi64EEEaSU_aS15_iSE_NS19_17MmaTensorOpPolicyINSW_3MmaINS7_ILi16ELi8ELi32EEELi32EaNSC_8RowMajorEaNSC_11ColumnMajorEiS1F_NSW_21OpMultiplyAddSaturateEEENSA_ILi1ELi1EEEEELi1ELb1EbEENSA_ILi0ELi0EEES1M_Li1EEELi3EbEENS_8epilogue11threadblock19InterleavedEpilogueIS8_S1L_Li1ENS1Q_37InterleavedConvPredicatedTileIteratorINS1Q_34InterleavedConvOutputTileThreadMapINSA_ILi2ELi2EEENSA_ILi8ELi2EEELi128ELi8ELi8EEEaLi32EEENS1P_4warp24FragmentIteratorTensorOpIS1B_S1E_iNS_5ArrayIiLi4ELb1EEENSC_22ColumnMajorInterleavedILi32EEEEENS1P_6thread21LinearCombinationReluIaLi8EifLNS25_9ScaleType4KindE1ELNS_15FloatRoundStyleE2EEELi32EEENS17_30GemmIdentityThreadblockSwizzleILi1EEELNS1_8OperatorE0ENS1_17Conv2dProblemSizeELNS1_9GroupModeE0EEEEEvNT_6ParamsE:
	.zero		696


//--------------------- .nv.constant2._ZN7cutlass6KernelINS_4conv6kernel23ImplicitGemmConvolutionINS1_11threadblock22ImplicitGemmMultistageINS_4gemm9GemmShapeILi128ELi64ELi64EEENS4_48Conv2dFpropActivationTileAccessIteratorOptimizedINS_11MatrixShapeILi128ELi64EEEaNS_6layout12TensorNCxHWxILi32EEENS_9transform29TransposePitchLinearThreadMapINSF_29PitchLinearWarpRakedThreadMapINS_16PitchLinearShapeILi4096ELi2EEELi64ENSI_ILi32ELi1EEELi16EEENSI_ILi2ELi16EEEEENS_12AlignedArrayIaLi16ELi16EEEEENSF_11threadblock25RegularTileAccessIteratorISB_aNSC_37RowMajorTensorOpMultiplicandCrosswiseILi8ELi32EEELi0ESN_Li16EEELNS_4arch14CacheOperation4KindE0ENS4_44Conv2dFpropFilterTileAccessIteratorOptimizedINSA_ILi64ELi64EEEaNSC_12TensorCxRSKxILi32EEENSG_INSH_INSI_ILi2048ELi2EEELi64ESK_Li16EEESM_EESP_Lb0EEENSS_IS10_aNSC_40ColumnMajorTensorOpMultiplicandCrosswiseILi8ELi32EEELi1ES15_Li16EEELSY_1ENS6_11threadblock9MmaPolicyINS6_4warp11MmaTensorOpINS7_ILi64ELi64ELi64EEEaSU_aS18_iSE_NS1C_17MmaTensorOpPolicyINSW_3MmaINS7_ILi16ELi8ELi32EEELi32EaNSC_8RowMajorEaNSC_11ColumnMajorEiS1I_NSW_21OpMultiplyAddSaturateEEENSA_ILi1ELi1EEEEELi1ELb1EbEENSA_ILi0ELi0EEES1P_Li1EEELi3EbEENS_8epilogue11threadblock19InterleavedEpilogueIS8_S1O_Li1ENS1T_37InterleavedConvPredicatedTileIteratorINS1T_34InterleavedConvOutputTileThreadMapINSA_ILi2ELi1EEENSA_ILi8ELi2EEELi64ELi8ELi8EEEaLi32EEENS1S_4warp24FragmentIteratorTensorOpIS1E_S1H_iNS_5ArrayIiLi4ELb1EEENSC_22ColumnMajorInterleavedILi32EEEEENS1S_6thread21LinearCombinationReluIaLi8EifLNS28_9ScaleType4KindE1ELNS_15FloatRoundStyleE2EEELi32EEENS1A_30GemmIdentityThreadblockSwizzleILi1EEELNS1_8OperatorE0ENS1_17Conv2dProblemSizeELNS1_9GroupModeE0EEEEEvNT_6ParamsE --------------------------
	.section	.nv.constant2._ZN7cutlass6KernelINS_4conv6kernel23ImplicitGemmConvolutionINS1_11threadblock22ImplicitGemmMultistageINS_4gemm9GemmShapeILi128ELi64ELi64EEENS4_48Conv2dFpropActivationTileAccessIteratorOptimizedINS_11MatrixShapeILi128ELi64EEEaNS_6layout12TensorNCxHWxILi32EEENS_9transform29TransposePitchLinearThreadMapINSF_29PitchLinearWarpRakedThreadMapINS_16PitchLinearShapeILi4096ELi2EEELi64ENSI_ILi32ELi1EEELi16EEENSI_ILi2ELi16EEEEENS_12AlignedArrayIaLi16ELi16EEEEENSF_11threadblock25RegularTileAccessIteratorISB_aNSC_37RowMajorTensorOpMultiplicandCrosswiseILi8ELi32EEELi0ESN_Li16EEELNS_4arch14CacheOperation4KindE0ENS4_44Conv2dFpropFilterTileAccessIteratorOptimizedINSA_ILi64ELi64EEEaNSC_12TensorCxRSKxILi32EEENSG_INSH_INSI_ILi2048ELi2EEELi64ESK_Li16EEESM_EESP_Lb0EEENSS_IS10_aNSC_40ColumnMajorTensorOpMultiplicandCrosswiseILi8ELi32EEELi1ES15_Li16EEELSY_1ENS6_11threadblock9MmaPolicyINS6_4warp11MmaTensorOpINS7_ILi64ELi64ELi64EEEaSU_aS18_iSE_NS1C_17MmaTensorOpPolicyINSW_3MmaINS7_ILi16ELi8ELi32EEELi32EaNSC_8RowMajorEaNSC_11ColumnMajorEiS1I_NSW_21OpMultiplyAddSaturateEEENSA_ILi1ELi1EEEEELi1ELb1EbEENSA_ILi0ELi0EEES1P_Li1EEELi3EbEENS_8epilogue11threadblock19InterleavedEpilogueIS8_S1O_Li1ENS1T_37InterleavedConvPredicatedTileIteratorINS1T_34InterleavedConvOutputTileThreadMapINSA_ILi2ELi1EEENSA_ILi8ELi2EEELi64ELi8ELi8EEEaLi32EEENS1S_4warp24FragmentIteratorTensorOpIS1E_S1H_iNS_5ArrayIiLi4ELb1EEENSC_22ColumnMajorInterleavedILi32EEEEENS1S_6thread21LinearCombinationReluIaLi8EifLNS28_9ScaleType4KindE1ELNS_15FloatRoundStyleE2EEELi32EEENS1A_30GemmIdentityThreadblockSwizzleILi1EEELNS1_8OperatorE0ENS1_17Conv2dProblemSizeELNS1_9GroupModeE0EEEEEvNT_6ParamsE,"a",@progbits
	.sectionflags	@""
	.align	4
.nv.constant2._ZN7cutlass6KernelINS_4conv6kernel23ImplicitGemmConvolutionINS1_11threadblock22ImplicitGemmMultistageINS_4gemm9GemmShapeILi128ELi64ELi64EEENS4_48Conv2dFpropActivationTileAccessIteratorOptimizedINS_11MatrixShapeILi128ELi64EEEaNS_6layout12TensorNCxHWxILi32EEENS_9transform29TransposePitchLinearThreadMapINSF_29PitchLinearWarpRakedThreadMapINS_16PitchLinearShapeILi4096ELi2EEELi64ENSI_ILi32ELi1EEELi16EEENSI_ILi2ELi16EEEEENS_12AlignedArrayIaLi16ELi16EEEEENSF_11threadblock25RegularTileAccessIteratorISB_aNSC_37RowMajorTensorOpMultiplicandCrosswiseILi8ELi32EEELi0ESN_Li16EEELNS_4arch14CacheOperation4KindE0ENS4_44Conv2dFpropFilterTileAccessIteratorOptimizedINSA_ILi64ELi64EEEaNSC_12TensorCxRSKxILi32EEENSG_INSH_INSI_ILi2048ELi2EEELi64ESK_Li16EEESM_EESP_Lb0EEENSS_IS10_aNSC_40ColumnMajorTensorOpMultiplicandCrosswiseILi8ELi32EEELi1ES15_Li16EEELSY_1ENS6_11threadblock9MmaPolicyINS6_4warp11MmaTensorOpINS7_ILi64ELi64ELi64EEEaSU_aS18_iSE_NS1C_17MmaTensorOpPolicyINSW_3MmaINS7_ILi16ELi8ELi32EEELi32EaNSC_8RowMajorEaNSC_11ColumnMajorEiS1I_NSW_21OpMultiplyAddSaturateEEENSA_ILi1ELi1EEEEELi1ELb1EbEENSA_ILi0ELi0EEES1P_Li1EEELi3EbEENS_8epilogue11threadblock19InterleavedEpilogueIS8_S1O_Li1ENS1T_37InterleavedConvPredicatedTileIteratorINS1T_34InterleavedConvOutputTileThreadMapINSA_ILi2ELi1EEENSA_ILi8ELi2EEELi64ELi8ELi8EEEaLi32EEENS1S_4warp24FragmentIteratorTensorOpIS1E_S1H_iNS_5ArrayIiLi4ELb1EEENSC_22ColumnMajorInterleavedILi32EEEEENS1S_6thread21LinearCombinationReluIaLi8EifLNS28_9ScaleType4KindE1ELNS_15FloatRoundStyleE2EEELi32EEENS1A_30GemmIdentityThreadblockSwizzleILi1EEELNS1_8OperatorE0ENS1_17Conv2dProblemSizeELNS1_9GroupModeE0EEEEEvNT_6ParamsE:
        /*0000*/ 	.byte	0x80, 0x00, 0x00, 0x00, 0x00, 0x00, 0x00, 0x00


//--------------------- .nv.constant0._ZN7cutlass6KernelINS_4conv6kernel23ImplicitGemmConvolutionINS1_11threadblock22ImplicitGemmMultistageINS_4gemm9GemmShapeILi128ELi64ELi64EEENS4_48Conv2dFpropActivationTileAccessIteratorOptimizedINS_11MatrixShapeILi128ELi64EEEaNS_6layout12TensorNCxHWxILi32EEENS_9transform29TransposePitchLinearThreadMapINSF_29PitchLinearWarpRakedThreadMapINS_16PitchLinearShapeILi4096ELi2EEELi64ENSI_ILi32ELi1EEELi16EEENSI_ILi2ELi16EEEEENS_12AlignedArrayIaLi16ELi16EEEEENSF_11threadblock25RegularTileAccessIteratorISB_aNSC_37RowMajorTensorOpMultiplicandCrosswiseILi8ELi32EEELi0ESN_Li16EEELNS_4arch14CacheOperation4KindE0ENS4_44Conv2dFpropFilterTileAccessIteratorOptimizedINSA_ILi64ELi64EEEaNSC_12TensorCxRSKxILi32EEENSG_INSH_INSI_ILi2048ELi2EEELi64ESK_Li16EEESM_EESP_Lb0EEENSS_IS10_aNSC_40ColumnMajorTensorOpMultiplicandCrosswiseILi8ELi32EEELi1ES15_Li16EEELSY_1ENS6_11threadblock9MmaPolicyINS6_4warp11MmaTensorOpINS7_ILi64ELi64ELi64EEEaSU_aS18_iSE_NS1C_17MmaTensorOpPolicyINSW_3MmaINS7_ILi16ELi8ELi32EEELi32EaNSC_8RowMajorEaNSC_11ColumnMajorEiS1I_NSW_21OpMultiplyAddSaturateEEENSA_ILi1ELi1EEEEELi1ELb1EbEENSA_ILi0ELi0EEES1P_Li1EEELi3EbEENS_8epilogue11threadblock19InterleavedEpilogueIS8_S1O_Li1ENS1T_37InterleavedConvPredicatedTileIteratorINS1T_34InterleavedConvOutputTileThreadMapINSA_ILi2ELi1EEENSA_ILi8ELi2EEELi64ELi8ELi8EEEaLi32EEENS1S_4warp24FragmentIteratorTensorOpIS1E_S1H_iNS_5ArrayIiLi4ELb1EEENSC_22ColumnMajorInterleavedILi32EEEEENS1S_6thread21LinearCombinationReluIaLi8EifLNS28_9ScaleType4KindE1ELNS_15FloatRoundStyleE2EEELi32EEENS1A_30GemmIdentityThreadblockSwizzleILi1EEELNS1_8OperatorE0ENS1_17Conv2dProblemSizeELNS1_9GroupModeE0EEEEEvNT_6ParamsE --------------------------
	.section	.nv.constant0._ZN7cutlass6KernelINS_4conv6kernel23ImplicitGemmConvolutionINS1_11threadblock22ImplicitGemmMultistageINS_4gemm9GemmShapeILi128ELi64ELi64EEENS4_48Conv2dFpropActivationTileAccessIteratorOptimizedINS_11MatrixShapeILi128ELi64EEEaNS_6layout12TensorNCxHWxILi32EEENS_9transform29TransposePitchLinearThreadMapINSF_29PitchLinearWarpRakedThreadMapINS_16PitchLinearShapeILi4096ELi2EEELi64ENSI_ILi32ELi1EEELi16EEENSI_ILi2ELi16EEEEENS_12AlignedArrayIaLi16ELi16EEEEENSF_11threadblock25RegularTileAccessIteratorISB_aNSC_37RowMajorTensorOpMultiplicandCrosswiseILi8ELi32EEELi0ESN_Li16EEELNS_4arch14CacheOperation4KindE0ENS4_44Conv2dFpropFilterTileAccessIteratorOptimizedINSA_ILi64ELi64EEEaNSC_12TensorCxRSKxILi32EEENSG_INSH_INSI_ILi2048ELi2EEELi64ESK_Li16EEESM_EESP_Lb0EEENSS_IS10_aNSC_40ColumnMajorTensorOpMultiplicandCrosswiseILi8ELi32EEELi1ES15_Li16EEELSY_1ENS6_11threadblock9MmaPolicyINS6_4warp11MmaTensorOpINS7_ILi64ELi64ELi64EEEaSU_aS18_iSE_NS1C_17MmaTensorOpPolicyINSW_3MmaINS7_ILi16ELi8ELi32EEELi32EaNSC_8RowMajorEaNSC_11ColumnMajorEiS1I_NSW_21OpMultiplyAddSaturateEEENSA_ILi1ELi1EEEEELi1ELb1EbEENSA_ILi0ELi0EEES1P_Li1EEELi3EbEENS_8epilogue11threadblock19InterleavedEpilogueIS8_S1O_Li1ENS1T_37InterleavedConvPredicatedTileIteratorINS1T_34InterleavedConvOutputTileThreadMapINSA_ILi2ELi1EEENSA_ILi8ELi2EEELi64ELi8ELi8EEEaLi32EEENS1S_4warp24FragmentIteratorTensorOpIS1E_S1H_iNS_5ArrayIiLi4ELb1EEENSC_22ColumnMajorInterleavedILi32EEEEENS1S_6thread21LinearCombinationReluIaLi8EifLNS28_9ScaleType4KindE1ELNS_15FloatRoundStyleE2EEELi32EEENS1A_30GemmIdentityThreadblockSwizzleILi1EEELNS1_8OperatorE0ENS1_17Conv2dProblemSizeELNS1_9GroupModeE0EEEEEvNT_6ParamsE,"a",@progbits
	.sectionflags	@""
	.align	4
.nv.constant0._ZN7cutlass6KernelINS_4conv6kernel23ImplicitGemmConvolutionINS1_11threadblock22ImplicitGemmMultistageINS_4gemm9GemmShapeILi128ELi64ELi64EEENS4_48Conv2dFpropActivationTileAccessIteratorOptimizedINS_11MatrixShapeILi128ELi64EEEaNS_6layout12TensorNCxHWxILi32EEENS_9transform29TransposePitchLinearThreadMapINSF_29PitchLinearWarpRakedThreadMapINS_16PitchLinearShapeILi4096ELi2EEELi64ENSI_ILi32ELi1EEELi16EEENSI_ILi2ELi16EEEEENS_12AlignedArrayIaLi16ELi16EEEEENSF_11threadblock25RegularTileAccessIteratorISB_aNSC_37RowMajorTensorOpMultiplicandCrosswiseILi8ELi32EEELi0ESN_Li16EEELNS_4arch14CacheOperation4KindE0ENS4_44Conv2dFpropFilterTileAccessIteratorOptimizedINSA_ILi64ELi64EEEaNSC_12TensorCxRSKxILi32EEENSG_INSH_INSI_ILi2048ELi2EEELi64ESK_Li16EEESM_EESP_Lb0EEENSS_IS10_aNSC_40ColumnMajorTensorOpMultiplicandCrosswiseILi8ELi32EEELi1ES15_Li16EEELSY_1ENS6_11threadblock9MmaPolicyINS6_4warp11MmaTensorOpINS7_ILi64ELi64ELi64EEEaSU_aS18_iSE_NS1C_17MmaTensorOpPolicyINSW_3MmaINS7_ILi16ELi8ELi32EEELi32EaNSC_8RowMajorEaNSC_11ColumnMajorEiS1I_NSW_21OpMultiplyAddSaturateEEENSA_ILi1ELi1EEEEELi1ELb1EbEENSA_ILi0ELi0EEES1P_Li1EEELi3EbEENS_8epilogue11threadblock19InterleavedEpilogueIS8_S1O_Li1ENS1T_37InterleavedConvPredicatedTileIteratorINS1T_34InterleavedConvOutputTileThreadMapINSA_ILi2ELi1EEENSA_ILi8ELi2EEELi64ELi8ELi8EEEaLi32EEENS1S_4warp24FragmentIteratorTensorOpIS1E_S1H_iNS_5ArrayIiLi4ELb1EEENSC_22ColumnMajorInterleavedILi32EEEEENS1S_6thread21LinearCombinationReluIaLi8EifLNS28_9ScaleType4KindE1ELNS_15FloatRoundStyleE2EEELi32EEENS1A_30GemmIdentityThreadblockSwizzleILi1EEELNS1_8OperatorE0ENS1_17Conv2dProblemSizeELNS1_9GroupModeE0EEEEEvNT_6ParamsE:
	.zero		696


//--------------------- .text._ZN7cutlass9reference6device6kernel21TensorScaleBiasConv2dINS_9TensorRefIiNS_6layout12TensorNCxHWxILi32EEEEENS4_IaS7_EEfNS4_IfNS5_8RowMajorEEENS_21NumericConverterClampIafEELi4ELi4ELi16ELi8EEEvNS_4conv17Conv2dProblemSizeET_T0_T1_T2_SJ_ --------------------------
	.section	.text._ZN7cutlass9reference6device6kernel21TensorScaleBiasConv2dINS_9TensorRefIiNS_6layout12TensorNCxHWxILi32EEEEENS4_IaS7_EEfNS4_IfNS5_8RowMajorEEENS_21NumericConverterClampIafEELi4ELi4ELi16ELi8EEEvNS_4conv17Conv2dProblemSizeET_T0_T1_T2_SJ_,"ax",@progbits
	.sectioninfo	@"SHI_REGISTERS=32"
	.align	128
        .global         _ZN7cutlass9reference6device6kernel21TensorScaleBiasConv2dINS_9TensorRefIiNS_6layout12TensorNCxHWxILi32EEEEENS4_IaS7_EEfNS4_IfNS5_8RowMajorEEENS_21NumericConverterClampIafEELi4ELi4ELi16ELi8EEEvNS_4conv17Conv2dProblemSizeET_T0_T1_T2_SJ_
        .type           _ZN7cutlass9reference6device6kernel21TensorScaleBiasConv2dINS_9TensorRefIiNS_6layout12TensorNCxHWxILi32EEEEENS4_IaS7_EEfNS4_IfNS5_8RowMajorEEENS_21NumericConverterClampIafEELi4ELi4ELi16ELi8EEEvNS_4conv17Conv2dProblemSizeET_T0_T1_T2_SJ_,@function
        .size           _ZN7cutlass9reference6device6kernel21TensorScaleBiasConv2dINS_9TensorRefIiNS_6layout12TensorNCxHWxILi32EEEEENS4_IaS7_EEfNS4_IfNS5_8RowMajorEEENS_21NumericConverterClampIafEELi4ELi4ELi16ELi8EEEvNS_4conv17Conv2dProblemSizeET_T0_T1_T2_SJ_,(.L_x_644 - _ZN7cutlass9reference6device6kernel21TensorScaleBiasConv2dINS_9TensorRefIiNS_6layout12TensorNCxHWxILi32EEEEENS4_IaS7_EEfNS4_IfNS5_8RowMajorEEENS_21NumericConverterClampIafEELi4ELi4ELi16ELi8EEEvNS_4conv17Conv2dProblemSizeET_T0_T1_T2_SJ_)
        .other          _ZN7cutlass9reference6device6kernel21TensorScaleBiasConv2dINS_9TensorRefIiNS_6layout12TensorNCxHWxILi32EEEEENS4_IaS7_EEfNS4_IfNS5_8RowMajorEEENS_21NumericConverterClampIafEELi4ELi4ELi16ELi8EEEvNS_4conv17Conv2dProblemSizeET_T0_T1_T2_SJ_,@"STO_CUDA_ENTRY STV_DEFAULT"
_ZN7cutlass9reference6device6kernel21TensorScaleBiasConv2dINS_9TensorRefIiNS_6layout12TensorNCxHWxILi32EEEEENS4_IaS7_EEfNS4_IfNS5_8RowMajorEEENS_21NumericConverterClampIafEELi4ELi4ELi16ELi8EEEvNS_4conv17Conv2dProblemSizeET_T0_T1_T2_SJ_:
.text._ZN7cutlass9reference6device6kernel21TensorScaleBiasConv2dINS_9TensorRefIiNS_6layout12TensorNCxHWxILi32EEEEENS4_IaS7_EEfNS4_IfNS5_8RowMajorEEENS_21NumericConverterClampIafEELi4ELi4ELi16ELi8EEEvNS_4conv17Conv2dProblemSizeET_T0_T1_T2_SJ_:
[----:B------:R-:W-:Y:S02]  /*0000*/  IMAD.MOV.U32 R1, RZ, RZ, c[0x0][0x28] ;  /* 0x00000a00ff017624 */ /* 0x000fe400078e00ff */
[----:B------:R-:W0:Y:S01]  /*0010*/  S2R R16, SR_TID.X ;  /* 0x0000000000107919 */ /* 0x000e220000002100 */
[----:B------:R-:W-:Y:S01]  /*0020*/  IMAD.MOV.U32 R17, RZ, RZ, RZ ;  /* 0x000000ffff117224 */ /* 0x000fe200078e00ff */
[----:B------:R-:W-:Y:S01]  /*0030*/  ULDC.64 UR6, c[0x0][0x170] ;  /* 0x00005c0000067ab9 */ /* 0x000fe20000000a00 */
[----:B------:R-:W-:Y:S01]  /*0040*/  BSSY B0, `(.L_x_0) ;  /* 0x000002f000007945 */ /* 0x000fe20003800000 */
[----:B------:R-:W1:Y:S01]  /*0050*/  S2R R3, SR_CTAID.X ;  /* 0x0000000000037919 */ /* 0x000e620000002500 */
[----:B------:R-:W-:Y:S02]  /*0060*/  UIMAD.WIDE UR4, UR7, UR6, URZ ;  /* 0x00000006070472a5 */ /* 0x000fe4000f8e023f */
[----:B------:R-:W-:Y:S01]  /*0070*/  USHF.R.S32.HI UR6, URZ, 0x1f, UR7 ;  /* 0x0000001f3f067899 */ /* 0x000fe20008011407 */
[----:B0-----:R-:W-:-:S04]  /*0080*/  IMAD.SHL.U32 R16, R16, 0x4, RZ ;  /* 0x0000000410107824 */ /* 0x001fc800078e00ff */
[----:B-1----:R-:W-:-:S05]  /*0090*/  IMAD.WIDE.U32 R16, R3, 0x40, R16 ;  /* 0x0000004003107825 */ /* 0x002fca00078e0010 */
[----:B------:R-:W-:-:S04]  /*00a0*/  LOP3.LUT R0, R17, UR5, RZ, 0xfc, !PT ;  /* 0x0000000511007c12 */ /* 0x000fc8000f8efcff */
[----:B------:R-:W-:Y:S01]  /*00b0*/  ISETP.NE.U32.AND P0, PT, R0, RZ, PT ;  /* 0x000000ff0000720c */ /* 0x000fe20003f05070 */
[----:B------:R-:W-:-:S12]  /*00c0*/  IMAD.MOV.U32 R0, RZ, RZ, c[0x0][0x1d8] ;  /* 0x00007600ff007624 */ /* 0x000fd800078e00ff */
[----:B------:R-:W-:Y:S05]  /*00d0*/  @!P0 BRA `(.L_x_1) ;  /* 0x0000010000008947 */ /* 0x000fea0003800000 */
[----:B------:R-:W-:Y:S01]  /*00e0*/  IMAD.U32 R19, RZ, RZ, UR5 ;  /* 0x00000005ff137e24 */ /* 0x000fe2000f8e00ff */
[----:B------:R-:W-:Y:S01]  /*00f0*/  MOV R4, 0x160 ;  /* 0x0000016000047802 */ /* 0x000fe20000000f00 */
[----:B------:R-:W-:Y:S02]  /*0100*/  IMAD.U32 R18, RZ, RZ, UR4 ;  /* 0x00000004ff127e24 */ /* 0x000fe4000f8e00ff */
[----:B------:R-:W-:Y:S02]  /*0110*/  IMAD.U32 R12, RZ, RZ, UR4 ;  /* 0x00000004ff0c7e24 */ /* 0x000fe4000f8e00ff */
[----:B------:R-:W-:Y:S02]  /*0120*/  IMAD.U32 R13, RZ, RZ, UR5 ;  /* 0x00000005ff0d7e24 */ /* 0x000fe4000f8e00ff */
[----:B------:R-:W-:Y:S02]  /*0130*/  IMAD.MOV.U32 R22, RZ, RZ, R16 ;  /* 0x000000ffff167224 */ /* 0x000fe400078e0010 */
[----:B------:R-:W-:-:S02]  /*0140*/  IMAD.MOV.U32 R19, RZ, RZ, R17 ;  /* 0x000000ffff137224 */ /* 0x000fc400078e0011 */
[----:B------:R-:W-:Y:S05]  /*0150*/  CALL.REL.NOINC `($__internal_0_$__cuda_sm20_div_s64) ;  /* 0x00004e3000007944 */ /* 0x000fea0003c00000 */
[----:B------:R-:W-:-:S05]  /*0160*/  IADD3 R19, P0, RZ, -R2, RZ ;  /* 0x80000002ff137210 */ /* 0x000fca0007f1e0ff */
[----:B------:R-:W-:Y:S02]  /*0170*/  IMAD.X R3, RZ, RZ, ~R13, P0 ;  /* 0x000000ffff037224 */ /* 0x000fe400000e0e0d */
[----:B------:R-:W-:-:S04]  /*0180*/  IMAD.WIDE.U32 R6, R19, UR4, R16 ;  /* 0x0000000413067c25 */ /* 0x000fc8000f8e0010 */
[----:B------:R-:W-:-:S04]  /*0190*/  IMAD R3, R3, UR4, RZ ;  /* 0x0000000403037c24 */ /* 0x000fc8000f8e02ff */
[----:B------:R-:W-:Y:S02]  /*01a0*/  IMAD R19, R19, UR5, R3 ;  /* 0x0000000513137c24 */ /* 0x000fe4000f8e0203 */
[----:B------:R-:W-:Y:S02]  /*01b0*/  IMAD.MOV.U32 R3, RZ, RZ, R2 ;  /* 0x000000ffff037224 */ /* 0x000fe400078e0002 */
[----:B------:R-:W-:Y:S01]  /*01c0*/  IMAD.IADD R19, R7, 0x1, R19 ;  /* 0x0000000107137824 */ /* 0x000fe200078e0213 */
[----:B------:R-:W-:Y:S05]  /*01d0*/  BRA `(.L_x_2) ;  /* 0x0000015000007947 */ /* 0x000fea0003800000 */
.L_x_1:
[----:B------:R-:W0:Y:S01]  /*01e0*/  I2F.U32.RP R4, UR4 ;  /* 0x0000000400047d06 */ /* 0x000e220008209000 */
[----:B------:R-:W-:Y:S01]  /*01f0*/  IMAD R5, RZ, RZ, -UR4 ;  /* 0x80000004ff057e24 */ /* 0x000fe2000f8e02ff */
[----:B------:R-:W-:Y:S01]  /*0200*/  ISETP.NE.U32.AND P2, PT, RZ, UR4, PT ;  /* 0x00000004ff007c0c */ /* 0x000fe2000bf45070 */
[----:B------:R-:W-:-:S05]  /*0210*/  IMAD.MOV.U32 R19, RZ, RZ, RZ ;  /* 0x000000ffff137224 */ /* 0x000fca00078e00ff */
[----:B0-----:R-:W0:Y:S02]  /*0220*/  MUFU.RCP R4, R4 ;  /* 0x0000000400047308 */ /* 0x001e240000001000 */
[----:B0-----:R-:W-:-:S06]  /*0230*/  IADD3 R2, R4, 0xffffffe, RZ ;  /* 0x0ffffffe04027810 */ /* 0x001fcc0007ffe0ff */
[----:B------:R0:W1:Y:S02]  /*0240*/  F2I.FTZ.U32.TRUNC.NTZ R3, R2 ;  /* 0x0000000200037305 */ /* 0x000064000021f000 */
[----:B0-----:R-:W-:Y:S02]  /*0250*/  IMAD.MOV.U32 R2, RZ, RZ, RZ ;  /* 0x000000ffff027224 */ /* 0x001fe400078e00ff */
[----:B-1----:R-:W-:-:S04]  /*0260*/  IMAD R5, R5, R3, RZ ;  /* 0x0000000305057224 */ /* 0x002fc800078e02ff */
[----:B------:R-:W-:-:S06]  /*0270*/  IMAD.HI.U32 R3, R3, R5, R2 ;  /* 0x0000000503037227 */ /* 0x000fcc00078e0002 */
[----:B------:R-:W-:-:S04]  /*0280*/  IMAD.HI.U32 R3, R3, R16, RZ ;  /* 0x0000001003037227 */ /* 0x000fc800078e00ff */
[----:B------:R-:W-:-:S04]  /*0290*/  IMAD.MOV R5, RZ, RZ, -R3 ;  /* 0x000000ffff057224 */ /* 0x000fc800078e0a03 */
[----:B------:R-:W-:-:S05]  /*02a0*/  IMAD R5, R5, UR4, R16 ;  /* 0x0000000405057c24 */ /* 0x000fca000f8e0210 */
[----:B------:R-:W-:-:S13]  /*02b0*/  ISETP.GE.U32.AND P0, PT, R5, UR4, PT ;  /* 0x0000000405007c0c */ /* 0x000fda000bf06070 */
[----:B------:R-:W-:Y:S02]  /*02c0*/  @P0 IADD3 R5, R5, -UR4, RZ ;  /* 0x8000000405050c10 */ /* 0x000fe4000fffe0ff */
[----:B------:R-:W-:Y:S02]  /*02d0*/  @P0 IADD3 R3, R3, 0x1, RZ ;  /* 0x0000000103030810 */ /* 0x000fe40007ffe0ff */
[----:B------:R-:W-:-:S13]  /*02e0*/  ISETP.GE.U32.AND P1, PT, R5, UR4, PT ;  /* 0x0000000405007c0c */ /* 0x000fda000bf26070 */
[----:B------:R-:W-:Y:S02]  /*02f0*/  @P1 IADD3 R3, R3, 0x1, RZ ;  /* 0x0000000103031810 */ /* 0x000fe40007ffe0ff */
[----:B------:R-:W-:-:S05]  /*0300*/  @!P2 LOP3.LUT R3, RZ, UR4, RZ, 0x33, !PT ;  /* 0x00000004ff03ac12 */ /* 0x000fca000f8e33ff */
[----:B------:R-:W-:-:S04]  /*0310*/  IMAD.MOV R5, RZ, RZ, -R3 ;  /* 0x000000ffff057224 */ /* 0x000fc800078e0a03 */
[----:B------:R-:W-:Y:S02]  /*0320*/  IMAD R6, R5, UR4, R16 ;  /* 0x0000000405067c24 */ /* 0x000fe4000f8e0210 */
.L_x_2:
[----:B------:R-:W-:Y:S05]  /*0330*/  BSYNC B0 ;  /* 0x0000000000007941 */ /* 0x000fea0003800000 */
.L_x_0:
[----:B------:R-:W-:Y:S01]  /*0340*/  LOP3.LUT R2, R19, UR6, RZ, 0xfc, !PT ;  /* 0x0000000613027c12 */ /* 0x000fe2000f8efcff */
[----:B------:R-:W-:Y:S03]  /*0350*/  BSSY B0, `(.L_x_3) ;  /* 0x0000020000007945 */ /* 0x000fe60003800000 */
[----:B------:R-:W-:-:S13]  /*0360*/  ISETP.NE.U32.AND P0, PT, R2, RZ, PT ;  /* 0x000000ff0200720c */ /* 0x000fda0003f05070 */
[----:B------:R-:W-:Y:S05]  /*0370*/  @!P0 BRA `(.L_x_4) ;  /* 0x0000009000008947 */ /* 0x000fea0003800000 */
[----:B------:R-:W-:Y:S01]  /*0380*/  IMAD.MOV.U32 R22, RZ, RZ, R6 ;  /* 0x000000ffff167224 */ /* 0x000fe200078e0006 */
[----:B------:R-:W-:Y:S01]  /*0390*/  MOV R4, 0x3d0 ;  /* 0x000003d000047802 */ /* 0x000fe20000000f00 */
[----:B------:R-:W-:Y:S02]  /*03a0*/  IMAD.MOV.U32 R18, RZ, RZ, c[0x0][0x174] ;  /* 0x00005d00ff127624 */ /* 0x000fe400078e00ff */
[----:B------:R-:W-:Y:S02]  /*03b0*/  IMAD.U32 R13, RZ, RZ, UR6 ;  /* 0x00000006ff0d7e24 */ /* 0x000fe4000f8e00ff */
[----:B------:R-:W-:Y:S05]  /*03c0*/  CALL.REL.NOINC `($__internal_0_$__cuda_sm20_div_s64) ;  /* 0x00004bc000007944 */ /* 0x000fea0003c00000 */
[--C-:B------:R-:W-:Y:S02]  /*03d0*/  IMAD.MOV R7, RZ, RZ, -R2.reuse ;  /* 0x000000ffff077224 */ /* 0x100fe400078e0a02 */
[----:B------:R-:W-:Y:S02]  /*03e0*/  IMAD.MOV.U32 R5, RZ, RZ, R2 ;  /* 0x000000ffff057224 */ /* 0x000fe400078e0002 */
[----:B------:R-:W-:Y:S01]  /*03f0*/  IMAD R6, R7, c[0x0][0x174], R6 ;  /* 0x00005d0007067a24 */ /* 0x000fe200078e0206 */
[----:B------:R-:W-:Y:S05]  /*0400*/  BRA `(.L_x_5) ;  /* 0x0000014000007947 */ /* 0x000fea0003800000 */
.L_x_4:
[----:B------:R-:W0:Y:S01]  /*0410*/  I2F.U32.RP R2, c[0x0][0x174] ;  /* 0x00005d0000027b06 */ /* 0x000e220000209000 */
[----:B------:R-:W-:-:S07]  /*0420*/  ISETP.NE.U32.AND P2, PT, RZ, c[0x0][0x174], PT ;  /* 0x00005d00ff007a0c */ /* 0x000fce0003f45070 */
[----:B0-----:R-:W0:Y:S02]  /*0430*/  MUFU.RCP R2, R2 ;  /* 0x0000000200027308 */ /* 0x001e240000001000 */
[----:B0-----:R-:W-:-:S06]  /*0440*/  IADD3 R4, R2, 0xffffffe, RZ ;  /* 0x0ffffffe02047810 */ /* 0x001fcc0007ffe0ff */
[----:B------:R0:W1:Y:S02]  /*0450*/  F2I.FTZ.U32.TRUNC.NTZ R5, R4 ;  /* 0x0000000400057305 */ /* 0x000064000021f000 */
[----:B0-----:R-:W-:Y:S02]  /*0460*/  IMAD.MOV.U32 R4, RZ, RZ, RZ ;  /* 0x000000ffff047224 */ /* 0x001fe400078e00ff */
[----:B-1----:R-:W-:-:S04]  /*0470*/  IMAD.MOV R7, RZ, RZ, -R5 ;  /* 0x000000ffff077224 */ /* 0x002fc800078e0a05 */
[----:B------:R-:W-:-:S04]  /*0480*/  IMAD R7, R7, c[0x0][0x174], RZ ;  /* 0x00005d0007077a24 */ /* 0x000fc800078e02ff */
[----:B------:R-:W-:-:S06]  /*0490*/  IMAD.HI.U32 R5, R5, R7, R4 ;  /* 0x0000000705057227 */ /* 0x000fcc00078e0004 */
[----:B------:R-:W-:-:S04]  /*04a0*/  IMAD.HI.U32 R5, R5, R6, RZ ;  /* 0x0000000605057227 */ /* 0x000fc800078e00ff */
[----:B------:R-:W-:-:S04]  /*04b0*/  IMAD.MOV R7, RZ, RZ, -R5 ;  /* 0x000000ffff077224 */ /* 0x000fc800078e0a05 */
[----:B------:R-:W-:-:S05]  /*04c0*/  IMAD R7, R7, c[0x0][0x174], R6 ;  /* 0x00005d0007077a24 */ /* 0x000fca00078e0206 */
[----:B------:R-:W-:-:S13]  /*04d0*/  ISETP.GE.U32.AND P0, PT, R7, c[0x0][0x174], PT ;  /* 0x00005d0007007a0c */ /* 0x000fda0003f06070 */
[----:B------:R-:W-:Y:S02]  /*04e0*/  @P0 IADD3 R7, R7, -c[0x0][0x174], RZ ;  /* 0x80005d0007070a10 */ /* 0x000fe40007ffe0ff */
[----:B------:R-:W-:Y:S02]  /*04f0*/  @P0 IADD3 R5, R5, 0x1, RZ ;  /* 0x0000000105050810 */ /* 0x000fe40007ffe0ff */
[----:B------:R-:W-:-:S13]  /*0500*/  ISETP.GE.U32.AND P1, PT, R7, c[0x0][0x174], PT ;  /* 0x00005d0007007a0c */ /* 0x000fda0003f26070 */
[----:B------:R-:W-:Y:S02]  /*0510*/  @P1 IADD3 R5, R5, 0x1, RZ ;  /* 0x0000000105051810 */ /* 0x000fe40007ffe0ff */
[----:B------:R-:W-:-:S05]  /*0520*/  @!P2 LOP3.LUT R5, RZ, c[0x0][0x174], RZ, 0x33, !PT ;  /* 0x00005d00ff05aa12 */ /* 0x000fca00078e33ff */
[----:B------:R-:W-:-:S04]  /*0530*/  IMAD.MOV R7, RZ, RZ, -R5 ;  /* 0x000000ffff077224 */ /* 0x000fc800078e0a05 */
[----:B------:R-:W-:Y:S02]  /*0540*/  IMAD R6, R7, c[0x0][0x174], R6 ;  /* 0x00005d0007067a24 */ /* 0x000fe400078e0206 */
.L_x_5:
[----:B------:R-:W-:Y:S05]  /*0550*/  BSYNC B0 ;  /* 0x0000000000007941 */ /* 0x000fea0003800000 */
.L_x_3:
[----:B------:R-:W-:Y:S01]  /*0560*/  IADD3 R10, P0, R16, 0x1, RZ ;  /* 0x00000001100a7810 */ /* 0x000fe20007f1e0ff */
[----:B------:R-:W-:Y:S04]  /*0570*/  BSSY B0, `(.L_x_6) ;  /* 0x000002a000007945 */ /* 0x000fe80003800000 */
[----:B------:R-:W-:-:S05]  /*0580*/  IMAD.X R11, RZ, RZ, R17, P0 ;  /* 0x000000ffff0b7224 */ /* 0x000fca00000e0611 */
[----:B------:R-:W-:-:S04]  /*0590*/  LOP3.LUT R2, R11, UR5, RZ, 0xfc, !PT ;  /* 0x000000050b027c12 */ /* 0x000fc8000f8efcff */
[----:B------:R-:W-:-:S13]  /*05a0*/  ISETP.NE.U32.AND P0, PT, R2, RZ, PT ;  /* 0x000000ff0200720c */ /* 0x000fda0003f05070 */
        /* <DEDUP_REMOVED lines=17> */
.L_x_7:
        /* <DEDUP_REMOVED lines=21> */
.L_x_8:
[----:B------:R-:W-:Y:S05]  /*0810*/  BSYNC B0 ;  /* 0x0000000000007941 */ /* 0x000fea0003800000 */
.L_x_6:
        /* <DEDUP_REMOVED lines=13> */
.L_x_10:
[----:B------:R-:W0:Y:S01]  /*08f0*/  I2F.U32.RP R4, c[0x0][0x174] ;  /* 0x00005d0000047b06 */ /* 0x000e220000209000 */
[----:B------:R-:W-:Y:S01]  /*0900*/  IMAD.MOV.U32 R8, RZ, RZ, RZ ;  /* 0x000000ffff087224 */ /* 0x000fe200078e00ff */
[----:B------:R-:W-:-:S06]  /*0910*/  ISETP.NE.U32.AND P2, PT, RZ, c[0x0][0x174], PT ;  /* 0x00005d00ff007a0c */ /* 0x000fcc0003f45070 */
[----:B0-----:R-:W0:Y:S02]  /*0920*/  MUFU.RCP R4, R4 ;  /* 0x0000000400047308 */ /* 0x001e240000001000 */
[----:B0-----:R-:W-:-:S06]  /*0930*/  IADD3 R11, R4, 0xffffffe, RZ ;  /* 0x0ffffffe040b7810 */ /* 0x001fcc0007ffe0ff */
[----:B------:R-:W0:Y:S02]  /*0940*/  F2I.FTZ.U32.TRUNC.NTZ R9, R11 ;  /* 0x0000000b00097305 */ /* 0x000e24000021f000 */
[----:B0-----:R-:W-:-:S04]  /*0950*/  IMAD.MOV R13, RZ, RZ, -R9 ;  /* 0x000000ffff0d7224 */ /* 0x001fc800078e0a09 */
        /* <DEDUP_REMOVED lines=13> */
.L_x_11:
[----:B------:R-:W-:Y:S05]  /*0a30*/  BSYNC B0 ;  /* 0x0000000000007941 */ /* 0x000fea0003800000 */
.L_x_9:
        /* <DEDUP_REMOVED lines=14> */
[----:B------:R-:W-:Y:S01]  /*0b20*/  IADD3 R11, P0, RZ, -R2, RZ ;  /* 0x80000002ff0b7210 */ /* 0x000fe20007f1e0ff */
[----:B------:R-:W-:-:S04]  /*0b30*/  IMAD.MOV.U32 R10, RZ, RZ, R2 ;  /* 0x000000ffff0a7224 */ /* 0x000fc800078e0002 */
[----:B------:R-:W-:-:S04]  /*0b40*/  IMAD.X R13, RZ, RZ, ~R13, P0 ;  /* 0x000000ffff0d7224 */ /* 0x000fc800000e0e0d */
[----:B------:R-:W-:Y:S02]  /*0b50*/  IMAD R4, R13, UR4, RZ ;  /* 0x000000040d047c24 */ /* 0x000fe4000f8e02ff */
[----:B------:R-:W-:-:S04]  /*0b60*/  IMAD.WIDE.U32 R12, R11, UR4, R28 ;  /* 0x000000040b0c7c25 */ /* 0x000fc8000f8e001c */
[----:B------:R-:W-:-:S04]  /*0b70*/  IMAD R11, R11, UR5, R4 ;  /* 0x000000050b0b7c24 */ /* 0x000fc8000f8e0204 */
[----:B------:R-:W-:Y:S01]  /*0b80*/  IMAD.IADD R19, R11, 0x1, R13 ;  /* 0x000000010b137824 */ /* 0x000fe200078e020d */
[----:B------:R-:W-:Y:S05]  /*0b90*/  BRA `(.L_x_14) ;  /* 0x0000015000007947 */ /* 0x000fea0003800000 */
.L_x_13:
[----:B------:R-:W0:Y:S01]  /*0ba0*/  I2F.U32.RP R4, UR4 ;  /* 0x0000000400047d06 */ /* 0x000e220008209000 */
[----:B------:R-:W-:Y:S01]  /*0bb0*/  IMAD R13, RZ, RZ, -UR4 ;  /* 0x80000004ff0d7e24 */ /* 0x000fe2000f8e02ff */
[----:B------:R-:W-:Y:S01]  /*0bc0*/  ISETP.NE.U32.AND P2, PT, RZ, UR4, PT ;  /* 0x00000004ff007c0c */ /* 0x000fe2000bf45070 */
[----:B------:R-:W-:Y:S02]  /*0bd0*/  IMAD.MOV.U32 R10, RZ, RZ, RZ ;  /* 0x000000ffff0a7224 */ /* 0x000fe400078e00ff */
[----:B------:R-:W-:-:S03]  /*0be0*/  IMAD.MOV.U32 R19, RZ, RZ, RZ ;  /* 0x000000ffff137224 */ /* 0x000fc600078e00ff */
[----:B0-----:R-:W0:Y:S02]  /*0bf0*/  MUFU.RCP R4, R4 ;  /* 0x0000000400047308 */ /* 0x001e240000001000 */
[----:B0-----:R-:W-:-:S06]  /*0c00*/  IADD3 R12, R4, 0xffffffe, RZ ;  /* 0x0ffffffe040c7810 */ /* 0x001fcc0007ffe0ff */
[----:B------:R-:W0:Y:S02]  /*0c10*/  F2I.FTZ.U32.TRUNC.NTZ R11, R12 ;  /* 0x0000000c000b7305 */ /* 0x000e24000021f000 */
[----:B0-----:R-:W-:-:S04]  /*0c20*/  IMAD R13, R13, R11, RZ ;  /* 0x0000000b0d0d7224 */ /* 0x001fc800078e02ff */
        /* <DEDUP_REMOVED lines=12> */
.L_x_14:
[----:B------:R-:W-:Y:S05]  /*0cf0*/  BSYNC B0 ;  /* 0x0000000000007941 */ /* 0x000fea0003800000 */
.L_x_12:
        /* <DEDUP_REMOVED lines=13> */
.L_x_16:
        /* <DEDUP_REMOVED lines=20> */
.L_x_17:
[----:B------:R-:W-:Y:S05]  /*0f10*/  BSYNC B0 ;  /* 0x0000000000007941 */ /* 0x000fea0003800000 */
.L_x_15:
        /* <DEDUP_REMOVED lines=13> */
[----:B------:R-:W-:Y:S02]  /*0ff0*/  IMAD.MOV.U32 R19, RZ, RZ, R17 ;  /* 0x000000ffff137224 */ /* 0x000fe400078e0011 */
[----:B------:R-:W-:Y:S05]  /*1000*/  CALL.REL.NOINC `($__internal_0_$__cuda_sm20_div_s64) ;  /* 0x00003f8000007944 */ /* 0x000fea0003c00000 */
[----:B------:R-:W-:-:S05]  /*1010*/  IADD3 R19, P0, RZ, -R2, RZ ;  /* 0x80000002ff137210 */ /* 0x000fca0007f1e0ff */
[----:B------:R-:W-:Y:S02]  /*1020*/  IMAD.X R13, RZ, RZ, ~R13, P0 ;  /* 0x000000ffff0d7224 */ /* 0x000fe400000e0e0d */
[----:B------:R-:W-:-:S04]  /*1030*/  IMAD.WIDE.U32 R14, R19, UR4, R16 ;  /* 0x00000004130e7c25 */ /* 0x000fc8000f8e0010 */
[----:B------:R-:W-:Y:S02]  /*1040*/  IMAD R4, R13, UR4, RZ ;  /* 0x000000040d047c24 */ /* 0x000fe4000f8e02ff */
[----:B------:R-:W-:Y:S02]  /*1050*/  IMAD.MOV.U32 R17, RZ, RZ, R2 ;  /* 0x000000ffff117224 */ /* 0x000fe400078e0002 */
[----:B------:R-:W-:Y:S02]  /*1060*/  IMAD R19, R19, UR5, R4 ;  /* 0x0000000513137c24 */ /* 0x000fe4000f8e0204 */
[----:B------:R-:W-:Y:S02]  /*1070*/  IMAD.MOV.U32 R16, RZ, RZ, R14 ;  /* 0x000000ffff107224 */ /* 0x000fe400078e000e */
[----:B------:R-:W-:Y:S01]  /*1080*/  IMAD.IADD R19, R19, 0x1, R15 ;  /* 0x0000000113137824 */ /* 0x000fe200078e020f */
[----:B------:R-:W-:Y:S05]  /*1090*/  BRA `(.L_x_20) ;  /* 0x0000015000007947 */ /* 0x000fea0003800000 */
.L_x_19:
        /* <DEDUP_REMOVED lines=21> */
.L_x_20:
[----:B------:R-:W-:Y:S05]  /*11f0*/  BSYNC B0 ;  /* 0x0000000000007941 */ /* 0x000fea0003800000 */
.L_x_18:
        /* <DEDUP_REMOVED lines=9> */
[----:B------:R-:W-:-:S04]  /*1290*/  IMAD.MOV R13, RZ, RZ, -R2 ;  /* 0x000000ffff0d7224 */ /* 0x000fc800078e0a02 */
[----:B------:R-:W-:Y:S01]  /*12a0*/  IMAD R16, R13, c[0x0][0x174], R16 ;  /* 0x00005d000d107a24 */ /* 0x000fe200078e0210 */
[----:B------:R-:W-:Y:S05]  /*12b0*/  BRA `(.L_x_23) ;  /* 0x0000014000007947 */ /* 0x000fea0003800000 */
.L_x_22:
        /* <DEDUP_REMOVED lines=20> */
.L_x_23:
[----:B------:R-:W-:Y:S05]  /*1400*/  BSYNC B0 ;  /* 0x0000000000007941 */ /* 0x000fea0003800000 */
.L_x_21:
[----:B------:R-:W0:Y:S01]  /*1410*/  S2R R4, SR_TID.Y ;  /* 0x0000000000047919 */ /* 0x000e220000002200 */
[----:B------:R-:W-:Y:S01]  /*1420*/  ISETP.GE.AND P0, PT, R5, c[0x0][0x170], PT ;  /* 0x00005c0005007a0c */ /* 0x000fe20003f06270 */
[----:B------:R-:W-:Y:S01]  /*1430*/  IMAD.MOV.U32 R19, RZ, RZ, 0x4 ;  /* 0x00000004ff137424 */ /* 0x000fe200078e00ff */
[----:B------:R-:W-:Y:S01]  /*1440*/  ULDC.64 UR4, c[0x0][0x118] ;  /* 0x0000460000047ab9 */ /* 0x000fe20000000a00 */
[----:B------:R-:W0:Y:S01]  /*1450*/  S2R R13, SR_CTAID.Y ;  /* 0x00000000000d7919 */ /* 0x000e220000002600 */
[----:B------:R-:W-:Y:S01]  /*1460*/  ISETP.GE.OR P0, PT, R3, c[0x0][0x160], P0 ;  /* 0x0000580003007a0c */ /* 0x000fe20000706670 */
[----:B------:R-:W-:Y:S03]  /*1470*/  BSSY B0, `(.L_x_24) ;  /* 0x00000ed000007945 */ /* 0x000fe60003800000 */
[----:B------:R-:W-:Y:S01]  /*1480*/  ISETP.GE.OR P0, PT, R6, c[0x0][0x174], P0 ;  /* 0x00005d0006007a0c */ /* 0x000fe20000706670 */
[----:B0-----:R-:W-:-:S04]  /*1490*/  IMAD R4, R13, 0x8, R4 ;  /* 0x000000080d047824 */ /* 0x001fc800078e0204 */
[----:B------:R-:W-:-:S04]  /*14a0*/  IMAD.SHL.U32 R4, R4, 0x4, RZ ;  /* 0x0000000404047824 */ /* 0x000fc800078e00ff */
[----:B------:R-:W-:-:S04]  /*14b0*/  IMAD.WIDE R14, R4, R19, c[0x0][0x1e0] ;  /* 0x00007800040e7625 */ /* 0x000fc800078e0213 */
[----:B------:R-:W-:Y:S01]  /*14c0*/  IMAD.WIDE R18, R4, R19, c[0x0][0x1f0] ;  /* 0x00007c0004127625 */ /* 0x000fe200078e0213 */
[----:B------:R-:W-:Y:S05]  /*14d0*/  @P0 BRA `(.L_x_25) ;  /* 0x00000e6000000947 */ /* 0x000fea0003800000 */
[----:B------:R-:W-:Y:S01]  /*14e0*/  ISETP.GE.AND P0, PT, R4, c[0x0][0x178], PT ;  /* 0x00005e0004007a0c */ /* 0x000fe20003f06270 */
[----:B------:R-:W-:-:S12]  /*14f0*/  BSSY B1, `(.L_x_26) ;  /* 0x0000037000017945 */ /* 0x000fd80003800000 */
[----:B------:R-:W-:Y:S05]  /*1500*/  @P0 BRA `(.L_x_27) ;  /* 0x0000035000000947 */ /* 0x000fea0003800000 */
[----:B------:R-:W-:Y:S01]  /*1510*/  SHF.R.S32.HI R13, RZ, 0x1f, R4 ;  /* 0x0000001fff0d7819 */ /* 0x000fe20000011404 */
[----:B------:R-:W-:Y:S02]  /*1520*/  IMAD R23, R5, c[0x0][0x1b0], RZ ;  /* 0x00006c0005177a24 */ /* 0x000fe400078e02ff */
[----:B------:R-:W-:Y:S01]  /*1530*/  IMAD R22, R3, c[0x0][0x1b8], RZ ;  /* 0x00006e0003167a24 */ /* 0x000fe200078e02ff */
[----:B------:R-:W-:Y:S01]  /*1540*/  LEA.HI R13, R13, R4, RZ, 0x5 ;  /* 0x000000040d0d7211 */ /* 0x000fe200078f28ff */
[----:B------:R-:W-:Y:S01]  /*1550*/  IMAD.SHL.U32 R24, R6, 0x20, RZ ;  /* 0x0000002006187824 */ /* 0x000fe200078e00ff */
[----:B------:R-:W-:Y:S02]  /*1560*/  SHF.R.S32.HI R20, RZ, 0x1f, R23 ;  /* 0x0000001fff147819 */ /* 0x000fe40000011417 */
[----:B------:R-:W-:Y:S02]  /*1570*/  LOP3.LUT R21, R13, 0xffffffe0, RZ, 0xc0, !PT ;  /* 0xffffffe00d157812 */ /* 0x000fe400078ec0ff */
[----:B------:R-:W-:-:S02]  /*1580*/  SHF.R.S32.HI R13, RZ, 0x5, R13 ;  /* 0x00000005ff0d7819 */ /* 0x000fc4000001140d */
[--C-:B------:R-:W-:Y:S02]  /*1590*/  IADD3 R27, P0, P1, R24, R23, R22.reuse ;  /* 0x00000017181b7210 */ /* 0x100fe4000791e016 */
[----:B------:R-:W-:Y:S01]  /*15a0*/  SHF.R.S32.HI R26, RZ, 0x1f, R22 ;  /* 0x0000001fff1a7819 */ /* 0x000fe20000011416 */
[----:B------:R-:W-:Y:S01]  /*15b0*/  IMAD.IADD R22, R4, 0x1, -R21 ;  /* 0x0000000104167824 */ /* 0x000fe200078e0a15 */
[----:B------:R-:W-:Y:S01]  /*15c0*/  SHF.R.S32.HI R23, RZ, 0x1f, R24 ;  /* 0x0000001fff177819 */ /* 0x000fe20000011418 */
[----:B------:R-:W-:-:S03]  /*15d0*/  IMAD R25, R13, c[0x0][0x1b4], RZ ;  /* 0x00006d000d197a24 */ /* 0x000fc600078e02ff */
[----:B------:R-:W-:Y:S02]  /*15e0*/  IADD3.X R26, R23, R20, R26, P0, P1 ;  /* 0x00000014171a7210 */ /* 0x000fe400007e241a */
[--C-:B------:R-:W-:Y:S02]  /*15f0*/  IADD3 R21, P0, P1, R25, R27, R22.reuse ;  /* 0x0000001b19157210 */ /* 0x100fe4000791e016 */
[----:B------:R-:W-:Y:S02]  /*1600*/  SHF.R.S32.HI R20, RZ, 0x1f, R25 ;  /* 0x0000001fff147819 */ /* 0x000fe40000011419 */
[----:B------:R-:W-:-:S04]  /*1610*/  SHF.R.S32.HI R25, RZ, 0x1f, R22 ;  /* 0x0000001fff197819 */ /* 0x000fc80000011416 */
[----:B------:R-:W-:Y:S02]  /*1620*/  IADD3.X R26, R20, R26, R25, P0, P1 ;  /* 0x0000001a141a7210 */ /* 0x000fe400007e2419 */
[----:B------:R-:W-:-:S04]  /*1630*/  LEA R20, P0, R21, c[0x0][0x1a8], 0x2 ;  /* 0x00006a0015147a11 */ /* 0x000fc800078010ff */
[----:B------:R-:W-:Y:S02]  /*1640*/  LEA.HI.X R21, R21, c[0x0][0x1ac], R26, 0x2, P0 ;  /* 0x00006b0015157a11 */ /* 0x000fe400000f141a */
[----:B------:R-:W-:Y:S02]  /*1650*/  ISETP.NE.U32.AND P0, PT, RZ, c[0x0][0x1e0], PT ;  /* 0x00007800ff007a0c */ /* 0x000fe40003f05070 */
[----:B------:R-:W-:Y:S01]  /*1660*/  ISETP.NE.U32.AND P1, PT, RZ, c[0x0][0x1f0], PT ;  /* 0x00007c00ff007a0c */ /* 0x000fe20003f25070 */
[----:B------:R-:W2:Y:S01]  /*1670*/  LDG.E R20, [R20.64] ;  /* 0x0000000414147981 */ /* 0x000ea2000c1e1900 */
[----:B------:R-:W-:Y:S01]  /*1680*/  ISETP.NE.AND.EX P0, PT, RZ, c[0x0][0x1e4], PT, P0 ;  /* 0x00007900ff007a0c */ /* 0x000fe20003f05300 */
[----:B------:R-:W-:Y:S01]  /*1690*/  IMAD.MOV.U32 R26, RZ, RZ, c[0x0][0x1d8] ;  /* 0x00007600ff1a7624 */ /* 0x000fe200078e00ff */
[----:B------:R-:W-:Y:S01]  /*16a0*/  ISETP.NE.AND.EX P1, PT, RZ, c[0x0][0x1f4], PT, P1 ;  /* 0x00007d00ff007a0c */ /* 0x000fe20003f25310 */
[----:B------:R-:W-:-:S10]  /*16b0*/  IMAD.MOV.U32 R27, RZ, RZ, RZ ;  /* 0x000000ffff1b7224 */ /* 0x000fd400078e00ff */
[----:B------:R-:W3:Y:S04]  /*16c0*/  @P0 LDG.E R26, [R14.64] ;  /* 0x000000040e1a0981 */ /* 0x000ee8000c1e1900 */
[----:B------:R-:W3:Y:S01]  /*16d0*/  @P1 LDG.E R27, [R18.64] ;  /* 0x00000004121b1981 */ /* 0x000ee2000c1e1900 */
[----:B------:R-:W-:Y:S01]  /*16e0*/  BSSY B2, `(.L_x_28) ;  /* 0x000000a000027945 */ /* 0x000fe20003800000 */
[----:B--2---:R-:W3:Y:S02]  /*16f0*/  I2F R28, R20 ;  /* 0x00000014001c7306 */ /* 0x004ee40000201400 */
[----:B---3--:R-:W-:Y:S02]  /*1700*/  FFMA R27, R28, R26, R27 ;  /* 0x0000001a1c1b7223 */ /* 0x008fe4000000001b */
[----:B------:R-:W-:-:S03]  /*1710*/  IMAD.MOV.U32 R26, RZ, RZ, 0x80 ;  /* 0x00000080ff1a7424 */ /* 0x000fc600078e00ff */
[----:B------:R-:W-:-:S13]  /*1720*/  FSETP.GEU.AND P0, PT, R27, -128, PT ;  /* 0xc30000001b00780b */ /* 0x000fda0003f0e000 */
[----:B------:R-:W-:Y:S05]  /*1730*/  @!P0 BRA `(.L_x_29) ;  /* 0x0000004000008947 */ /* 0x000fea0003800000 */
[----:B------:R-:W-:Y:S01]  /*1740*/  FSETP.GT.AND P0, PT, R27, 127, PT ;  /* 0x42fe00001b00780b */ /* 0x000fe20003f04000 */
[----:B------:R-:W-:-:S12]  /*1750*/  IMAD.MOV.U32 R26, RZ, RZ, 0x7f ;  /* 0x0000007fff1a7424 */ /* 0x000fd800078e00ff */
[----:B------:R-:W0:Y:S02]  /*1760*/  @!P0 F2I.S8.NTZ R20, R27 ;  /* 0x0000001b00148305 */ /* 0x000e240000202100 */
[----:B0-----:R-:W-:-:S06]  /*1770*/  @!P0 PRMT R26, R20, 0x7610, R26 ;  /* 0x00007610141a8816 */ /* 0x001fcc000000001a */
.L_x_29:
[----:B------:R-:W-:Y:S05]  /*1780*/  BSYNC B2 ;  /* 0x0000000000027941 */ /* 0x000fea0003800000 */
.L_x_28:
[----:B------:R-:W-:Y:S02]  /*1790*/  IMAD R27, R5, c[0x0][0x1c8], RZ ;  /* 0x00007200051b7a24 */ /* 0x000fe400078e02ff */
[----:B------:R-:W-:Y:S02]  /*17a0*/  IMAD R20, R3, c[0x0][0x1d0], RZ ;  /* 0x0000740003147a24 */ /* 0x000fe400078e02ff */
[----:B------:R-:W-:-:S03]  /*17b0*/  IMAD R13, R13, c[0x0][0x1cc], RZ ;  /* 0x000073000d0d7a24 */ /* 0x000fc600078e02ff */
[--C-:B------:R-:W-:Y:S02]  /*17c0*/  IADD3 R21, P0, P1, R24, R27, R20.reuse ;  /* 0x0000001b18157210 */ /* 0x100fe4000791e014 */
[----:B------:R-:W-:Y:S02]  /*17d0*/  SHF.R.S32.HI R24, RZ, 0x1f, R27 ;  /* 0x0000001fff187819 */ /* 0x000fe4000001141b */
[----:B------:R-:W-:-:S04]  /*17e0*/  SHF.R.S32.HI R20, RZ, 0x1f, R20 ;  /* 0x0000001fff147819 */ /* 0x000fc80000011414 */
[----:B------:R-:W-:Y:S02]  /*17f0*/  IADD3.X R24, R23, R24, R20, P0, P1 ;  /* 0x0000001817187210 */ /* 0x000fe400007e2414 */
[----:B------:R-:W-:Y:S02]  /*1800*/  IADD3 R21, P0, P1, R13, R21, R22 ;  /* 0x000000150d157210 */ /* 0x000fe4000791e016 */
[----:B------:R-:W-:-:S04]  /*1810*/  SHF.R.S32.HI R20, RZ, 0x1f, R13 ;  /* 0x0000001fff147819 */ /* 0x000fc8000001140d */
[----:B------:R-:W-:Y:S02]  /*1820*/  IADD3.X R25, R20, R24, R25, P0, P1 ;  /* 0x0000001814197210 */ /* 0x000fe400007e2419 */
[----:B------:R-:W-:-:S04]  /*1830*/  IADD3 R20, P0, R21, c[0x0][0x1c0], RZ ;  /* 0x0000700015147a10 */ /* 0x000fc80007f1e0ff */
[----:B------:R-:W-:-:S05]  /*1840*/  IADD3.X R21, R25, c[0x0][0x1c4], RZ, P0, !PT ;  /* 0x0000710019157a10 */ /* 0x000fca00007fe4ff */
[----:B------:R0:W-:Y:S04]  /*1850*/  STG.E.U8 [R20.64], R26 ;  /* 0x0000001a14007986 */ /* 0x0001e8000c101104 */
.L_x_27:
[----:B------:R-:W-:Y:S05]  /*1860*/  BSYNC B1 ;  /* 0x0000000000017941 */ /* 0x000fea0003800000 */
.L_x_26:
[----:B------:R-:W-:Y:S01]  /*1870*/  IADD3 R22, R4, 0x1, RZ ;  /* 0x0000000104167810 */ /* 0x000fe20007ffe0ff */
[----:B------:R-:W-:Y:S03]  /*1880*/  BSSY B1, `(.L_x_30) ;  /* 0x0000038000017945 */ /* 0x000fe60003800000 */
[----:B------:R-:W-:-:S13]  /*1890*/  ISETP.GE.AND P0, PT, R22, c[0x0][0x178], PT ;  /* 0x00005e0016007a0c */ /* 0x000fda0003f06270 */
[----:B------:R-:W-:Y:S05]  /*18a0*/  @P0 BRA `(.L_x_31) ;  /* 0x0000035000000947 */ /* 0x000fea0003800000 */
[----:B------:R-:W-:Y:S01]  /*18b0*/  SHF.R.S32.HI R13, RZ, 0x1f, R22 ;  /* 0x0000001fff0d7819 */ /* 0x000fe20000011416 */
[----:B0-----:R-:W-:Y:S02]  /*18c0*/  IMAD R20, R5, c[0x0][0x1b0], RZ ;  /* 0x00006c0005147a24 */ /* 0x001fe400078e02ff */
[----:B------:R-:W-:Y:S01]  /*18d0*/  IMAD R24, R3, c[0x0][0x1b8], RZ ;  /* 0x00006e0003187a24 */ /* 0x000fe200078e02ff */
[----:B------:R-:W-:Y:S01]  /*18e0*/  LEA.HI R23, R13, R22, RZ, 0x5 ;  /* 0x000000160d177211 */ /* 0x000fe200078f28ff */
[----:B------:R-:W-:Y:S01]  /*18f0*/  IMAD.SHL.U32 R13, R6, 0x20, RZ ;  /* 0x00000020060d7824 */ /* 0x000fe200078e00ff */
[----:B------:R-:W-:Y:S02]  /*1900*/  SHF.R.S32.HI R27, RZ, 0x1f, R20 ;  /* 0x0000001fff1b7819 */ /* 0x000fe40000011414 */
[----:B------:R-:W-:Y:S02]  /*1910*/  LOP3.LUT R21, R23, 0xffffffe0, RZ, 0xc0, !PT ;  /* 0xffffffe017157812 */ /* 0x000fe400078ec0ff */
[----:B------:R-:W-:-:S02]  /*1920*/  SHF.R.S32.HI R23, RZ, 0x5, R23 ;  /* 0x00000005ff177819 */ /* 0x000fc40000011417 */
[--C-:B------:R-:W-:Y:S01]  /*1930*/  SHF.R.S32.HI R26, RZ, 0x1f, R24.reuse ;  /* 0x0000001fff1a7819 */ /* 0x100fe20000011418 */
[----:B------:R-:W-:Y:S01]  /*1940*/  IMAD.IADD R22, R22, 0x1, -R21 ;  /* 0x0000000116167824 */ /* 0x000fe200078e0a15 */
[----:B------:R-:W-:Y:S01]  /*1950*/  IADD3 R21, P0, P1, R13, R20, R24 ;  /* 0x000000140d157210 */ /* 0x000fe2000791e018 */
[----:B------:R-:W-:Y:S01]  /*1960*/  IMAD R25, R23, c[0x0][0x1b4], RZ ;  /* 0x00006d0017197a24 */ /* 0x000fe200078e02ff */
[----:B------:R-:W-:-:S04]  /*1970*/  SHF.R.S32.HI R24, RZ, 0x1f, R13 ;  /* 0x0000001fff187819 */ /* 0x000fc8000001140d */
        /* <DEDUP_REMOVED lines=14> */
[----:B------:R-:W3:Y:S04]  /*1a60*/  @P0 LDG.E R26, [R14.64+0x4] ;  /* 0x000004040e1a0981 */ /* 0x000ee8000c1e1900 */
[----:B------:R-:W3:Y:S01]  /*1a70*/  @P1 LDG.E R27, [R18.64+0x4] ;  /* 0x00000404121b1981 */ /* 0x000ee2000c1e1900 */
        /* <DEDUP_REMOVED lines=10> */
.L_x_33:
[----:B------:R-:W-:Y:S05]  /*1b20*/  BSYNC B2 ;  /* 0x0000000000027941 */ /* 0x000fea0003800000 */
.L_x_32:
[----:B------:R-:W-:Y:S02]  /*1b30*/  IMAD R20, R5, c[0x0][0x1c8], RZ ;  /* 0x0000720005147a24 */ /* 0x000fe400078e02ff */
[----:B------:R-:W-:Y:S02]  /*1b40*/  IMAD R27, R3, c[0x0][0x1d0], RZ ;  /* 0x00007400031b7a24 */ /* 0x000fe400078e02ff */
[----:B------:R-:W-:Y:S01]  /*1b50*/  IMAD R23, R23, c[0x0][0x1cc], RZ ;  /* 0x0000730017177a24 */ /* 0x000fe200078e02ff */
[----:B------:R-:W-:Y:S02]  /*1b60*/  SHF.R.S32.HI R21, RZ, 0x1f, R20 ;  /* 0x0000001fff157819 */ /* 0x000fe40000011414 */
[--C-:B------:R-:W-:Y:S02]  /*1b70*/  IADD3 R13, P0, P1, R13, R20, R27.reuse ;  /* 0x000000140d0d7210 */ /* 0x100fe4000791e01b */
[----:B------:R-:W-:-:S02]  /*1b80*/  SHF.R.S32.HI R27, RZ, 0x1f, R27 ;  /* 0x0000001fff1b7819 */ /* 0x000fc4000001141b */
[----:B------:R-:W-:Y:S02]  /*1b90*/  SHF.R.S32.HI R20, RZ, 0x1f, R23 ;  /* 0x0000001fff147819 */ /* 0x000fe40000011417 */
[----:B------:R-:W-:Y:S02]  /*1ba0*/  IADD3.X R24, R24, R21, R27, P0, P1 ;  /* 0x0000001518187210 */ /* 0x000fe400007e241b */
[----:B------:R-:W-:-:S04]  /*1bb0*/  IADD3 R13, P0, P1, R23, R13, R22 ;  /* 0x0000000d170d7210 */ /* 0x000fc8000791e016 */
[----:B------:R-:W-:Y:S02]  /*1bc0*/  IADD3.X R25, R20, R24, R25, P0, P1 ;  /* 0x0000001814197210 */ /* 0x000fe400007e2419 */
[----:B------:R-:W-:-:S04]  /*1bd0*/  IADD3 R20, P0, R13, c[0x0][0x1c0], RZ ;  /* 0x000070000d147a10 */ /* 0x000fc80007f1e0ff */
[----:B------:R-:W-:-:S05]  /*1be0*/  IADD3.X R21, R25, c[0x0][0x1c4], RZ, P0, !PT ;  /* 0x0000710019157a10 */ /* 0x000fca00007fe4ff */
[----:B------:R0:W-:Y:S04]  /*1bf0*/  STG.E.U8 [R20.64], R26 ;  /* 0x0000001a14007986 */ /* 0x0001e8000c101104 */
.L_x_31:
[----:B------:R-:W-:Y:S05]  /*1c00*/  BSYNC B1 ;  /* 0x0000000000017941 */ /* 0x000fea0003800000 */
.L_x_30:
        /* <DEDUP_REMOVED lines=43> */
.L_x_37:
[----:B------:R-:W-:Y:S05]  /*1ec0*/  BSYNC B2 ;  /* 0x0000000000027941 */ /* 0x000fea0003800000 */
.L_x_36:
        /* <DEDUP_REMOVED lines=13> */
.L_x_35:
[----:B------:R-:W-:Y:S05]  /*1fa0*/  BSYNC B1 ;  /* 0x0000000000017941 */ /* 0x000fea0003800000 */
.L_x_34:
[----:B------:R-:W-:-:S04]  /*1fb0*/  IADD3 R13, R4, 0x3, RZ ;  /* 0x00000003040d7810 */ /* 0x000fc80007ffe0ff */
[----:B------:R-:W-:-:S13]  /*1fc0*/  ISETP.GE.AND P0, PT, R13, c[0x0][0x178], PT ;  /* 0x00005e000d007a0c */ /* 0x000fda0003f06270 */
[----:B------:R-:W-:Y:S05]  /*1fd0*/  @P0 BRA `(.L_x_25) ;  /* 0x0000036000000947 */ /* 0x000fea0003800000 */
[----:B0-----:R-:W-:Y:S01]  /*1fe0*/  SHF.R.S32.HI R20, RZ, 0x1f, R13 ;  /* 0x0000001fff147819 */ /* 0x001fe2000001140d */
[----:B------:R-:W-:Y:S02]  /*1ff0*/  IMAD R25, R5, c[0x0][0x1b0], RZ ;  /* 0x00006c0005197a24 */ /* 0x000fe400078e02ff */
[----:B------:R-:W-:Y:S01]  /*2000*/  IMAD R24, R3, c[0x0][0x1b8], RZ ;  /* 0x00006e0003187a24 */ /* 0x000fe200078e02ff */
[----:B------:R-:W-:Y:S01]  /*2010*/  LEA.HI R20, R20, R13, RZ, 0x5 ;  /* 0x0000000d14147211 */ /* 0x000fe200078f28ff */
[----:B------:R-:W-:Y:S01]  /*2020*/  IMAD.SHL.U32 R6, R6, 0x20, RZ ;  /* 0x0000002006067824 */ /* 0x000fe200078e00ff */
[----:B------:R-:W-:Y:S02]  /*2030*/  SHF.R.S32.HI R21, RZ, 0x1f, R25 ;  /* 0x0000001fff157819 */ /* 0x000fe40000011419 */
[----:B------:R-:W-:Y:S02]  /*2040*/  LOP3.LUT R22, R20, 0xffffffe0, RZ, 0xc0, !PT ;  /* 0xffffffe014167812 */ /* 0x000fe400078ec0ff */
[----:B------:R-:W-:-:S02]  /*2050*/  SHF.R.S32.HI R23, RZ, 0x5, R20 ;  /* 0x00000005ff177819 */ /* 0x000fc40000011414 */
[----:B------:R-:W-:Y:S01]  /*2060*/  IADD3 R25, P0, P1, R6, R25, R24 ;  /* 0x0000001906197210 */ /* 0x000fe2000791e018 */
[----:B------:R-:W-:Y:S01]  /*2070*/  IMAD.IADD R13, R13, 0x1, -R22 ;  /* 0x000000010d0d7824 */ /* 0x000fe200078e0a16 */
[----:B------:R-:W-:Y:S01]  /*2080*/  SHF.R.S32.HI R26, RZ, 0x1f, R24 ;  /* 0x0000001fff1a7819 */ /* 0x000fe20000011418 */
[----:B------:R-:W-:Y:S01]  /*2090*/  IMAD R20, R23, c[0x0][0x1b4], RZ ;  /* 0x00006d0017147a24 */ /* 0x000fe200078e02ff */
[----:B------:R-:W-:Y:S02]  /*20a0*/  SHF.R.S32.HI R22, RZ, 0x1f, R6 ;  /* 0x0000001fff167819 */ /* 0x000fe40000011406 */
[--C-:B------:R-:W-:Y:S02]  /*20b0*/  SHF.R.S32.HI R24, RZ, 0x1f, R13.reuse ;  /* 0x0000001fff187819 */ /* 0x100fe4000001140d */
[----:B------:R-:W-:Y:S02]  /*20c0*/  IADD3.X R26, R22, R21, R26, P0, P1 ;  /* 0x00000015161a7210 */ /* 0x000fe400007e241a */
[----:B------:R-:W-:-:S02]  /*20d0*/  IADD3 R25, P0, P1, R20, R25, R13 ;  /* 0x0000001914197210 */ /* 0x000fc4000791e00d */
[----:B------:R-:W-:-:S04]  /*20e0*/  SHF.R.S32.HI R21, RZ, 0x1f, R20 ;  /* 0x0000001fff157819 */ /* 0x000fc80000011414 */
[----:B------:R-:W-:Y:S02]  /*20f0*/  IADD3.X R26, R21, R26, R24, P0, P1 ;  /* 0x0000001a151a7210 */ /* 0x000fe400007e2418 */
[C---:B------:R-:W-:Y:S02]  /*2100*/  LEA R20, P0, R25.reuse, c[0x0][0x1a8], 0x2 ;  /* 0x00006a0019147a11 */ /* 0x040fe400078010ff */
[----:B------:R-:W-:Y:S02]  /*2110*/  ISETP.NE.U32.AND P1, PT, RZ, c[0x0][0x1f0], PT ;  /* 0x00007c00ff007a0c */ /* 0x000fe40003f25070 */
[----:B------:R-:W-:Y:S02]  /*2120*/  LEA.HI.X R21, R25, c[0x0][0x1ac], R26, 0x2, P0 ;  /* 0x00006b0019157a11 */ /* 0x000fe400000f141a */
[----:B------:R-:W-:-:S03]  /*2130*/  ISETP.NE.U32.AND P0, PT, RZ, c[0x0][0x1e0], PT ;  /* 0x00007800ff007a0c */ /* 0x000fc60003f05070 */
[----:B------:R-:W2:Y:S01]  /*2140*/  LDG.E R20, [R20.64] ;  /* 0x0000000414147981 */ /* 0x000ea2000c1e1900 */
[----:B------:R-:W-:Y:S01]  /*2150*/  ISETP.NE.AND.EX P0, PT, RZ, c[0x0][0x1e4], PT, P0 ;  /* 0x00007900ff007a0c */ /* 0x000fe20003f05300 */
[----:B------:R-:W-:Y:S01]  /*2160*/  IMAD.MOV.U32 R26, RZ, RZ, c[0x0][0x1d8] ;  /* 0x00007600ff1a7624 */ /* 0x000fe200078e00ff */
[----:B------:R-:W-:Y:S01]  /*2170*/  ISETP.NE.AND.EX P1, PT, RZ, c[0x0][0x1f4], PT, P1 ;  /* 0x00007d00ff007a0c */ /* 0x000fe20003f25310 */
[----:B------:R-:W-:-:S10]  /*2180*/  IMAD.MOV.U32 R25, RZ, RZ, RZ ;  /* 0x000000ffff197224 */ /* 0x000fd400078e00ff */
[----:B------:R-:W3:Y:S04]  /*2190*/  @P0 LDG.E R26, [R14.64+0xc] ;  /* 0x00000c040e1a0981 */ /* 0x000ee8000c1e1900 */
[----:B------:R-:W3:Y:S01]  /*21a0*/  @P1 LDG.E R25, [R18.64+0xc] ;  /* 0x00000c0412191981 */ /* 0x000ee2000c1e1900 */
[----:B------:R-:W-:Y:S01]  /*21b0*/  IMAD R27, R5, c[0x0][0x1c8], RZ ;  /* 0x00007200051b7a24 */ /* 0x000fe200078e02ff */
[----:B------:R-:W-:Y:S01]  /*21c0*/  BSSY B1, `(.L_x_38) ;  /* 0x0000016000017945 */ /* 0x000fe20003800000 */
[----:B------:R-:W-:-:S05]  /*21d0*/  IMAD R28, R3, c[0x0][0x1d0], RZ ;  /* 0x00007400031c7a24 */ /* 0x000fca00078e02ff */
[--C-:B------:R-:W-:Y:S01]  /*21e0*/  IADD3 R3, P0, P1, R6, R27, R28.reuse ;  /* 0x0000001b06037210 */ /* 0x100fe2000791e01c */
[----:B------:R-:W-:Y:S01]  /*21f0*/  IMAD R6, R23, c[0x0][0x1cc], RZ ;  /* 0x0000730017067a24 */ /* 0x000fe200078e02ff */
[----:B------:R-:W-:Y:S02]  /*2200*/  SHF.R.S32.HI R27, RZ, 0x1f, R27 ;  /* 0x0000001fff1b7819 */ /* 0x000fe4000001141b */
[----:B------:R-:W-:-:S04]  /*2210*/  SHF.R.S32.HI R28, RZ, 0x1f, R28 ;  /* 0x0000001fff1c7819 */ /* 0x000fc8000001141c */
[----:B------:R-:W-:Y:S02]  /*2220*/  IADD3.X R22, R22, R27, R28, P0, P1 ;  /* 0x0000001b16167210 */ /* 0x000fe400007e241c */
[----:B------:R-:W-:Y:S02]  /*2230*/  IADD3 R13, P0, P1, R6, R3, R13 ;  /* 0x00000003060d7210 */ /* 0x000fe4000791e00d */
[----:B------:R-:W-:Y:S01]  /*2240*/  SHF.R.S32.HI R3, RZ, 0x1f, R6 ;  /* 0x0000001fff037819 */ /* 0x000fe20000011406 */
[----:B------:R-:W-:-:S03]  /*2250*/  IMAD.MOV.U32 R6, RZ, RZ, 0x80 ;  /* 0x00000080ff067424 */ /* 0x000fc600078e00ff */
[----:B------:R-:W-:Y:S01]  /*2260*/  IADD3.X R3, R3, R22, R24, P0, P1 ;  /* 0x0000001603037210 */ /* 0x000fe200007e2418 */
[----:B--2---:R0:W3:Y:S02]  /*2270*/  I2F R5, R20 ;  /* 0x0000001400057306 */ /* 0x0040e40000201400 */
[----:B0-----:R-:W-:-:S04]  /*2280*/  IADD3 R20, P1, R13, c[0x0][0x1c0], RZ ;  /* 0x000070000d147a10 */ /* 0x001fc80007f3e0ff */
[----:B------:R-:W-:Y:S02]  /*2290*/  IADD3.X R21, R3, c[0x0][0x1c4], RZ, P1, !PT ;  /* 0x0000710003157a10 */ /* 0x000fe40000ffe4ff */
[----:B------:R-:W-:Y:S01]  /*22a0*/  PRMT R3, R6, 0x7610, R3 ;  /* 0x0000761006037816 */ /* 0x000fe20000000003 */
[----:B---3--:R-:W-:-:S05]  /*22b0*/  FFMA R5, R5, R26, R25 ;  /* 0x0000001a05057223 */ /* 0x008fca0000000019 */
[----:B------:R-:W-:-:S13]  /*22c0*/  FSETP.GEU.AND P0, PT, R5, -128, PT ;  /* 0xc30000000500780b */ /* 0x000fda0003f0e000 */
[----:B------:R-:W-:Y:S05]  /*22d0*/  @!P0 BRA `(.L_x_39) ;  /* 0x0000004000008947 */ /* 0x000fea0003800000 */
[----:B------:R-:W-:Y:S01]  /*22e0*/  FSETP.GT.AND P0, PT, R5, 127, PT ;  /* 0x42fe00000500780b */ /* 0x000fe20003f04000 */
[----:B------:R-:W-:-:S12]  /*22f0*/  IMAD.MOV.U32 R3, RZ, RZ, 0x7f ;  /* 0x0000007fff037424 */ /* 0x000fd800078e00ff */
[----:B------:R-:W0:Y:S02]  /*2300*/  @!P0 F2I.S8.NTZ R5, R5 ;  /* 0x0000000500058305 */ /* 0x000e240000202100 */
[----:B0-----:R-:W-:-:S06]  /*2310*/  @!P0 PRMT R3, R5, 0x7610, R3 ;  /* 0x0000761005038816 */ /* 0x001fcc0000000003 */
.L_x_39:
[----:B------:R-:W-:Y:S05]  /*2320*/  BSYNC B1 ;  /* 0x0000000000017941 */ /* 0x000fea0003800000 */
.L_x_38:
[----:B------:R0:W-:Y:S02]  /*2330*/  STG.E.U8 [R20.64], R3 ;  /* 0x0000000314007986 */ /* 0x0001e4000c101104 */
.L_x_25:
[----:B------:R-:W-:Y:S05]  /*2340*/  BSYNC B0 ;  /* 0x0000000000007941 */ /* 0x000fea0003800000 */
.L_x_24:
[----:B------:R-:W-:Y:S01]  /*2350*/  ISETP.GE.AND P0, PT, R8, c[0x0][0x170], PT ;  /* 0x00005c0008007a0c */ /* 0x000fe20003f06270 */
[----:B------:R-:W-:Y:S03]  /*2360*/  BSSY B0, `(.L_x_40) ;  /* 0x00000ec000007945 */ /* 0x000fe60003800000 */
[----:B------:R-:W-:-:S04]  /*2370*/  ISETP.GE.OR P0, PT, R7, c[0x0][0x160], P0 ;  /* 0x0000580007007a0c */ /* 0x000fc80000706670 */
[----:B------:R-:W-:-:S13]  /*2380*/  ISETP.GE.OR P0, PT, R9, c[0x0][0x174], P0 ;  /* 0x00005d0009007a0c */ /* 0x000fda0000706670 */
[----:B------:R-:W-:Y:S05]  /*2390*/  @P0 BRA `(.L_x_41) ;  /* 0x00000e8000000947 */ /* 0x000fea0003800000 */
[----:B------:R-:W-:Y:S01]  /*23a0*/  ISETP.GE.AND P0, PT, R4, c[0x0][0x178], PT ;  /* 0x00005e0004007a0c */ /* 0x000fe20003f06270 */
[----:B------:R-:W-:-:S12]  /*23b0*/  BSSY B1, `(.L_x_42) ;  /* 0x0000037000017945 */ /* 0x000fd80003800000 */
[----:B------:R-:W-:Y:S05]  /*23c0*/  @P0 BRA `(.L_x_43) ;  /* 0x0000035000000947 */ /* 0x000fea0003800000 */
[----:B0-----:R-:W-:Y:S01]  /*23d0*/  SHF.R.S32.HI R3, RZ, 0x1f, R4 ;  /* 0x0000001fff037819 */ /* 0x001fe20000011404 */
[----:B------:R-:W-:Y:S02]  /*23e0*/  IMAD R6, R8, c[0x0][0x1b0], RZ ;  /* 0x00006c0008067a24 */ /* 0x000fe400078e02ff */
[----:B------:R-:W-:Y:S01]  /*23f0*/  IMAD R13, R7, c[0x0][0x1b8], RZ ;  /* 0x00006e00070d7a24 */ /* 0x000fe200078e02ff */
[----:B------:R-:W-:Y:S01]  /*2400*/  LEA.HI R20, R3, R4, RZ, 0x5 ;  /* 0x0000000403147211 */ /* 0x000fe200078f28ff */
[----:B------:R-:W-:Y:S01]  /*2410*/  IMAD.SHL.U32 R5, R9, 0x20, RZ ;  /* 0x0000002009057824 */ /* 0x000fe200078e00ff */
[----:B------:R-:W-:Y:S02]  /*2420*/  SHF.R.S32.HI R21, RZ, 0x1f, R6 ;  /* 0x0000001fff157819 */ /* 0x000fe40000011406 */
[----:B------:R-:W-:Y:S02]  /*2430*/  SHF.R.S32.HI R3, RZ, 0x5, R20 ;  /* 0x00000005ff037819 */ /* 0x000fe40000011414 */
[----:B------:R-:W-:-:S02]  /*2440*/  LOP3.LUT R23, R20, 0xffffffe0, RZ, 0xc0, !PT ;  /* 0xffffffe014177812 */ /* 0x000fc400078ec0ff */
[--C-:B------:R-:W-:Y:S01]  /*2450*/  IADD3 R22, P0, P1, R5, R6, R13.reuse ;  /* 0x0000000605167210 */ /* 0x100fe2000791e00d */
[----:B------:R-:W-:Y:S01]  /*2460*/  IMAD R24, R3, c[0x0][0x1b4], RZ ;  /* 0x00006d0003187a24 */ /* 0x000fe200078e02ff */
[----:B------:R-:W-:Y:S01]  /*2470*/  SHF.R.S32.HI R20, RZ, 0x1f, R13 ;  /* 0x0000001fff147819 */ /* 0x000fe2000001140d */
[----:B------:R-:W-:Y:S01]  /*2480*/  IMAD.IADD R13, R4, 0x1, -R23 ;  /* 0x00000001040d7824 */ /* 0x000fe200078e0a17 */
[----:B------:R-:W-:-:S04]  /*2490*/  SHF.R.S32.HI R6, RZ, 0x1f, R5 ;  /* 0x0000001fff067819 */ /* 0x000fc80000011405 */
[----:B------:R-:W-:Y:S02]  /*24a0*/  IADD3.X R23, R6, R21, R20, P0, P1 ;  /* 0x0000001506177210 */ /* 0x000fe400007e2414 */
[--C-:B------:R-:W-:Y:S02]  /*24b0*/  IADD3 R21, P0, P1, R24, R22, R13.reuse ;  /* 0x0000001618157210 */ /* 0x100fe4000791e00d */
[----:B------:R-:W-:Y:S02]  /*24c0*/  SHF.R.S32.HI R24, RZ, 0x1f, R24 ;  /* 0x0000001fff187819 */ /* 0x000fe40000011418 */
        /* <DEDUP_REMOVED lines=11> */
[----:B------:R-:W3:Y:S04]  /*2580*/  @P0 LDG.E R24, [R14.64] ;  /* 0x000000040e180981 */ /* 0x000ee8000c1e1900 */
[----:B------:R-:W3:Y:S01]  /*2590*/  @P1 LDG.E R23, [R18.64] ;  /* 0x0000000412171981 */ /* 0x000ee2000c1e1900 */
[----:B------:R-:W-:Y:S01]  /*25a0*/  IMAD R26, R8, c[0x0][0x1c8], RZ ;  /* 0x00007200081a7a24 */ /* 0x000fe200078e02ff */
[----:B------:R-:W-:Y:S01]  /*25b0*/  BSSY B2, `(.L_x_44) ;  /* 0x0000015000027945 */ /* 0x000fe20003800000 */
        /* <DEDUP_REMOVED lines=8> */
[----:B------:R-:W-:Y:S01]  /*2640*/  IADD3.X R22, R3, R5, R22, P0, P1 ;  /* 0x0000000503167210 */ /* 0x000fe200007e2416 */
[----:B------:R-:W-:Y:S01]  /*2650*/  IMAD.MOV.U32 R3, RZ, RZ, 0x80 ;  /* 0x00000080ff037424 */ /* 0x000fe200078e00ff */
[----:B--2---:R0:W3:Y:S02]  /*2660*/  I2F R25, R20 ;  /* 0x0000001400197306 */ /* 0x0040e40000201400 */
[----:B0-----:R-:W-:-:S04]  /*2670*/  IADD3 R20, P1, R13, c[0x0][0x1c0], RZ ;  /* 0x000070000d147a10 */ /* 0x001fc80007f3e0ff */
[----:B------:R-:W-:Y:S01]  /*2680*/  IADD3.X R21, R22, c[0x0][0x1c4], RZ, P1, !PT ;  /* 0x0000710016157a10 */ /* 0x000fe20000ffe4ff */
[----:B---3--:R-:W-:-:S05]  /*2690*/  FFMA R23, R25, R24, R23 ;  /* 0x0000001819177223 */ /* 0x008fca0000000017 */
[----:B------:R-:W-:-:S13]  /*26a0*/  FSETP.GEU.AND P0, PT, R23, -128, PT ;  /* 0xc30000001700780b */ /* 0x000fda0003f0e000 */
[----:B------:R-:W-:Y:S05]  /*26b0*/  @!P0 BRA `(.L_x_45) ;  /* 0x0000004000008947 */ /* 0x000fea0003800000 */
[----:B------:R-:W-:Y:S01]  /*26c0*/  FSETP.GT.AND P0, PT, R23, 127, PT ;  /* 0x42fe00001700780b */ /* 0x000fe20003f04000 */
[----:B------:R-:W-:-:S12]  /*26d0*/  IMAD.MOV.U32 R3, RZ, RZ, 0x7f ;  /* 0x0000007fff037424 */ /* 0x000fd800078e00ff */
[----:B------:R-:W0:Y:S02]  /*26e0*/  @!P0 F2I.S8.NTZ R5, R23 ;  /* 0x0000001700058305 */ /* 0x000e240000202100 */
[----:B0-----:R-:W-:-:S06]  /*26f0*/  @!P0 PRMT R3, R5, 0x7610, R3 ;  /* 0x0000761005038816 */ /* 0x001fcc0000000003 */
.L_x_45:
[----:B------:R-:W-:Y:S05]  /*2700*/  BSYNC B2 ;  /* 0x0000000000027941 */ /* 0x000fea0003800000 */
.L_x_44:
[----:B------:R0:W-:Y:S02]  /*2710*/  STG.E.U8 [R20.64], R3 ;  /* 0x0000000314007986 */ /* 0x0001e4000c101104 */
.L_x_43:
[----:B------:R-:W-:Y:S05]  /*2720*/  BSYNC B1 ;  /* 0x0000000000017941 */ /* 0x000fea0003800000 */
.L_x_42:
[----:B------:R-:W-:Y:S01]  /*2730*/  IADD3 R5, R4, 0x1, RZ ;  /* 0x0000000104057810 */ /* 0x000fe20007ffe0ff */
[----:B------:R-:W-:Y:S03]  /*2740*/  BSSY B1, `(.L_x_46) ;  /* 0x0000039000017945 */ /* 0x000fe60003800000 */
[----:B------:R-:W-:-:S13]  /*2750*/  ISETP.GE.AND P0, PT, R5, c[0x0][0x178], PT ;  /* 0x00005e0005007a0c */ /* 0x000fda0003f06270 */
[----:B------:R-:W-:Y:S05]  /*2760*/  @P0 BRA `(.L_x_47) ;  /* 0x0000036000000947 */ /* 0x000fea0003800000 */
[----:B------:R-:W-:Y:S01]  /*2770*/  SHF.R.S32.HI R6, RZ, 0x1f, R5 ;  /* 0x0000001fff067819 */ /* 0x000fe20000011405 */
[----:B------:R-:W-:Y:S02]  /*2780*/  IMAD R13, R8, c[0x0][0x1b0], RZ ;  /* 0x00006c00080d7a24 */ /* 0x000fe400078e02ff */
[----:B0-----:R-:W-:Y:S01]  /*2790*/  IMAD R21, R7, c[0x0][0x1b8], RZ ;  /* 0x00006e0007157a24 */ /* 0x001fe200078e02ff */
        /* <DEDUP_REMOVED lines=11> */
[----:B------:R-:W-:Y:S02]  /*2850*/  IADD3 R21, P0, P1, R3, R20, R5 ;  /* 0x0000001403157210 */ /* 0x000fe4000791e005 */
[----:B------:R-:W-:Y:S02]  /*2860*/  SHF.R.S32.HI R20, RZ, 0x1f, R3 ;  /* 0x0000001fff147819 */ /* 0x000fe40000011403 */
[----:B------:R-:W-:-:S04]  /*2870*/  SHF.R.S32.HI R3, RZ, 0x1f, R5 ;  /* 0x0000001fff037819 */ /* 0x000fc80000011405 */
[----:B------:R-:W-:Y:S02]  /*2880*/  IADD3.X R24, R20, R24, R3, P0, P1 ;  /* 0x0000001814187210 */ /* 0x000fe400007e2403 */
[C---:B------:R-:W-:Y:S02]  /*2890*/  LEA R20, P0, R21.reuse, c[0x0][0x1a8], 0x2 ;  /* 0x00006a0015147a11 */ /* 0x040fe400078010ff */
[----:B------:R-:W-:Y:S02]  /*28a0*/  ISETP.NE.U32.AND P1, PT, RZ, c[0x0][0x1f0], PT ;  /* 0x00007c00ff007a0c */ /* 0x000fe40003f25070 */
[----:B------:R-:W-:Y:S02]  /*28b0*/  LEA.HI.X R21, R21, c[0x0][0x1ac], R24, 0x2, P0 ;  /* 0x00006b0015157a11 */ /* 0x000fe400000f1418 */
[----:B------:R-:W-:-:S03]  /*28c0*/  ISETP.NE.U32.AND P0, PT, RZ, c[0x0][0x1e0], PT ;  /* 0x00007800ff007a0c */ /* 0x000fc60003f05070 */
[----:B------:R0:W2:Y:S01]  /*28d0*/  LDG.E R20, [R20.64] ;  /* 0x0000000414147981 */ /* 0x0000a2000c1e1900 */
        /* <DEDUP_REMOVED lines=8> */
[----:B------:R-:W-:Y:S02]  /*2960*/  IMAD R28, R7, c[0x0][0x1d0], RZ ;  /* 0x00007400071c7a24 */ /* 0x000fe400078e02ff */
[----:B0-----:R-:W-:Y:S01]  /*2970*/  IMAD R21, R6, c[0x0][0x1cc], RZ ;  /* 0x0000730006157a24 */ /* 0x001fe200078e02ff */
[----:B------:R-:W-:-:S02]  /*2980*/  SHF.R.S32.HI R26, RZ, 0x1f, R27 ;  /* 0x0000001fff1a7819 */ /* 0x000fc4000001141b */
[--C-:B------:R-:W-:Y:S02]  /*2990*/  IADD3 R22, P0, P1, R22, R27, R28.reuse ;  /* 0x0000001b16167210 */ /* 0x100fe4000791e01c */
[----:B------:R-:W-:-:S04]  /*29a0*/  SHF.R.S32.HI R28, RZ, 0x1f, R28 ;  /* 0x0000001fff1c7819 */ /* 0x000fc8000001141c */
[----:B------:R-:W-:Y:S02]  /*29b0*/  IADD3.X R6, R13, R26, R28, P0, P1 ;  /* 0x0000001a0d067210 */ /* 0x000fe400007e241c */
[----:B------:R-:W-:Y:S02]  /*29c0*/  IADD3 R5, P0, P1, R21, R22, R5 ;  /* 0x0000001615057210 */ /* 0x000fe4000791e005 */
[----:B------:R-:W-:-:S04]  /*29d0*/  SHF.R.S32.HI R21, RZ, 0x1f, R21 ;  /* 0x0000001fff157819 */ /* 0x000fc80000011415 */
[----:B------:R-:W-:Y:S01]  /*29e0*/  IADD3.X R3, R21, R6, R3, P0, P1 ;  /* 0x0000000615037210 */ /* 0x000fe200007e2403 */
[----:B--2---:R0:W3:Y:S02]  /*29f0*/  I2F R25, R20 ;  /* 0x0000001400197306 */ /* 0x0040e40000201400 */
[----:B0-----:R-:W-:Y:S01]  /*2a00*/  IADD3 R20, P1, R5, c[0x0][0x1c0], RZ ;  /* 0x0000700005147a10 */ /* 0x001fe20007f3e0ff */
[----:B------:R-:W-:-:S03]  /*2a10*/  IMAD.MOV.U32 R5, RZ, RZ, 0x80 ;  /* 0x00000080ff057424 */ /* 0x000fc600078e00ff */
        /* <DEDUP_REMOVED lines=9> */
.L_x_49:
[----:B------:R-:W-:Y:S05]  /*2ab0*/  BSYNC B2 ;  /* 0x0000000000027941 */ /* 0x000fea0003800000 */
.L_x_48:
[----:B------:R0:W-:Y:S02]  /*2ac0*/  STG.E.U8 [R20.64], R3 ;  /* 0x0000000314007986 */ /* 0x0001e4000c101104 */
.L_x_47:
[----:B------:R-:W-:Y:S05]  /*2ad0*/  BSYNC B1 ;  /* 0x0000000000017941 */ /* 0x000fea0003800000 */
.L_x_46:
        /* <DEDUP_REMOVED lines=56> */
.L_x_53:
[----:B------:R-:W-:Y:S05]  /*2e60*/  BSYNC B2 ;  /* 0x0000000000027941 */ /* 0x000fea0003800000 */
.L_x_52:
[----:B------:R0:W-:Y:S02]  /*2e70*/  STG.E.U8 [R20.64], R3 ;  /* 0x0000000314007986 */ /* 0x0001e4000c101104 */
.L_x_51:
[----:B------:R-:W-:Y:S05]  /*2e80*/  BSYNC B1 ;  /* 0x0000000000017941 */ /* 0x000fea0003800000 */
.L_x_50:
[----:B------:R-:W-:-:S04]  /*2e90*/  IADD3 R5, R4, 0x3, RZ ;  /* 0x0000000304057810 */ /* 0x000fc80007ffe0ff */
        /* <DEDUP_REMOVED lines=34> */
[--C-:B------:R-:W-:Y:S02]  /*30c0*/  IADD3 R24, P0, P1, R13, R26, R7.reuse ;  /* 0x0000001a0d187210 */ /* 0x100fe4000791e007 */
[----:B------:R-:W-:Y:S01]  /*30d0*/  SHF.R.S32.HI R13, RZ, 0x1f, R7 ;  /* 0x0000001fff0d7819 */ /* 0x000fe20000011407 */
[----:B------:R-:W-:Y:S01]  /*30e0*/  IMAD R7, R6, c[0x0][0x1cc], RZ ;  /* 0x0000730006077a24 */ /* 0x000fe200078e02ff */
[----:B------:R-:W-:-:S04]  /*30f0*/  SHF.R.S32.HI R26, RZ, 0x1f, R26 ;  /* 0x0000001fff1a7819 */ /* 0x000fc8000001141a */
[----:B------:R-:W-:Y:S02]  /*3100*/  IADD3.X R6, R9, R26, R13, P0, P1 ;  /* 0x0000001a09067210 */ /* 0x000fe400007e240d */
[----:B------:R-:W-:Y:S02]  /*3110*/  IADD3 R5, P0, P1, R7, R24, R5 ;  /* 0x0000001807057210 */ /* 0x000fe4000791e005 */
[----:B------:R-:W-:-:S04]  /*3120*/  SHF.R.S32.HI R7, RZ, 0x1f, R7 ;  /* 0x0000001fff077819 */ /* 0x000fc80000011407 */
[----:B------:R-:W-:Y:S02]  /*3130*/  IADD3.X R3, R7, R6, R3, P0, P1 ;  /* 0x0000000607037210 */ /* 0x000fe400007e2403 */
[----:B------:R-:W-:Y:S01]  /*3140*/  IADD3 R6, P1, R5, c[0x0][0x1c0], RZ ;  /* 0x0000700005067a10 */ /* 0x000fe20007f3e0ff */
[----:B------:R-:W-:-:S03]  /*3150*/  IMAD.MOV.U32 R5, RZ, RZ, 0x80 ;  /* 0x00000080ff057424 */ /* 0x000fc600078e00ff */
[----:B------:R-:W-:Y:S02]  /*3160*/  IADD3.X R7, R3, c[0x0][0x1c4], RZ, P1, !PT ;  /* 0x0000710003077a10 */ /* 0x000fe40000ffe4ff */
[----:B------:R-:W-:Y:S01]  /*3170*/  PRMT R3, R5, 0x7610, R3 ;  /* 0x0000761005037816 */ /* 0x000fe20000000003 */
[----:B--2---:R-:W3:Y:S02]  /*3180*/  I2F R8, R20 ;  /* 0x0000001400087306 */ /* 0x004ee40000201400 */
[----:B---3--:R-:W-:-:S05]  /*3190*/  FFMA R8, R8, R22, R23 ;  /* 0x0000001608087223 */ /* 0x008fca0000000017 */
[----:B------:R-:W-:-:S13]  /*31a0*/  FSETP.GEU.AND P0, PT, R8, -128, PT ;  /* 0xc30000000800780b */ /* 0x000fda0003f0e000 */
[----:B------:R-:W-:Y:S05]  /*31b0*/  @!P0 BRA `(.L_x_55) ;  /* 0x0000004000008947 */ /* 0x000fea0003800000 */
[----:B------:R-:W-:Y:S01]  /*31c0*/  FSETP.GT.AND P0, PT, R8, 127, PT ;  /* 0x42fe00000800780b */ /* 0x000fe20003f04000 */
[----:B------:R-:W-:-:S12]  /*31d0*/  IMAD.MOV.U32 R3, RZ, RZ, 0x7f ;  /* 0x0000007fff037424 */ /* 0x000fd800078e00ff */
[----:B------:R-:W0:Y:S02]  /*31e0*/  @!P0 F2I.S8.NTZ R5, R8 ;  /* 0x0000000800058305 */ /* 0x000e240000202100 */
[----:B0-----:R-:W-:-:S06]  /*31f0*/  @!P0 PRMT R3, R5, 0x7610, R3 ;  /* 0x0000761005038816 */ /* 0x001fcc0000000003 */
.L_x_55:
[----:B------:R-:W-:Y:S05]  /*3200*/  BSYNC B1 ;  /* 0x0000000000017941 */ /* 0x000fea0003800000 */
.L_x_54:
[----:B------:R0:W-:Y:S02]  /*3210*/  STG.E.U8 [R6.64], R3 ;  /* 0x0000000306007986 */ /* 0x0001e4000c101104 */
.L_x_41:
[----:B------:R-:W-:Y:S05]  /*3220*/  BSYNC B0 ;  /* 0x0000000000007941 */ /* 0x000fea0003800000 */
.L_x_40:
        /* <DEDUP_REMOVED lines=40> */
[----:B------:R-:W-:Y:S01]  /*34b0*/  IMAD R3, R3, c[0x0][0x1cc], RZ ;  /* 0x0000730003037a24 */ /* 0x000fe200078e02ff */
[----:B0-----:R-:W-:-:S02]  /*34c0*/  SHF.R.S32.HI R7, RZ, 0x1f, R24 ;  /* 0x0000001fff077819 */ /* 0x001fc40000011418 */
[--C-:B------:R-:W-:Y:S02]  /*34d0*/  IADD3 R26, P0, P1, R13, R24, R23.reuse ;  /* 0x000000180d1a7210 */ /* 0x100fe4000791e017 */
        /* <DEDUP_REMOVED lines=16> */
.L_x_61:
[----:B------:R-:W-:Y:S05]  /*35e0*/  BSYNC B2 ;  /* 0x0000000000027941 */ /* 0x000fea0003800000 */
.L_x_60:
[----:B------:R0:W-:Y:S02]  /*35f0*/  STG.E.U8 [R6.64], R3 ;  /* 0x0000000306007986 */ /* 0x0001e4000c101104 */
.L_x_59:
[----:B------:R-:W-:Y:S05]  /*3600*/  BSYNC B1 ;  /* 0x0000000000017941 */ /* 0x000fea0003800000 */
.L_x_58:
[----:B------:R-:W-:Y:S01]  /*3610*/  IADD3 R13, R4, 0x1, RZ ;  /* 0x00000001040d7810 */ /* 0x000fe20007ffe0ff */
[----:B------:R-:W-:Y:S03]  /*3620*/  BSSY B1, `(.L_x_62) ;  /* 0x0000039000017945 */ /* 0x000fe60003800000 */
        /* <DEDUP_REMOVED lines=34> */
[----:B------:R-:W-:Y:S01]  /*3850*/  IMAD R5, R5, c[0x0][0x1cc], RZ ;  /* 0x0000730005057a24 */ /* 0x000fe200078e02ff */
[----:B------:R-:W-:-:S02]  /*3860*/  SHF.R.S32.HI R24, RZ, 0x1f, R23 ;  /* 0x0000001fff187819 */ /* 0x000fc40000011417 */
[--C-:B------:R-:W-:Y:S02]  /*3870*/  IADD3 R8, P0, P1, R8, R23, R25.reuse ;  /* 0x0000001708087210 */ /* 0x100fe4000791e019 */
[----:B------:R-:W-:-:S04]  /*3880*/  SHF.R.S32.HI R25, RZ, 0x1f, R25 ;  /* 0x0000001fff197819 */ /* 0x000fc80000011419 */
[----:B------:R-:W-:Y:S02]  /*3890*/  IADD3.X R24, R9, R24, R25, P0, P1 ;  /* 0x0000001809187210 */ /* 0x000fe400007e2419 */
[----:B0-----:R-:W-:Y:S02]  /*38a0*/  IADD3 R7, P0, P1, R5, R8, R13 ;  /* 0x0000000805077210 */ /* 0x001fe4000791e00d */
[----:B------:R-:W-:-:S04]  /*38b0*/  SHF.R.S32.HI R5, RZ, 0x1f, R5 ;  /* 0x0000001fff057819 */ /* 0x000fc80000011405 */
[----:B------:R-:W-:Y:S01]  /*38c0*/  IADD3.X R3, R5, R24, R3, P0, P1 ;  /* 0x0000001805037210 */ /* 0x000fe200007e2403 */
[----:B------:R-:W-:Y:S01]  /*38d0*/  IMAD.MOV.U32 R5, RZ, RZ, 0x80 ;  /* 0x00000080ff057424 */ /* 0x000fe200078e00ff */
        /* <DEDUP_REMOVED lines=11> */
.L_x_65:
[----:B------:R-:W-:Y:S05]  /*3990*/  BSYNC B2 ;  /* 0x0000000000027941 */ /* 0x000fea0003800000 */
.L_x_64:
[----:B------:R0:W-:Y:S02]  /*39a0*/  STG.E.U8 [R6.64], R3 ;  /* 0x0000000306007986 */ /* 0x0001e4000c101104 */
.L_x_63:
[----:B------:R-:W-:Y:S05]  /*39b0*/  BSYNC B1 ;  /* 0x0000000000017941 */ /* 0x000fea0003800000 */
.L_x_62:
        /* <DEDUP_REMOVED lines=56> */
.L_x_69:
[----:B------:R-:W-:Y:S05]  /*3d40*/  BSYNC B2 ;  /* 0x0000000000027941 */ /* 0x000fea0003800000 */
.L_x_68:
[----:B------:R0:W-:Y:S02]  /*3d50*/  STG.E.U8 [R6.64], R3 ;  /* 0x0000000306007986 */ /* 0x0001e4000c101104 */
.L_x_67:
[----:B------:R-:W-:Y:S05]  /*3d60*/  BSYNC B1 ;  /* 0x0000000000017941 */ /* 0x000fea0003800000 */
.L_x_66:
        /* <DEDUP_REMOVED lines=11> */
[--C-:B------:R-:W-:Y:S02]  /*3e20*/  IADD3 R7, P0, P1, R12, R7, R6.reuse ;  /* 0x000000070c077210 */ /* 0x100fe4000791e006 */
[----:B------:R-:W-:Y:S01]  /*3e30*/  SHF.R.S32.HI R13, RZ, 0x1f, R6 ;  /* 0x0000001fff0d7819 */ /* 0x000fe20000011406 */
[----:B------:R-:W-:Y:S01]  /*3e40*/  IMAD R6, R3, c[0x0][0x1b4], RZ ;  /* 0x00006d0003067a24 */ /* 0x000fe200078e02ff */
[----:B------:R-:W-:Y:S01]  /*3e50*/  SHF.R.S32.HI R5, RZ, 0x1f, R12 ;  /* 0x0000001fff057819 */ /* 0x000fe2000001140c */
[----:B------:R-:W-:-:S03]  /*3e60*/  IMAD.IADD R8, R8, 0x1, -R9 ;  /* 0x0000000108087824 */ /* 0x000fc600078e0a09 */
        /* <DEDUP_REMOVED lines=38> */
.L_x_71:
[----:B------:R-:W-:Y:S05]  /*40d0*/  BSYNC B1 ;  /* 0x0000000000017941 */ /* 0x000fea0003800000 */
.L_x_70:
[----:B------:R0:W-:Y:S02]  /*40e0*/  STG.E.U8 [R6.64], R3 ;  /* 0x0000000306007986 */ /* 0x0001e4000c101104 */
.L_x_57:
[----:B------:R-:W-:Y:S05]  /*40f0*/  BSYNC B0 ;  /* 0x0000000000007941 */ /* 0x000fea0003800000 */
.L_x_56:
[----:B------:R-:W-:-:S04]  /*4100*/  ISETP.GE.AND P0, PT, R2, c[0x0][0x170], PT ;  /* 0x00005c0002007a0c */ /* 0x000fc80003f06270 */
[----:B------:R-:W-:-:S04]  /*4110*/  ISETP.GE.OR P0, PT, R17, c[0x0][0x160], P0 ;  /* 0x0000580011007a0c */ /* 0x000fc80000706670 */
[----:B------:R-:W-:-:S13]  /*4120*/  ISETP.GE.OR P0, PT, R16, c[0x0][0x174], P0 ;  /* 0x00005d0010007a0c */ /* 0x000fda0000706670 */
[----:B------:R-:W-:Y:S05]  /*4130*/  @P0 EXIT ;  /* 0x000000000000094d */ /* 0x000fea0003800000 */
        /* <DEDUP_REMOVED lines=54> */
.L_x_75:
[----:B------:R-:W-:Y:S05]  /*44a0*/  BSYNC B1 ;  /* 0x0000000000017941 */ /* 0x000fea0003800000 */
.L_x_74:
[----:B------:R0:W-:Y:S02]  /*44b0*/  STG.E.U8 [R6.64], R3 ;  /* 0x0000000306007986 */ /* 0x0001e4000c101104 */
.L_x_73:
[----:B------:R-:W-:Y:S05]  /*44c0*/  BSYNC B0 ;  /* 0x0000000000007941 */ /* 0x000fea0003800000 */
.L_x_72:
        /* <DEDUP_REMOVED lines=37> */
[----:B0-----:R-:W-:Y:S01]  /*4720*/  SHF.R.S32.HI R7, RZ, 0x1f, R21 ;  /* 0x0000001fff077819 */ /* 0x001fe20000011415 */
[----:B------:R-:W-:Y:S01]  /*4730*/  IMAD R21, R3, c[0x0][0x1cc], RZ ;  /* 0x0000730003157a24 */ /* 0x000fe200078e02ff */
        /* <DEDUP_REMOVED lines=16> */
.L_x_79:
[----:B------:R-:W-:Y:S05]  /*4840*/  BSYNC B1 ;  /* 0x0000000000017941 */ /* 0x000fea0003800000 */
.L_x_78:
[----:B------:R0:W-:Y:S02]  /*4850*/  STG.E.U8 [R6.64], R3 ;  /* 0x0000000306007986 */ /* 0x0001e4000c101104 */
.L_x_77:
[----:B------:R-:W-:Y:S05]  /*4860*/  BSYNC B0 ;  /* 0x0000000000007941 */ /* 0x000fea0003800000 */
.L_x_76:
        /* <DEDUP_REMOVED lines=55> */
.L_x_83:
[----:B------:R-:W-:Y:S05]  /*4be0*/  BSYNC B1 ;  /* 0x0000000000017941 */ /* 0x000fea0003800000 */
.L_x_82:
[----:B------:R0:W-:Y:S02]  /*4bf0*/  STG.E.U8 [R6.64], R3 ;  /* 0x0000000306007986 */ /* 0x0001e4000c101104 */
.L_x_81:
[----:B------:R-:W-:Y:S05]  /*4c00*/  BSYNC B0 ;  /* 0x0000000000007941 */ /* 0x000fea0003800000 */
.L_x_80:
[----:B------:R-:W-:-:S04]  /*4c10*/  IADD3 R5, R4, 0x3, RZ ;  /* 0x0000000304057810 */ /* 0x000fc80007ffe0ff */
[----:B------:R-:W-:-:S13]  /*4c20*/  ISETP.GE.AND P0, PT, R5, c[0x0][0x178], PT ;  /* 0x00005e0005007a0c */ /* 0x000fda0003f06270 */
[----:B------:R-:W-:Y:S05]  /*4c30*/  @P0 EXIT ;  /* 0x000000000000094d */ /* 0x000fea0003800000 */
        /* <DEDUP_REMOVED lines=24> */
[----:B------:R-:W-:Y:S01]  /*4dc0*/  IMAD.MOV.U32 R7, RZ, RZ, RZ ;  /* 0x000000ffff077224 */ /* 0x000fe200078e00ff */
[----:B------:R-:W-:-:S11]  /*4dd0*/  ISETP.NE.AND.EX P1, PT, RZ, c[0x0][0x1f4], PT, P1 ;  /* 0x00007d00ff007a0c */ /* 0x000fd60003f25310 */
[----:B------:R-:W3:Y:S04]  /*4de0*/  @P0 LDG.E R0, [R14.64+0xc] ;  /* 0x00000c040e000981 */ /* 0x000ee8000c1e1900 */
[----:B------:R-:W3:Y:S01]  /*4df0*/  @P1 LDG.E R7, [R18.64+0xc] ;  /* 0x00000c0412071981 */ /* 0x000ee2000c1e1900 */
[----:B------:R-:W-:Y:S01]  /*4e00*/  IMAD R11, R2, c[0x0][0x1c8], RZ ;  /* 0x00007200020b7a24 */ /* 0x000fe200078e02ff */
[----:B------:R-:W-:Y:S01]  /*4e10*/  BSSY B0, `(.L_x_84) ;  /* 0x0000015000007945 */ /* 0x000fe20003800000 */
[----:B------:R-:W-:Y:S02]  /*4e20*/  IMAD R17, R17, c[0x0][0x1d0], RZ ;  /* 0x0000740011117a24 */ /* 0x000fe400078e02ff */
[----:B------:R-:W-:-:S03]  /*4e30*/  IMAD R10, R3, c[0x0][0x1cc], RZ ;  /* 0x00007300030a7a24 */ /* 0x000fc600078e02ff */
[----:B------:R-:W-:Y:S02]  /*4e40*/  IADD3 R16, P0, P1, R16, R11, R17 ;  /* 0x0000000b10107210 */ /* 0x000fe4000791e011 */
[----:B------:R-:W-:Y:S02]  /*4e50*/  SHF.R.S32.HI R11, RZ, 0x1f, R11 ;  /* 0x0000001fff0b7819 */ /* 0x000fe4000001140b */
[----:B0-----:R-:W-:-:S04]  /*4e60*/  SHF.R.S32.HI R9, RZ, 0x1f, R17 ;  /* 0x0000001fff097819 */ /* 0x001fc80000011411 */
[----:B------:R-:W-:Y:S02]  /*4e70*/  IADD3.X R9, R4, R11, R9, P0, P1 ;  /* 0x0000000b04097210 */ /* 0x000fe400007e2409 */
[----:B------:R-:W-:Y:S02]  /*4e80*/  IADD3 R3, P0, P1, R10, R16, R5 ;  /* 0x000000100a037210 */ /* 0x000fe4000791e005 */
[----:B------:R-:W-:-:S04]  /*4e90*/  SHF.R.S32.HI R10, RZ, 0x1f, R10 ;  /* 0x0000001fff0a7819 */ /* 0x000fc8000001140a */
[----:B------:R-:W-:Y:S01]  /*4ea0*/  IADD3.X R6, R10, R9, R6, P0, P1 ;  /* 0x000000090a067210 */ /* 0x000fe200007e2406 */
[----:B--2---:R-:W3:Y:S02]  /*4eb0*/  I2F R2, R8 ;  /* 0x0000000800027306 */ /* 0x004ee40000201400 */
[----:B---3--:R-:W-:Y:S01]  /*4ec0*/  FFMA R7, R2, R0, R7 ;  /* 0x0000000002077223 */ /* 0x008fe20000000007 */
[----:B------:R-:W-:Y:S01]  /*4ed0*/  IADD3 R2, P1, R3, c[0x0][0x1c0], RZ ;  /* 0x0000700003027a10 */ /* 0x000fe20007f3e0ff */
[----:B------:R-:W-:-:S03]  /*4ee0*/  IMAD.MOV.U32 R0, RZ, RZ, 0x80 ;  /* 0x00000080ff007424 */ /* 0x000fc600078e00ff */
[----:B------:R-:W-:Y:S02]  /*4ef0*/  FSETP.GEU.AND P0, PT, R7, -128, PT ;  /* 0xc30000000700780b */ /* 0x000fe40003f0e000 */
[----:B------:R-:W-:-:S11]  /*4f00*/  IADD3.X R3, R6, c[0x0][0x1c4], RZ, P1, !PT ;  /* 0x0000710006037a10 */ /* 0x000fd60000ffe4ff */
[----:B------:R-:W-:Y:S05]  /*4f10*/  @!P0 BRA `(.L_x_85) ;  /* 0x0000004000008947 */ /* 0x000fea0003800000 */
[----:B------:R-:W-:Y:S01]  /*4f20*/  FSETP.GT.AND P0, PT, R7, 127, PT ;  /* 0x42fe00000700780b */ /* 0x000fe20003f04000 */
[----:B------:R-:W-:-:S12]  /*4f30*/  IMAD.MOV.U32 R0, RZ, RZ, 0x7f ;  /* 0x0000007fff007424 */ /* 0x000fd800078e00ff */
[----:B------:R-:W0:Y:S02]  /*4f40*/  @!P0 F2I.S8.NTZ R4, R7 ;  /* 0x0000000700048305 */ /* 0x000e240000202100 */
[----:B0-----:R-:W-:-:S06]  /*4f50*/  @!P0 PRMT R0, R4, 0x7610, R0 ;  /* 0x0000761004008816 */ /* 0x001fcc0000000000 */
.L_x_85:
[----:B------:R-:W-:Y:S05]  /*4f60*/  BSYNC B0 ;  /* 0x0000000000007941 */ /* 0x000fea0003800000 */
.L_x_84:
[----:B------:R-:W-:Y:S01]  /*4f70*/  STG.E.U8 [R2.64], R0 ;  /* 0x0000000002007986 */ /* 0x000fe2000c101104 */
[----:B------:R-:W-:Y:S05]  /*4f80*/  EXIT ;  /* 0x000000000000794d */ /* 0x000fea0003800000 */
        .weak           $__internal_0_$__cuda_sm20_div_s64
        .type           $__internal_0_$__cuda_sm20_div_s64,@function
        .size           $__internal_0_$__cuda_sm20_div_s64,(.L_x_644 - $__internal_0_$__cuda_sm20_div_s64)
$__internal_0_$__cuda_sm20_div_s64:
[-C--:B------:R-:W-:Y:S02]  /*4f90*/  IADD3 R15, P1, RZ, -R18.reuse, RZ ;  /* 0x80000012ff0f7210 */ /* 0x080fe40007f3e0ff */
[----:B------:R-:W-:Y:S02]  /*4fa0*/  ISETP.GE.AND P0, PT, R13, RZ, PT ;  /* 0x000000ff0d00720c */ /* 0x000fe40003f06270 */
[----:B------:R-:W-:Y:S01]  /*4fb0*/  ISETP.GE.AND P3, PT, R19, RZ, PT ;  /* 0x000000ff1300720c */ /* 0x000fe20003f66270 */
[----:B------:R-:W-:Y:S01]  /*4fc0*/  IMAD.X R2, RZ, RZ, ~R13, P1 ;  /* 0x000000ffff027224 */ /* 0x000fe200008e0e0d */
[----:B------:R-:W-:-:S04]  /*4fd0*/  SEL R14, R15, R18, !P0 ;  /* 0x000000120f0e7207 */ /* 0x000fc80004000000 */
[----:B------:R-:W-:-:S04]  /*4fe0*/  SEL R15, R2, R13, !P0 ;  /* 0x0000000d020f7207 */ /* 0x000fc80004000000 */
[----:B------:R-:W0:Y:S08]  /*4ff0*/  I2F.U64.RP R2, R14 ;  /* 0x0000000e00027312 */ /* 0x000e300000309000 */
[----:B0-----:R-:W0:Y:S02]  /*5000*/  MUFU.RCP R24, R2 ;  /* 0x0000000200187308 */ /* 0x001e240000001000 */
[----:B0-----:R-:W-:-:S06]  /*5010*/  IADD3 R24, R24, 0x1ffffffe, RZ ;  /* 0x1ffffffe18187810 */ /* 0x001fcc0007ffe0ff */
[----:B------:R-:W0:Y:S02]  /*5020*/  F2I.U64.TRUNC R24, R24 ;  /* 0x0000001800187311 */ /* 0x000e24000020d800 */
[----:B0-----:R-:W-:-:S04]  /*5030*/  IMAD.WIDE.U32 R20, R24, R14, RZ ;  /* 0x0000000e18147225 */ /* 0x001fc800078e00ff */
[C---:B------:R-:W-:Y:S01]  /*5040*/  IMAD R23, R24.reuse, R15, R21 ;  /* 0x0000000f18177224 */ /* 0x040fe200078e0215 */
[----:B------:R-:W-:Y:S01]  /*5050*/  IADD3 R21, P0, RZ, -R20, RZ ;  /* 0x80000014ff157210 */ /* 0x000fe20007f1e0ff */
[----:B------:R-:W-:Y:S02]  /*5060*/  IMAD.MOV.U32 R27, RZ, RZ, R24 ;  /* 0x000000ffff1b7224 */ /* 0x000fe400078e0018 */
[----:B------:R-:W-:Y:S02]  /*5070*/  IMAD R20, R25, R14, R23 ;  /* 0x0000000e19147224 */ /* 0x000fe400078e0217 */
[----:B------:R-:W-:-:S04]  /*5080*/  IMAD.HI.U32 R26, R24, R21, RZ ;  /* 0x00000015181a7227 */ /* 0x000fc800078e00ff */
[----:B------:R-:W-:-:S04]  /*5090*/  IMAD.X R20, RZ, RZ, ~R20, P0 ;  /* 0x000000ffff147224 */ /* 0x000fc800000e0e14 */
[----:B------:R-:W-:-:S04]  /*50a0*/  IMAD.WIDE.U32 R26, P0, R24, R20, R26 ;  /* 0x00000014181a7225 */ /* 0x000fc8000780001a */
[C---:B------:R-:W-:Y:S02]  /*50b0*/  IMAD R2, R25.reuse, R20, RZ ;  /* 0x0000001419027224 */ /* 0x040fe400078e02ff */
[----:B------:R-:W-:-:S04]  /*50c0*/  IMAD.HI.U32 R21, P1, R25, R21, R26 ;  /* 0x0000001519157227 */ /* 0x000fc8000782001a */
[----:B------:R-:W-:Y:S01]  /*50d0*/  IMAD.HI.U32 R20, R25, R20, RZ ;  /* 0x0000001419147227 */ /* 0x000fe200078e00ff */
[----:B------:R-:W-:-:S03]  /*50e0*/  IADD3 R27, P2, R2, R21, RZ ;  /* 0x00000015021b7210 */ /* 0x000fc60007f5e0ff */
[----:B------:R-:W-:Y:S02]  /*50f0*/  IMAD.X R20, R20, 0x1, R25, P0 ;  /* 0x0000000114147824 */ /* 0x000fe400000e0619 */
[----:B------:R-:W-:-:S03]  /*5100*/  IMAD.WIDE.U32 R24, R27, R14, RZ ;  /* 0x0000000e1b187225 */ /* 0x000fc600078e00ff */
[----:B------:R-:W-:Y:S01]  /*5110*/  IADD3.X R21, RZ, RZ, R20, P2, P1 ;  /* 0x000000ffff157210 */ /* 0x000fe200017e2414 */
[----:B------:R-:W-:Y:S01]  /*5120*/  IMAD R20, R27, R15, R25 ;  /* 0x0000000f1b147224 */ /* 0x000fe200078e0219 */
[----:B------:R-:W-:-:S03]  /*5130*/  IADD3 R2, P0, RZ, -R24, RZ ;  /* 0x80000018ff027210 */ /* 0x000fc60007f1e0ff */
[----:B------:R-:W-:Y:S02]  /*5140*/  IMAD R20, R21, R14, R20 ;  /* 0x0000000e15147224 */ /* 0x000fe400078e0214 */
[----:B------:R-:W-:-:S04]  /*5150*/  IMAD.HI.U32 R26, R27, R2, RZ ;  /* 0x000000021b1a7227 */ /* 0x000fc800078e00ff */
[----:B------:R-:W-:-:S04]  /*5160*/  IMAD.X R20, RZ, RZ, ~R20, P0 ;  /* 0x000000ffff147224 */ /* 0x000fc800000e0e14 */
[----:B------:R-:W-:Y:S01]  /*5170*/  IMAD.WIDE.U32 R24, P0, R27, R20, R26 ;  /* 0x000000141b187225 */ /* 0x000fe2000780001a */
[----:B------:R-:W-:-:S04]  /*5180*/  IADD3 R27, P4, RZ, -R22, RZ ;  /* 0x80000016ff1b7210 */ /* 0x000fc80007f9e0ff */
[----:B------:R-:W-:Y:S01]  /*5190*/  SEL R27, R27, R22, !P3 ;  /* 0x000000161b1b7207 */ /* 0x000fe20005800000 */
[----:B------:R-:W-:-:S04]  /*51a0*/  IMAD.HI.U32 R23, P1, R21, R2, R24 ;  /* 0x0000000215177227 */ /* 0x000fc80007820018 */
[CC--:B------:R-:W-:Y:S02]  /*51b0*/  IMAD R2, R21.reuse, R20.reuse, RZ ;  /* 0x0000001415027224 */ /* 0x0c0fe400078e02ff */
[----:B------:R-:W-:-:S03]  /*51c0*/  IMAD.HI.U32 R20, R21, R20, RZ ;  /* 0x0000001415147227 */ /* 0x000fc600078e00ff */
[----:B------:R-:W-:Y:S01]  /*51d0*/  IADD3 R2, P2, R2, R23, RZ ;  /* 0x0000001702027210 */ /* 0x000fe20007f5e0ff */
[----:B------:R-:W-:Y:S02]  /*51e0*/  IMAD.X R22, RZ, RZ, ~R19, P4 ;  /* 0x000000ffff167224 */ /* 0x000fe400020e0e13 */
[----:B------:R-:W-:Y:S02]  /*51f0*/  IMAD.X R20, R20, 0x1, R21, P0 ;  /* 0x0000000114147824 */ /* 0x000fe400000e0615 */
[----:B------:R-:W-:Y:S01]  /*5200*/  IMAD.HI.U32 R24, R2, R27, RZ ;  /* 0x0000001b02187227 */ /* 0x000fe200078e00ff */
[----:B------:R-:W-:Y:S02]  /*5210*/  SEL R21, R22, R19, !P3 ;  /* 0x0000001316157207 */ /* 0x000fe40005800000 */
[----:B------:R-:W-:Y:S01]  /*5220*/  IADD3.X R20, RZ, RZ, R20, P2, P1 ;  /* 0x000000ffff147210 */ /* 0x000fe200017e2414 */
[----:B------:R-:W-:-:S04]  /*5230*/  IMAD.MOV.U32 R25, RZ, RZ, RZ ;  /* 0x000000ffff197224 */ /* 0x000fc800078e00ff */
[----:B------:R-:W-:-:S04]  /*5240*/  IMAD.WIDE.U32 R24, R2, R21, R24 ;  /* 0x0000001502187225 */ /* 0x000fc800078e0018 */
[C---:B------:R-:W-:Y:S02]  /*5250*/  IMAD R2, R20.reuse, R21, RZ ;  /* 0x0000001514027224 */ /* 0x040fe400078e02ff */
[----:B------:R-:W-:-:S04]  /*5260*/  IMAD.HI.U32 R23, P0, R20, R27, R24 ;  /* 0x0000001b14177227 */ /* 0x000fc80007800018 */
[----:B------:R-:W-:Y:S01]  /*5270*/  IMAD.HI.U32 R20, R20, R21, RZ ;  /* 0x0000001514147227 */ /* 0x000fe200078e00ff */
[----:B------:R-:W-:-:S03]  /*5280*/  IADD3 R2, P1, R2, R23, RZ ;  /* 0x0000001702027210 */ /* 0x000fc60007f3e0ff */
[----:B------:R-:W-:Y:S02]  /*5290*/  IMAD.X R20, RZ, RZ, R20, P0 ;  /* 0x000000ffff147224 */ /* 0x000fe400000e0614 */
[----:B------:R-:W-:-:S04]  /*52a0*/  IMAD.WIDE.U32 R24, R2, R14, RZ ;  /* 0x0000000e02187225 */ /* 0x000fc800078e00ff */
[----:B------:R-:W-:Y:S01]  /*52b0*/  IMAD.X R23, RZ, RZ, R20, P1 ;  /* 0x000000ffff177224 */ /* 0x000fe200008e0614 */
[----:B------:R-:W-:Y:S01]  /*52c0*/  IADD3 R27, P1, -R24, R27, RZ ;  /* 0x0000001b181b7210 */ /* 0x000fe20007f3e1ff */
[C---:B------:R-:W-:Y:S01]  /*52d0*/  IMAD R20, R2.reuse, R15, R25 ;  /* 0x0000000f02147224 */ /* 0x040fe200078e0219 */
[----:B------:R-:W-:Y:S02]  /*52e0*/  IADD3 R25, P2, R2, 0x1, RZ ;  /* 0x0000000102197810 */ /* 0x000fe40007f5e0ff */
[-C--:B------:R-:W-:Y:S01]  /*52f0*/  ISETP.GE.U32.AND P0, PT, R27, R14.reuse, PT ;  /* 0x0000000e1b00720c */ /* 0x080fe20003f06070 */
[----:B------:R-:W-:-:S04]  /*5300*/  IMAD R20, R23, R14, R20 ;  /* 0x0000000e17147224 */ /* 0x000fc800078e0214 */
[----:B------:R-:W-:Y:S01]  /*5310*/  IMAD.X R21, R21, 0x1, ~R20, P1 ;  /* 0x0000000115157824 */ /* 0x000fe200008e0e14 */
[----:B------:R-:W-:-:S04]  /*5320*/  IADD3 R22, P1, R27, -R14, RZ ;  /* 0x8000000e1b167210 */ /* 0x000fc80007f3e0ff */
[C---:B------:R-:W-:Y:S01]  /*5330*/  ISETP.GE.U32.AND.EX P0, PT, R21.reuse, R15, PT, P0 ;  /* 0x0000000f1500720c */ /* 0x040fe20003f06100 */
[----:B------:R-:W-:-:S03]  /*5340*/  IMAD.X R20, R21, 0x1, ~R15, P1 ;  /* 0x0000000115147824 */ /* 0x000fc600008e0e0f */
[----:B------:R-:W-:Y:S01]  /*5350*/  SEL R27, R22, R27, P0 ;  /* 0x0000001b161b7207 */ /* 0x000fe20000000000 */
[----:B------:R-:W-:Y:S01]  /*5360*/  IMAD.X R22, RZ, RZ, R23, P2 ;  /* 0x000000ffff167224 */ /* 0x000fe200010e0617 */
[----:B------:R-:W-:Y:S02]  /*5370*/  SEL R25, R25, R2, P0 ;  /* 0x0000000219197207 */ /* 0x000fe40000000000 */
[----:B------:R-:W-:Y:S02]  /*5380*/  SEL R21, R20, R21, P0 ;  /* 0x0000001514157207 */ /* 0x000fe40000000000 */
[----:B------:R-:W-:Y:S02]  /*5390*/  ISETP.GE.U32.AND P1, PT, R27, R14, PT ;  /* 0x0000000e1b00720c */ /* 0x000fe40003f26070 */
[----:B------:R-:W-:Y:S02]  /*53a0*/  SEL R22, R22, R23, P0 ;  /* 0x0000001716167207 */ /* 0x000fe40000000000 */
[----:B------:R-:W-:-:S02]  /*53b0*/  IADD3 R2, P2, R25, 0x1, RZ ;  /* 0x0000000119027810 */ /* 0x000fc40007f5e0ff */
[----:B------:R-:W-:Y:S02]  /*53c0*/  ISETP.GE.U32.AND.EX P0, PT, R21, R15, PT, P1 ;  /* 0x0000000f1500720c */ /* 0x000fe40003f06110 */
[----:B------:R-:W-:Y:S01]  /*53d0*/  LOP3.LUT R14, R13, R19, RZ, 0x3c, !PT ;  /* 0x000000130d0e7212 */ /* 0x000fe200078e3cff */
[----:B------:R-:W-:Y:S01]  /*53e0*/  IMAD.X R15, RZ, RZ, R22, P2 ;  /* 0x000000ffff0f7224 */ /* 0x000fe200010e0616 */
[----:B------:R-:W-:Y:S02]  /*53f0*/  SEL R2, R2, R25, P0 ;  /* 0x0000001902027207 */ /* 0x000fe40000000000 */
[----:B------:R-:W-:Y:S01]  /*5400*/  ISETP.GE.AND P1, PT, R14, RZ, PT ;  /* 0x000000ff0e00720c */ /* 0x000fe20003f26270 */
[----:B------:R-:W-:Y:S01]  /*5410*/  IMAD.MOV.U32 R14, RZ, RZ, R4 ;  /* 0x000000ffff0e7224 */ /* 0x000fe200078e0004 */
[----:B------:R-:W-:Y:S02]  /*5420*/  SEL R22, R15, R22, P0 ;  /* 0x000000160f167207 */ /* 0x000fe40000000000 */
[----:B------:R-:W-:-:S02]  /*5430*/  IADD3 R15, P2, RZ, -R2, RZ ;  /* 0x80000002ff0f7210 */ /* 0x000fc40007f5e0ff */
[----:B------:R-:W-:Y:S02]  /*5440*/  ISETP.NE.U32.AND P0, PT, R18, RZ, PT ;  /* 0x000000ff1200720c */ /* 0x000fe40003f05070 */
[----:B------:R-:W-:Y:S01]  /*5450*/  SEL R2, R15, R2, !P1 ;  /* 0x000000020f027207 */ /* 0x000fe20004800000 */
[----:B------:R-:W-:Y:S01]  /*5460*/  IMAD.X R19, RZ, RZ, ~R22, P2 ;  /* 0x000000ffff137224 */ /* 0x000fe200010e0e16 */
[----:B------:R-:W-:Y:S01]  /*5470*/  ISETP.NE.AND.EX P0, PT, R13, RZ, PT, P0 ;  /* 0x000000ff0d00720c */ /* 0x000fe20003f05300 */
[----:B------:R-:W-:-:S03]  /*5480*/  IMAD.MOV.U32 R15, RZ, RZ, 0x0 ;  /* 0x00000000ff0f7424 */ /* 0x000fc600078e00ff */
[----:B------:R-:W-:Y:S02]  /*5490*/  SEL R13, R19, R22, !P1 ;  /* 0x00000016130d7207 */ /* 0x000fe40004800000 */
[----:B------:R-:W-:Y:S02]  /*54a0*/  SEL R2, R2, 0xffffffff, P0 ;  /* 0xffffffff02027807 */ /* 0x000fe40000000000 */
[----:B------:R-:W-:Y:S01]  /*54b0*/  SEL R13, R13, 0xffffffff, P0 ;  /* 0xffffffff0d0d7807 */ /* 0x000fe20000000000 */
[----:B------:R-:W-:Y:S06]  /*54c0*/  RET.REL.NODEC R14 `(_ZN7cutlass9reference6device6kernel21TensorScaleBiasConv2dINS_9TensorRefIiNS_6layout12TensorNCxHWxILi32EEEEENS4_IaS7_EEfNS4_IfNS5_8RowMajorEEENS_21NumericConverterClampIafEELi4ELi4ELi16ELi8EEEvNS_4conv17Conv2dProblemSizeET_T0_T1_T2_SJ_) ;  /* 0xffffab300e007950 */ /* 0x000fec0003c3ffff */
.L_x_86:
[----:B------:R-:W-:-:S00]  /*54d0*/  BRA `(.L_x_86) ;  /* 0xfffffff000007947 */ /* 0x000fc0000383ffff */
[----:B------:R-:W-:-:S00]  /*54e0*/  NOP ;  /* 0x0000000000007918 */ /* 0x000fc00000000000 */
        /* <DEDUP_REMOVED lines=9> */
.L_x_644:


//--------------------- .text._ZN7cutlass9reference6device6kernel11Conv2dWgradIaNS_6layout12TensorNCxHWxILi32EEEaNS4_12TensorCxRSKxILi32EEEiS6_iiNS_16NumericConverterIiiLNS_15FloatRoundStyleE2EEENS_12multiply_addIiiiEELi2ELi4ELi8ELi16EEEvNS_4conv17Conv2dProblemSizeENS_9TensorRefIT_T0_EENSG_IT1_T2_EENSG_IT3_T4_EESP_T5_SQ_ --------------------------
	.section	.text._ZN7cutlass9reference6device6kernel11Conv2dWgradIaNS_6layout12TensorNCxHWxILi32EEEaNS4_12TensorCxRSKxILi32EEEiS6_iiNS_16NumericConverterIiiLNS_15FloatRoundStyleE2EEENS_12multiply_addIiiiEELi2ELi4ELi8ELi16EEEvNS_4conv17Conv2dProblemSizeENS_9TensorRefIT_T0_EENSG_IT1_T2_EENSG_IT3_T4_EESP_T5_SQ_,"ax",@progbits
	.sectioninfo	@"SHI_REGISTERS=96"
	.align	128
        .global         _ZN7cutlass9reference6device6kernel11Conv2dWgradIaNS_6layout12TensorNCxHWxILi32EEEaNS4_12TensorCxRSKxILi32EEEiS6_iiNS_16NumericConverterIiiLNS_15FloatRoundStyleE2EEENS_12multiply_addIiiiEELi2ELi4ELi8ELi16EEEvNS_4conv17Conv2dProblemSizeENS_9TensorRefIT_T0_EENSG_IT1_T2_EENSG_IT3_T4_EESP_T5_SQ_
        .type           _ZN7cutlass9reference6device6kernel11Conv2dWgradIaNS_6layout12TensorNCxHWxILi32EEEaNS4_12TensorCxRSKxILi32EEEiS6_iiNS_16NumericConverterIiiLNS_15FloatRoundStyleE2EEENS_12multiply_addIiiiEELi2ELi4ELi8ELi16EEEvNS_4conv17Conv2dProblemSizeENS_9TensorRefIT_T0_EENSG_IT1_T2_EENSG_IT3_T4_EESP_T5_SQ_,@function
        .size           _ZN7cutlass9reference6device6kernel11Conv2dWgradIaNS_6layout12TensorNCxHWxILi32EEEaNS4_12TensorCxRSKxILi32EEEiS6_iiNS_16NumericConverterIiiLNS_15FloatRoundStyleE2EEENS_12multiply_addIiiiEELi2ELi4ELi8ELi16EEEvNS_4conv17Conv2dProblemSizeENS_9TensorRefIT_T0_EENSG_IT1_T2_EENSG_IT3_T4_EESP_T5_SQ_,(.L_x_645 - _ZN7cutlass9reference6device6kernel11Conv2dWgradIaNS_6layout12TensorNCxHWxILi32EEEaNS4_12TensorCxRSKxILi32EEEiS6_iiNS_16NumericConverterIiiLNS_15FloatRoundStyleE2EEENS_12multiply_addIiiiEELi2ELi4ELi8ELi16EEEvNS_4conv17Conv2dProblemSizeENS_9TensorRefIT_T0_EENSG_IT1_T2_EENSG_IT3_T4_EESP_T5_SQ_)
        .other          _ZN7cutlass9reference6device6kernel11Conv2dWgradIaNS_6layout12TensorNCxHWxILi32EEEaNS4_12TensorCxRSKxILi32EEEiS6_iiNS_16NumericConverterIiiLNS_15FloatRoundStyleE2EEENS_12multiply_addIiiiEELi2ELi4ELi8ELi16EEEvNS_4conv17Conv2dProblemSizeENS_9TensorRefIT_T0_EENSG_IT1_T2_EENSG_IT3_T4_EESP_T5_SQ_,@"STO_CUDA_ENTRY STV_DEFAULT"
_ZN7cutlass9reference6device6kernel11Conv2dWgradIaNS_6layout12TensorNCxHWxILi32EEEaNS4_12TensorCxRSKxILi32EEEiS6_iiNS_16NumericConverterIiiLNS_15FloatRoundStyleE2EEENS_12multiply_addIiiiEELi2ELi4ELi8ELi16EEEvNS_4conv17Conv2dProblemSizeENS_9TensorRefIT_T0_EENSG_IT1_T2_EENSG_IT3_T4_EESP_T5_SQ_:
.text._ZN7cutlass9reference6device6kernel11Conv2dWgradIaNS_6layout12TensorNCxHWxILi32EEEaNS4_12TensorCxRSKxILi32EEEiS6_iiNS_16NumericConverterIiiLNS_15FloatRoundStyleE2EEENS_12multiply_addIiiiEELi2ELi4ELi8ELi16EEEvNS_4conv17Conv2dProblemSizeENS_9TensorRefIT_T0_EENSG_IT1_T2_EENSG_IT3_T4_EESP_T5_SQ_:
[----:B------:R-:W-:Y:S02]  /*0000*/  MOV R1, c[0x0][0x28] ;  /* 0x00000a0000017a02 */ /* 0x000fe40000000f00 */
[----:B------:R-:W0:Y:S01]  /*0010*/  S2R R0, SR_TID.Y ;  /* 0x0000000000007919 */ /* 0x000e220000002200 */
[----:B------:R-:W-:Y:S01]  /*0020*/  HFMA2.MMA R3, -RZ, RZ, 0, 0 ;  /* 0x00000000ff037435 */ /* 0x000fe200000001ff */
[----:B------:R-:W-:Y:S01]  /*0030*/  ULDC UR4, c[0x0][0x16c] ;  /* 0x00005b0000047ab9 */ /* 0x000fe20000000800 */
[----:B------:R-:W-:Y:S01]  /*0040*/  BSSY B0, `(.L_x_87) ;  /* 0x000002f000007945 */ /* 0x000fe20003800000 */
[----:B------:R-:W1:Y:S01]  /*0050*/  S2R R16, SR_CTAID.Y ;  /* 0x0000000000107919 */ /* 0x000e620000002600 */
[----:B------:R-:W-:Y:S02]  /*0060*/  ULDC UR6, c[0x0][0x180] ;  /* 0x0000600000067ab9 */ /* 0x000fe40000000800 */
[----:B------:R-:W-:Y:S02]  /*0070*/  UIMAD.WIDE UR6, UR4, UR6, URZ ;  /* 0x00000006040672a5 */ /* 0x000fe4000f8e023f */
[----:B------:R-:W-:Y:S01]  /*0080*/  USHF.R.S32.HI UR4, URZ, 0x1f, UR4 ;  /* 0x0000001f3f047899 */ /* 0x000fe20008011404 */
[----:B0-----:R-:W-:-:S04]  /*0090*/  IMAD.SHL.U32 R2, R0, 0x4, RZ ;  /* 0x0000000400027824 */ /* 0x001fc800078e00ff */
[----:B-1----:R-:W-:-:S05]  /*00a0*/  IMAD.WIDE.U32 R16, R16, 0x40, R2 ;  /* 0x0000004010107825 */ /* 0x002fca00078e0002 */
[----:B------:R-:W-:-:S04]  /*00b0*/  LOP3.LUT R0, R17, UR7, RZ, 0xfc, !PT ;  /* 0x0000000711007c12 */ /* 0x000fc8000f8efcff */
[----:B------:R-:W-:-:S13]  /*00c0*/  ISETP.NE.U32.AND P0, PT, R0, RZ, PT ;  /* 0x000000ff0000720c */ /* 0x000fda0003f05070 */
[----:B------:R-:W-:Y:S05]  /*00d0*/  @!P0 BRA `(.L_x_88) ;  /* 0x0000010000008947 */ /* 0x000fea0003800000 */
[----:B------:R-:W-:Y:S01]  /*00e0*/  IMAD.U32 R10, RZ, RZ, UR6 ;  /* 0x00000006ff0a7e24 */ /* 0x000fe2000f8e00ff */
[----:B------:R-:W-:Y:S01]  /*00f0*/  MOV R6, UR6 ;  /* 0x0000000600067c02 */ /* 0x000fe20008000f00 */
[----:B------:R-:W-:Y:S01]  /*0100*/  IMAD.U32 R11, RZ, RZ, UR7 ;  /* 0x00000007ff0b7e24 */ /* 0x000fe2000f8e00ff */
[----:B------:R-:W-:Y:S01]  /*0110*/  MOV R0, R16 ;  /* 0x0000001000007202 */ /* 0x000fe20000000f00 */
[----:B------:R-:W-:Y:S01]  /*0120*/  IMAD.U32 R7, RZ, RZ, UR7 ;  /* 0x00000007ff077e24 */ /* 0x000fe2000f8e00ff */
[----:B------:R-:W-:Y:S02]  /*0130*/  MOV R9, R17 ;  /* 0x0000001100097202 */ /* 0x000fe40000000f00 */
[----:B------:R-:W-:Y:S02]  /*0140*/  MOV R8, 0x160 ;  /* 0x0000016000087802 */ /* 0x000fe40000000f00 */
[----:B------:R-:W-:Y:S05]  /*0150*/  CALL.REL.NOINC `($__internal_1_$__cuda_sm20_div_s64) ;  /* 0x00004aa000007944 */ /* 0x000fea0003c00000 */
[-C--:B------:R-:W-:Y:S02]  /*0160*/  IADD3 R3, P0, RZ, -R78.reuse, RZ ;  /* 0x8000004eff037210 */ /* 0x080fe40007f1e0ff */
[----:B------:R-:W-:Y:S02]  /*0170*/  MOV R85, R78 ;  /* 0x0000004e00557202 */ /* 0x000fe40000000f00 */
[----:B------:R-:W-:Y:S01]  /*0180*/  IADD3.X R0, RZ, ~R2, RZ, P0, !PT ;  /* 0x80000002ff007210 */ /* 0x000fe200007fe4ff */
[----:B------:R-:W-:-:S04]  /*0190*/  IMAD.WIDE.U32 R64, R3, UR6, R16 ;  /* 0x0000000603407c25 */ /* 0x000fc8000f8e0010 */
[----:B------:R-:W-:-:S04]  /*01a0*/  IMAD R0, R0, UR6, RZ ;  /* 0x0000000600007c24 */ /* 0x000fc8000f8e02ff */
[----:B------:R-:W-:-:S05]  /*01b0*/  IMAD R0, R3, UR7, R0 ;  /* 0x0000000703007c24 */ /* 0x000fca000f8e0200 */
[----:B------:R-:W-:Y:S01]  /*01c0*/  IADD3 R9, R65, R0, RZ ;  /* 0x0000000041097210 */ /* 0x000fe20007ffe0ff */
[----:B------:R-:W-:Y:S05]  /*01d0*/  BRA `(.L_x_89) ;  /* 0x0000015000007947 */ /* 0x000fea0003800000 */
.L_x_88:
[----:B------:R-:W0:Y:S01]  /*01e0*/  I2F.U32.RP R4, UR6 ;  /* 0x0000000600047d06 */ /* 0x000e220008209000 */
[----:B------:R-:W-:Y:S01]  /*01f0*/  IMAD R0, RZ, RZ, -UR6 ;  /* 0x80000006ff007e24 */ /* 0x000fe2000f8e02ff */
[----:B------:R-:W-:Y:S02]  /*0200*/  ISETP.NE.U32.AND P1, PT, RZ, UR6, PT ;  /* 0x00000006ff007c0c */ /* 0x000fe4000bf25070 */
[----:B------:R-:W-:-:S04]  /*0210*/  MOV R9, RZ ;  /* 0x000000ff00097202 */ /* 0x000fc80000000f00 */
[----:B0-----:R-:W0:Y:S02]  /*0220*/  MUFU.RCP R2, R4 ;  /* 0x0000000400027308 */ /* 0x001e240000001000 */
[----:B0-----:R-:W-:-:S06]  /*0230*/  IADD3 R2, R2, 0xffffffe, RZ ;  /* 0x0ffffffe02027810 */ /* 0x001fcc0007ffe0ff */
[----:B------:R-:W0:Y:S02]  /*0240*/  F2I.FTZ.U32.TRUNC.NTZ R3, R2 ;  /* 0x0000000200037305 */ /* 0x000e24000021f000 */
[----:B0-----:R-:W-:Y:S02]  /*0250*/  IMAD R5, R0, R3, RZ ;  /* 0x0000000300057224 */ /* 0x001fe400078e02ff */
[----:B------:R-:W-:-:S04]  /*0260*/  IMAD.MOV.U32 R2, RZ, RZ, RZ ;  /* 0x000000ffff027224 */ /* 0x000fc800078e00ff */
[----:B------:R-:W-:-:S06]  /*0270*/  IMAD.HI.U32 R5, R3, R5, R2 ;  /* 0x0000000503057227 */ /* 0x000fcc00078e0002 */
[----:B------:R-:W-:-:S05]  /*0280*/  IMAD.HI.U32 R85, R5, R16, RZ ;  /* 0x0000001005557227 */ /* 0x000fca00078e00ff */
[----:B------:R-:W-:-:S05]  /*0290*/  IADD3 R3, -R85, RZ, RZ ;  /* 0x000000ff55037210 */ /* 0x000fca0007ffe1ff */
        /* <DEDUP_REMOVED lines=9> */
.L_x_89:
[----:B------:R-:W-:Y:S05]  /*0330*/  BSYNC B0 ;  /* 0x0000000000007941 */ /* 0x000fea0003800000 */
.L_x_87:
[----:B------:R-:W-:Y:S01]  /*0340*/  LOP3.LUT R0, R9, UR4, RZ, 0xfc, !PT ;  /* 0x0000000409007c12 */ /* 0x000fe2000f8efcff */
[----:B------:R-:W-:Y:S03]  /*0350*/  BSSY B0, `(.L_x_90) ;  /* 0x0000020000007945 */ /* 0x000fe60003800000 */
[----:B------:R-:W-:-:S13]  /*0360*/  ISETP.NE.U32.AND P0, PT, R0, RZ, PT ;  /* 0x000000ff0000720c */ /* 0x000fda0003f05070 */
[----:B------:R-:W-:Y:S05]  /*0370*/  @!P0 BRA `(.L_x_91) ;  /* 0x0000009000008947 */ /* 0x000fea0003800000 */
[----:B------:R-:W-:Y:S01]  /*0380*/  IMAD.MOV.U32 R0, RZ, RZ, R64 ;  /* 0x000000ffff007224 */ /* 0x000fe200078e0040 */
[----:B------:R-:W-:Y:S01]  /*0390*/  MOV R10, c[0x0][0x16c] ;  /* 0x00005b00000a7a02 */ /* 0x000fe20000000f00 */
[----:B------:R-:W-:Y:S01]  /*03a0*/  IMAD.U32 R7, RZ, RZ, UR4 ;  /* 0x00000004ff077e24 */ /* 0x000fe2000f8e00ff */
[----:B------:R-:W-:Y:S02]  /*03b0*/  MOV R8, 0x3d0 ;  /* 0x000003d000087802 */ /* 0x000fe40000000f00 */
[----:B------:R-:W-:Y:S05]  /*03c0*/  CALL.REL.NOINC `($__internal_1_$__cuda_sm20_div_s64) ;  /* 0x0000483000007944 */ /* 0x000fea0003c00000 */
[----:B------:R-:W-:Y:S02]  /*03d0*/  IADD3 R3, -R78, RZ, RZ ;  /* 0x000000ff4e037210 */ /* 0x000fe40007ffe1ff */
[----:B------:R-:W-:-:S03]  /*03e0*/  MOV R84, R78 ;  /* 0x0000004e00547202 */ /* 0x000fc60000000f00 */
[----:B------:R-:W-:Y:S01]  /*03f0*/  IMAD R64, R3, c[0x0][0x16c], R64 ;  /* 0x00005b0003407a24 */ /* 0x000fe200078e0240 */
[----:B------:R-:W-:Y:S05]  /*0400*/  BRA `(.L_x_92) ;  /* 0x0000014000007947 */ /* 0x000fea0003800000 */
.L_x_91:
[----:B------:R-:W0:Y:S01]  /*0410*/  I2F.U32.RP R4, c[0x0][0x16c] ;  /* 0x00005b0000047b06 */ /* 0x000e220000209000 */
[----:B------:R-:W-:-:S07]  /*0420*/  ISETP.NE.U32.AND P2, PT, RZ, c[0x0][0x16c], PT ;  /* 0x00005b00ff007a0c */ /* 0x000fce0003f45070 */
[----:B0-----:R-:W0:Y:S02]  /*0430*/  MUFU.RCP R2, R4 ;  /* 0x0000000400027308 */ /* 0x001e240000001000 */
[----:B0-----:R-:W-:-:S06]  /*0440*/  IADD3 R2, R2, 0xffffffe, RZ ;  /* 0x0ffffffe02027810 */ /* 0x001fcc0007ffe0ff */
[----:B------:R-:W0:Y:S02]  /*0450*/  F2I.FTZ.U32.TRUNC.NTZ R3, R2 ;  /* 0x0000000200037305 */ /* 0x000e24000021f000 */
[----:B0-----:R-:W-:Y:S02]  /*0460*/  IMAD.MOV R0, RZ, RZ, -R3 ;  /* 0x000000ffff007224 */ /* 0x001fe400078e0a03 */
[----:B------:R-:W-:Y:S02]  /*0470*/  IMAD.MOV.U32 R2, RZ, RZ, RZ ;  /* 0x000000ffff027224 */ /* 0x000fe400078e00ff */
[----:B------:R-:W-:-:S04]  /*0480*/  IMAD R5, R0, c[0x0][0x16c], RZ ;  /* 0x00005b0000057a24 */ /* 0x000fc800078e02ff */
[----:B------:R-:W-:-:S06]  /*0490*/  IMAD.HI.U32 R5, R3, R5, R2 ;  /* 0x0000000503057227 */ /* 0x000fcc00078e0002 */
[----:B------:R-:W-:-:S05]  /*04a0*/  IMAD.HI.U32 R84, R5, R64, RZ ;  /* 0x0000004005547227 */ /* 0x000fca00078e00ff */
[----:B------:R-:W-:-:S05]  /*04b0*/  IADD3 R3, -R84, RZ, RZ ;  /* 0x000000ff54037210 */ /* 0x000fca0007ffe1ff */
        /* <DEDUP_REMOVED lines=9> */
.L_x_92:
[----:B------:R-:W-:Y:S05]  /*0550*/  BSYNC B0 ;  /* 0x0000000000007941 */ /* 0x000fea0003800000 */
.L_x_90:
[----:B------:R-:W-:Y:S01]  /*0560*/  IADD3 R18, P0, R16, 0x1, RZ ;  /* 0x0000000110127810 */ /* 0x000fe20007f1e0ff */
[----:B------:R-:W-:Y:S04]  /*0570*/  BSSY B0, `(.L_x_93) ;  /* 0x000002b000007945 */ /* 0x000fe80003800000 */
[----:B------:R-:W-:-:S05]  /*0580*/  IMAD.X R19, RZ, RZ, R17, P0 ;  /* 0x000000ffff137224 */ /* 0x000fca00000e0611 */
        /* <DEDUP_REMOVED lines=16> */
[----:B------:R-:W-:Y:S01]  /*0690*/  IMAD R3, R3, UR7, R0 ;  /* 0x0000000703037c24 */ /* 0x000fe2000f8e0200 */
[----:B------:R-:W-:-:S04]  /*06a0*/  MOV R0, R18 ;  /* 0x0000001200007202 */ /* 0x000fc80000000f00 */
[----:B------:R-:W-:Y:S01]  /*06b0*/  IADD3 R9, R3, R19, RZ ;  /* 0x0000001303097210 */ /* 0x000fe20007ffe0ff */
[----:B------:R-:W-:Y:S05]  /*06c0*/  BRA `(.L_x_95) ;  /* 0x0000015000007947 */ /* 0x000fea0003800000 */
.L_x_94:
[----:B------:R-:W0:Y:S01]  /*06d0*/  I2F.U32.RP R4, UR6 ;  /* 0x0000000600047d06 */ /* 0x000e220008209000 */
[----:B------:R-:W-:Y:S01]  /*06e0*/  IMAD R0, RZ, RZ, -UR6 ;  /* 0x80000006ff007e24 */ /* 0x000fe2000f8e02ff */
[----:B------:R-:W-:Y:S01]  /*06f0*/  ISETP.NE.U32.AND P1, PT, RZ, UR6, PT ;  /* 0x00000006ff007c0c */ /* 0x000fe2000bf25070 */
[----:B------:R-:W-:-:S05]  /*0700*/  HFMA2.MMA R9, -RZ, RZ, 0, 0 ;  /* 0x00000000ff097435 */ /* 0x000fca00000001ff */
        /* <DEDUP_REMOVED lines=17> */
.L_x_95:
[----:B------:R-:W-:Y:S05]  /*0820*/  BSYNC B0 ;  /* 0x0000000000007941 */ /* 0x000fea0003800000 */
.L_x_93:
[----:B------:R-:W-:Y:S01]  /*0830*/  LOP3.LUT R2, R9, UR4, RZ, 0xfc, !PT ;  /* 0x0000000409027c12 */ /* 0x000fe2000f8efcff */
[----:B------:R-:W-:Y:S03]  /*0840*/  BSSY B0, `(.L_x_96) ;  /* 0x000001f000007945 */ /* 0x000fe60003800000 */
[----:B------:R-:W-:-:S13]  /*0850*/  ISETP.NE.U32.AND P0, PT, R2, RZ, PT ;  /* 0x000000ff0200720c */ /* 0x000fda0003f05070 */
[----:B------:R-:W-:Y:S05]  /*0860*/  @!P0 BRA `(.L_x_97) ;  /* 0x0000008000008947 */ /* 0x000fea0003800000 */
[----:B------:R-:W-:Y:S01]  /*0870*/  IMAD.MOV.U32 R10, RZ, RZ, c[0x0][0x16c] ;  /* 0x00005b00ff0a7624 */ /* 0x000fe200078e00ff */
[----:B------:R-:W-:Y:S02]  /*0880*/  MOV R7, UR4 ;  /* 0x0000000400077c02 */ /* 0x000fe40008000f00 */
[----:B------:R-:W-:Y:S02]  /*0890*/  MOV R8, 0x8b0 ;  /* 0x000008b000087802 */ /* 0x000fe40000000f00 */
[----:B------:R-:W-:Y:S05]  /*08a0*/  CALL.REL.NOINC `($__internal_1_$__cuda_sm20_div_s64) ;  /* 0x0000435000007944 */ /* 0x000fea0003c00000 */
[----:B------:R-:W-:Y:S02]  /*08b0*/  IADD3 R65, -R78, RZ, RZ ;  /* 0x000000ff4e417210 */ /* 0x000fe40007ffe1ff */
[----:B------:R-:W-:-:S03]  /*08c0*/  MOV R82, R78 ;  /* 0x0000004e00527202 */ /* 0x000fc60000000f00 */
[----:B------:R-:W-:Y:S01]  /*08d0*/  IMAD R65, R65, c[0x0][0x16c], R0 ;  /* 0x00005b0041417a24 */ /* 0x000fe200078e0200 */
[----:B------:R-:W-:Y:S05]  /*08e0*/  BRA `(.L_x_98) ;  /* 0x0000014000007947 */ /* 0x000fea0003800000 */
.L_x_97:
[----:B------:R-:W0:Y:S01]  /*08f0*/  I2F.U32.RP R6, c[0x0][0x16c] ;  /* 0x00005b0000067b06 */ /* 0x000e220000209000 */
[----:B------:R-:W-:-:S07]  /*0900*/  ISETP.NE.U32.AND P2, PT, RZ, c[0x0][0x16c], PT ;  /* 0x00005b00ff007a0c */ /* 0x000fce0003f45070 */
[----:B0-----:R-:W0:Y:S02]  /*0910*/  MUFU.RCP R4, R6 ;  /* 0x0000000600047308 */ /* 0x001e240000001000 */
[----:B0-----:R-:W-:-:S06]  /*0920*/  IADD3 R4, R4, 0xffffffe, RZ ;  /* 0x0ffffffe04047810 */ /* 0x001fcc0007ffe0ff */
[----:B------:R-:W0:Y:S02]  /*0930*/  F2I.FTZ.U32.TRUNC.NTZ R3, R4 ;  /* 0x0000000400037305 */ /* 0x000e24000021f000 */
[----:B0-----:R-:W-:-:S04]  /*0940*/  IMAD.MOV R2, RZ, RZ, -R3 ;  /* 0x000000ffff027224 */ /* 0x001fc800078e0a03 */
[----:B------:R-:W-:Y:S02]  /*0950*/  IMAD R5, R2, c[0x0][0x16c], RZ ;  /* 0x00005b0002057a24 */ /* 0x000fe400078e02ff */
[----:B------:R-:W-:-:S04]  /*0960*/  IMAD.MOV.U32 R2, RZ, RZ, RZ ;  /* 0x000000ffff027224 */ /* 0x000fc800078e00ff */
        /* <DEDUP_REMOVED lines=12> */
.L_x_98:
[----:B------:R-:W-:Y:S05]  /*0a30*/  BSYNC B0 ;  /* 0x0000000000007941 */ /* 0x000fea0003800000 */
.L_x_96:
        /* <DEDUP_REMOVED lines=22> */
.L_x_100:
        /* <DEDUP_REMOVED lines=21> */
.L_x_101:
[----:B------:R-:W-:Y:S05]  /*0cf0*/  BSYNC B0 ;  /* 0x0000000000007941 */ /* 0x000fea0003800000 */
.L_x_99:
        /* <DEDUP_REMOVED lines=13> */
.L_x_103:
        /* <DEDUP_REMOVED lines=20> */
.L_x_104:
[----:B------:R-:W-:Y:S05]  /*0f10*/  BSYNC B0 ;  /* 0x0000000000007941 */ /* 0x000fea0003800000 */
.L_x_102:
        /* <DEDUP_REMOVED lines=23> */
.L_x_106:
        /* <DEDUP_REMOVED lines=21> */
.L_x_107:
[----:B------:R-:W-:Y:S05]  /*11e0*/  BSYNC B0 ;  /* 0x0000000000007941 */ /* 0x000fea0003800000 */
.L_x_105:
        /* <DEDUP_REMOVED lines=8> */
[----:B------:R-:W-:-:S05]  /*1270*/  IADD3 R67, -R78, RZ, RZ ;  /* 0x000000ff4e437210 */ /* 0x000fca0007ffe1ff */
[----:B------:R-:W-:Y:S01]  /*1280*/  IMAD R67, R67, c[0x0][0x16c], R0 ;  /* 0x00005b0043437a24 */ /* 0x000fe200078e0200 */
[----:B------:R-:W-:Y:S05]  /*1290*/  BRA `(.L_x_110) ;  /* 0x0000014000007947 */ /* 0x000fea0003800000 */
.L_x_109:
        /* <DEDUP_REMOVED lines=20> */
.L_x_110:
[----:B------:R-:W-:Y:S05]  /*13e0*/  BSYNC B0 ;  /* 0x0000000000007941 */ /* 0x000fea0003800000 */
.L_x_108:
[----:B------:R-:W0:Y:S01]  /*13f0*/  S2R R0, SR_TID.X ;  /* 0x0000000000007919 */ /* 0x000e220000002100 */
[----:B------:R-:W-:Y:S01]  /*1400*/  IMAD.MOV.U32 R2, RZ, RZ, c[0x0][0x160] ;  /* 0x00005800ff027624 */ /* 0x000fe200078e00ff */
[----:B------:R-:W-:Y:S01]  /*1410*/  ULDC.64 UR26, c[0x0][0x118] ;  /* 0x00004600001a7ab9 */ /* 0x000fe20000000a00 */
[----:B------:R-:W-:Y:S01]  /*1420*/  MOV R8, RZ ;  /* 0x000000ff00087202 */ /* 0x000fe20000000f00 */
[----:B------:R-:W0:Y:S01]  /*1430*/  S2R R77, SR_CTAID.X ;  /* 0x00000000004d7919 */ /* 0x000e220000002500 */
[----:B------:R-:W-:Y:S01]  /*1440*/  CS2R R6, SRZ ;  /* 0x0000000000067805 */ /* 0x000fe2000001ff00 */
[----:B------:R-:W-:Y:S01]  /*1450*/  ISETP.GE.AND P0, PT, R2, 0x1, PT ;  /* 0x000000010200780c */ /* 0x000fe20003f06270 */
[----:B------:R-:W-:Y:S01]  /*1460*/  CS2R R4, SRZ ;  /* 0x0000000000047805 */ /* 0x000fe2000001ff00 */
[----:B------:R-:W-:Y:S01]  /*1470*/  CS2R R2, SRZ ;  /* 0x0000000000027805 */ /* 0x000fe2000001ff00 */
[----:B0-----:R-:W-:Y:S01]  /*1480*/  IMAD R77, R77, 0x8, R0 ;  /* 0x000000084d4d7824 */ /* 0x001fe200078e0200 */
[----:B------:R-:W-:-:S03]  /*1490*/  HFMA2.MMA R0, -RZ, RZ, 0, 0 ;  /* 0x00000000ff007435 */ /* 0x000fc600000001ff */
[----:B------:R-:W-:-:S06]  /*14a0*/  IMAD.SHL.U32 R77, R77, 0x2, RZ ;  /* 0x000000024d4d7824 */ /* 0x000fcc00078e00ff */
[----:B------:R-:W-:Y:S05]  /*14b0*/  @!P0 BRA `(.L_x_111) ;  /* 0x0000144000008947 */ /* 0x000fea0003800000 */
[----:B------:R-:W-:Y:S01]  /*14c0*/  SHF.R.S32.HI R9, RZ, 0x1f, R66 ;  /* 0x0000001fff097819 */ /* 0x000fe20000011442 */
[----:B------:R-:W-:Y:S01]  /*14d0*/  IMAD R60, R85, c[0x0][0x194], RZ ;  /* 0x00006500553c7a24 */ /* 0x000fe200078e02ff */
[----:B------:R-:W-:Y:S01]  /*14e0*/  IADD3 R74, R77, 0x1, RZ ;  /* 0x000000014d4a7810 */ /* 0x000fe20007ffe0ff */
[----:B------:R-:W-:Y:S01]  /*14f0*/  IMAD R59, R84, c[0x0][0x198], RZ ;  /* 0x00006600543b7a24 */ /* 0x000fe200078e02ff */
[----:B------:R-:W-:Y:S01]  /*1500*/  LEA.HI R36, R9, R66, RZ, 0x5 ;  /* 0x0000004209247211 */ /* 0x000fe200078f28ff */
[----:B------:R-:W-:Y:S01]  /*1510*/  IMAD R56, R83, c[0x0][0x194], RZ ;  /* 0x0000650053387a24 */ /* 0x000fe200078e02ff */
[----:B------:R-:W-:Y:S01]  /*1520*/  SHF.R.S32.HI R10, RZ, 0x1f, R77 ;  /* 0x0000001fff0a7819 */ /* 0x000fe2000001144d */
        /* <DEDUP_REMOVED lines=9> */
[----:B------:R-:W-:Y:S01]  /*15c0*/  LEA.HI R75, R10, R77, RZ, 0x5 ;  /* 0x0000004d0a4b7211 */ /* 0x000fe200078f28ff */
[----:B------:R-:W-:Y:S01]  /*15d0*/  IMAD.MOV.U32 R8, RZ, RZ, RZ ;  /* 0x000000ffff087224 */ /* 0x000fe200078e00ff */
[----:B------:R-:W-:Y:S01]  /*15e0*/  LEA.HI R52, R11, R64, RZ, 0x5 ;  /* 0x000000400b347211 */ /* 0x000fe200078f28ff */
[----:B------:R-:W-:Y:S01]  /*15f0*/  UMOV UR24, URZ ;  /* 0x0000003f00187c82 */ /* 0x000fe20008000000 */
[----:B------:R-:W-:Y:S01]  /*1600*/  LEA.HI R44, R44, R65, RZ, 0x5 ;  /* 0x000000412c2c7211 */ /* 0x000fe200078f28ff */
[----:B------:R-:W-:Y:S01]  /*1610*/  ULDC UR12, c[0x0][0x1b8] ;  /* 0x00006e00000c7ab9 */ /* 0x000fe20000000800 */
[----:B------:R-:W-:Y:S01]  /*1620*/  LEA.HI R32, R32, R67, RZ, 0x5 ;  /* 0x0000004320207211 */ /* 0x000fe200078f28ff */
[----:B------:R-:W-:Y:S01]  /*1630*/  ULDC UR17, c[0x0][0x18c] ;  /* 0x0000630000117ab9 */ /* 0x000fe20000000800 */
[----:B------:R-:W-:Y:S01]  /*1640*/  LEA.HI R72, R9, R74, RZ, 0x5 ;  /* 0x0000004a09487211 */ /* 0x000fe200078f28ff */
[----:B------:R-:W-:Y:S01]  /*1650*/  ULDC UR11, c[0x0][0x184] ;  /* 0x00006100000b7ab9 */ /* 0x000fe20000000800 */
[----:B------:R-:W-:Y:S01]  /*1660*/  LOP3.LUT R76, R75, 0xffffffe0, RZ, 0xc0, !PT ;  /* 0xffffffe04b4c7812 */ /* 0x000fe200078ec0ff */
[----:B------:R-:W-:Y:S01]  /*1670*/  ULDC UR10, c[0x0][0x1b0] ;  /* 0x00006c00000a7ab9 */ /* 0x000fe20000000800 */
[----:B------:R-:W-:Y:S01]  /*1680*/  LOP3.LUT R53, R52, 0xffffffe0, RZ, 0xc0, !PT ;  /* 0xffffffe034357812 */ /* 0x000fe200078ec0ff */
[----:B------:R-:W-:Y:S01]  /*1690*/  ULDC UR16, c[0x0][0x190] ;  /* 0x0000640000107ab9 */ /* 0x000fe20000000800 */
[----:B------:R-:W-:Y:S01]  /*16a0*/  LOP3.LUT R12, R44, 0xffffffe0, RZ, 0xc0, !PT ;  /* 0xffffffe02c0c7812 */ /* 0x000fe200078ec0ff */
[----:B------:R-:W-:Y:S01]  /*16b0*/  IMAD.IADD R76, R77, 0x1, -R76 ;  /* 0x000000014d4c7824 */ /* 0x000fe200078e0a4c */
[----:B------:R-:W-:Y:S01]  /*16c0*/  LOP3.LUT R37, R36, 0xffffffe0, RZ, 0xc0, !PT ;  /* 0xffffffe024257812 */ /* 0x000fe200078ec0ff */
[----:B------:R-:W-:Y:S01]  /*16d0*/  IMAD.IADD R53, R64, 0x1, -R53 ;  /* 0x0000000140357824 */ /* 0x000fe200078e0a35 */
[----:B------:R-:W-:Y:S01]  /*16e0*/  LOP3.LUT R10, R32, 0xffffffe0, RZ, 0xc0, !PT ;  /* 0xffffffe0200a7812 */ /* 0x000fe200078ec0ff */
[----:B------:R-:W-:Y:S01]  /*16f0*/  IMAD.IADD R45, R65, 0x1, -R12 ;  /* 0x00000001412d7824 */ /* 0x000fe200078e0a0c */
[----:B------:R-:W-:Y:S01]  /*1700*/  LOP3.LUT R73, R72, 0xffffffe0, RZ, 0xc0, !PT ;  /* 0xffffffe048497812 */ /* 0x000fe200078ec0ff */
[----:B------:R-:W-:Y:S01]  /*1710*/  IMAD.IADD R37, R66, 0x1, -R37 ;  /* 0x0000000142257824 */ /* 0x000fe200078e0a25 */
[----:B------:R-:W-:Y:S01]  /*1720*/  SHF.R.S32.HI R75, RZ, 0x5, R75 ;  /* 0x00000005ff4b7819 */ /* 0x000fe2000001144b */
[----:B------:R-:W-:Y:S01]  /*1730*/  IMAD.IADD R35, R67, 0x1, -R10 ;  /* 0x0000000143237824 */ /* 0x000fe200078e0a0a */
[----:B------:R-:W-:Y:S01]  /*1740*/  SHF.R.S32.HI R52, RZ, 0x5, R52 ;  /* 0x00000005ff347819 */ /* 0x000fe20000011434 */
[----:B------:R-:W-:Y:S01]  /*1750*/  IMAD.IADD R73, R74, 0x1, -R73 ;  /* 0x000000014a497824 */ /* 0x000fe200078e0a49 */
        /* <DEDUP_REMOVED lines=8> */
[----:B------:R-:W-:Y:S01]  /*17e0*/  LOP3.LUT R62, RZ, R85, RZ, 0x33, !PT ;  /* 0x00000055ff3e7212 */ /* 0x000fe200078e33ff */
[----:B------:R-:W-:Y:S01]  /*17f0*/  IMAD R32, R32, c[0x0][0x1d0], RZ ;  /* 0x0000740020207a24 */ /* 0x000fe200078e02ff */
[----:B------:R-:W-:Y:S01]  /*1800*/  LOP3.LUT R61, RZ, R84, RZ, 0x33, !PT ;  /* 0x00000054ff3d7212 */ /* 0x000fe200078e33ff */
[----:B------:R-:W-:Y:S01]  /*1810*/  IMAD R72, R72, c[0x0][0x1b4], RZ ;  /* 0x00006d0048487a24 */ /* 0x000fe200078e02ff */
[----:B------:R-:W-:Y:S01]  /*1820*/  LOP3.LUT R58, RZ, R83, RZ, 0x33, !PT ;  /* 0x00000053ff3a7212 */ /* 0x000fe200078e33ff */
[----:B------:R-:W-:Y:S01]  /*1830*/  ULDC UR9, c[0x0][0x188] ;  /* 0x0000620000097ab9 */ /* 0x000fe20000000800 */
        /* <DEDUP_REMOVED lines=10> */
[----:B------:R-:W-:Y:S01]  /*18e0*/  IADD3 R62, R62, c[0x0][0x17c], RZ ;  /* 0x00005f003e3e7a10 */ /* 0x000fe20007ffe0ff */
[----:B------:R-:W-:Y:S01]  /*18f0*/  ULDC UR5, c[0x0][0x170] ;  /* 0x00005c0000057ab9 */ /* 0x000fe20000000800 */
[----:B------:R-:W-:Y:S01]  /*1900*/  IADD3 R61, R61, c[0x0][0x180], RZ ;  /* 0x000060003d3d7a10 */ /* 0x000fe20007ffe0ff */
[----:B------:R-:W-:Y:S01]  /*1910*/  ULDC UR4, c[0x0][0x160] ;  /* 0x0000580000047ab9 */ /* 0x000fe20000000800 */
[----:B------:R-:W-:Y:S01]  /*1920*/  IADD3 R58, R58, c[0x0][0x17c], RZ ;  /* 0x00005f003a3a7a10 */ /* 0x000fe20007ffe0ff */
[----:B------:R-:W-:Y:S01]  /*1930*/  IMAD R62, R62, c[0x0][0x194], RZ ;  /* 0x000065003e3e7a24 */ /* 0x000fe200078e02ff */
        /* <DEDUP_REMOVED lines=10> */
[----:B------:R-:W-:Y:S01]  /*19e0*/  SHF.R.S32.HI R71, RZ, 0x1f, R76 ;  /* 0x0000001fff477819 */ /* 0x000fe2000001144c */
[----:B------:R-:W-:Y:S01]  /*19f0*/  IMAD R42, R42, c[0x0][0x194], RZ ;  /* 0x000065002a2a7a24 */ /* 0x000fe200078e02ff */
[----:B------:R-:W-:Y:S01]  /*1a00*/  SHF.R.S32.HI R70, RZ, 0x1f, R75 ;  /* 0x0000001fff467819 */ /* 0x000fe2000001144b */
[----:B------:R-:W-:Y:S01]  /*1a10*/  IMAD R41, R41, c[0x0][0x198], RZ ;  /* 0x0000660029297a24 */ /* 0x000fe200078e02ff */
[----:B------:R-:W-:-:S02]  /*1a20*/  SHF.R.S32.HI R54, RZ, 0x1f, R53 ;  /* 0x0000001fff367819 */ /* 0x000fc40000011435 */
[----:B------:R-:W-:Y:S02]  /*1a30*/  SHF.R.S32.HI R51, RZ, 0x1f, R52 ;  /* 0x0000001fff337819 */ /* 0x000fe40000011434 */
[----:B------:R-:W-:Y:S02]  /*1a40*/  SHF.R.S32.HI R46, RZ, 0x1f, R45 ;  /* 0x0000001fff2e7819 */ /* 0x000fe4000001142d */
[----:B------:R-:W-:Y:S02]  /*1a50*/  SHF.R.S32.HI R43, RZ, 0x1f, R44 ;  /* 0x0000001fff2b7819 */ /* 0x000fe4000001142c */
[----:B------:R-:W-:Y:S02]  /*1a60*/  SHF.R.S32.HI R38, RZ, 0x1f, R37 ;  /* 0x0000001fff267819 */ /* 0x000fe40000011425 */
[----:B------:R-:W-:Y:S02]  /*1a70*/  SHF.R.S32.HI R34, RZ, 0x1f, R36 ;  /* 0x0000001fff227819 */ /* 0x000fe40000011424 */
[----:B------:R-:W-:-:S02]  /*1a80*/  SHF.R.S32.HI R33, RZ, 0x1f, R35 ;  /* 0x0000001fff217819 */ /* 0x000fc40000011423 */
[----:B------:R-:W-:Y:S02]  /*1a90*/  SHF.R.S32.HI R31, RZ, 0x1f, R32 ;  /* 0x0000001fff1f7819 */ /* 0x000fe40000011420 */
[----:B------:R-:W-:Y:S02]  /*1aa0*/  SHF.R.S32.HI R69, RZ, 0x1f, R73 ;  /* 0x0000001fff457819 */ /* 0x000fe40000011449 */
[----:B------:R-:W-:Y:S02]  /*1ab0*/  SHF.R.S32.HI R68, RZ, 0x1f, R72 ;  /* 0x0000001fff447819 */ /* 0x000fe40000011448 */
.L_x_119:
[----:B------:R-:W-:-:S04]  /*1ac0*/  MOV R9, c[0x0][0x170] ;  /* 0x00005c0000097a02 */ /* 0x000fc80000000f00 */
[----:B------:R-:W-:-:S13]  /*1ad0*/  ISETP.GE.AND P0, PT, R9, 0x1, PT ;  /* 0x000000010900780c */ /* 0x000fda0003f06270 */
[----:B------:R-:W-:Y:S05]  /*1ae0*/  @!P0 BRA `(.L_x_112) ;  /* 0x00000dd000008947 */ /* 0x000fea0003800000 */
[----:B------:R-:W-:Y:S02]  /*1af0*/  UMOV UR23, URZ ;  /* 0x0000003f00177c82 */ /* 0x000fe40008000000 */
.L_x_118:
[----:B------:R-:W-:-:S04]  /*1b00*/  MOV R9, c[0x0][0x174] ;  /* 0x00005d0000097a02 */ /* 0x000fc80000000f00 */
[----:B------:R-:W-:-:S13]  /*1b10*/  ISETP.GE.AND P0, PT, R9, 0x1, PT ;  /* 0x000000010900780c */ /* 0x000fda0003f06270 */
[----:B------:R-:W-:Y:S05]  /*1b20*/  @!P0 BRA `(.L_x_113) ;  /* 0x00000d5000008947 */ /* 0x000fea0003800000 */
[----:B------:R-:W-:Y:S01]  /*1b30*/  UIMAD UR20, UR23, UR17, -UR11 ;  /* 0x00000011171472a4 */ /* 0x000fe2000f8e0a0b */
[----:B------:R-:W-:Y:S01]  /*1b40*/  IMAD.MOV.U32 R63, RZ, RZ, c[0x0][0x19c] ;  /* 0x00006700ff3f7624 */ /* 0x000fe200078e00ff */
[----:B------:R-:W-:Y:S01]  /*1b50*/  USHF.L.U32 UR22, UR24, 0x5, URZ ;  /* 0x0000000518167899 */ /* 0x000fe2000800063f */
[----:B------:R-:W-:Y:S01]  /*1b60*/  ISETP.GE.AND P5, PT, R77, c[0x0][0x178], PT ;  /* 0x00005e004d007a0c */ /* 0x000fe20003fa6270 */
[----:B------:R-:W-:Y:S01]  /*1b70*/  UIMAD UR15, UR23, UR10, URZ ;  /* 0x0000000a170f72a4 */ /* 0x000fe2000f8e023f */
[----:B------:R-:W-:Y:S01]  /*1b80*/  ISETP.GE.AND P6, PT, R74, c[0x0][0x178], PT ;  /* 0x00005e004a007a0c */ /* 0x000fe20003fc6270 */
[----:B------:R-:W-:Y:S01]  /*1b90*/  USHF.R.S32.HI UR19, URZ, 0x1f, UR22 ;  /* 0x0000001f3f137899 */ /* 0x000fe20008011416 */
[----:B------:R-:W-:Y:S01]  /*1ba0*/  IADD3 R23, R56, UR20, RZ ;  /* 0x0000001438177c10 */ /* 0x000fe2000fffe0ff */
[----:B------:R-:W-:Y:S01]  /*1bb0*/  UIMAD UR21, UR24, UR12, URZ ;  /* 0x0000000c181572a4 */ /* 0x000fe2000f8e023f */
[----:B------:R-:W-:Y:S01]  /*1bc0*/  IADD3 R27, R60, UR20, RZ ;  /* 0x000000143c1b7c10 */ /* 0x000fe2000fffe0ff */
[----:B------:R-:W-:Y:S01]  /*1bd0*/  USHF.R.S32.HI UR18, URZ, 0x1f, UR15 ;  /* 0x0000001f3f127899 */ /* 0x000fe2000801140f */
[----:B------:R-:W-:Y:S01]  /*1be0*/  ISETP.NE.AND P0, PT, R63, 0x1, PT ;  /* 0x000000013f00780c */ /* 0x000fe20003f05270 */
[----:B------:R-:W-:Y:S01]  /*1bf0*/  IMAD R23, R23, c[0x0][0x1cc], RZ ;  /* 0x0000730017177a24 */ /* 0x000fe200078e02ff */
[----:B------:R-:W-:Y:S01]  /*1c00*/  IADD3 R29, R62, UR20, RZ ;  /* 0x000000143e1d7c10 */ /* 0x000fe2000fffe0ff */
[----:B------:R-:W-:Y:S01]  /*1c10*/  IMAD R27, R27, c[0x0][0x1cc], RZ ;  /* 0x000073001b1b7a24 */ /* 0x000fe200078e02ff */
[----:B------:R-:W-:Y:S01]  /*1c20*/  P2R R9, PR, RZ, 0x1 ;  /* 0x00000001ff097803 */ /* 0x000fe20000000000 */
[----:B------:R-:W-:Y:S01]  /*1c30*/  UIADD3 UR15, UP0, UR21, UR15, URZ ;  /* 0x0000000f150f7290 */ /* 0x000fe2000ff1e03f */
[----:B------:R-:W-:Y:S01]  /*1c40*/  IADD3 R24, P2, R23, UR22, RZ ;  /* 0x0000001617187c10 */ /* 0x000fe2000ff5e0ff */
[----:B------:R-:W-:Y:S01]  /*1c50*/  IMAD R29, R29, c[0x0][0x1cc], RZ ;  /* 0x000073001d1d7a24 */ /* 0x000fe200078e02ff */
[----:B------:R-:W-:Y:S01]  /*1c60*/  IADD3 R25, R58, UR20, RZ ;  /* 0x000000143a197c10 */ /* 0x000fe2000fffe0ff */
[----:B------:R-:W-:Y:S01]  /*1c70*/  ULEA.HI.X.SX32 UR18, UR21, UR18, 0x1, UP0 ;  /* 0x0000001215127291 */ /* 0x000fe200080f0e3f */
[----:B------:R-:W-:-:S02]  /*1c80*/  IADD3 R21, R50, UR20, RZ ;  /* 0x0000001432157c10 */ /* 0x000fc4000fffe0ff */
[----:B------:R-:W-:Y:S01]  /*1c90*/  IADD3 R19, R48, UR20, RZ ;  /* 0x0000001430137c10 */ /* 0x000fe2000fffe0ff */
[----:B------:R-:W-:Y:S01]  /*1ca0*/  IMAD R25, R25, c[0x0][0x1cc], RZ ;  /* 0x0000730019197a24 */ /* 0x000fe200078e02ff */
[----:B------:R-:W-:Y:S01]  /*1cb0*/  IADD3 R17, R42, UR20, RZ ;  /* 0x000000142a117c10 */ /* 0x000fe2000fffe0ff */
[----:B------:R-:W-:Y:S01]  /*1cc0*/  IMAD R21, R21, c[0x0][0x1cc], RZ ;  /* 0x0000730015157a24 */ /* 0x000fe200078e02ff */
[----:B------:R-:W-:Y:S01]  /*1cd0*/  IADD3 R14, R40, UR20, RZ ;  /* 0x00000014280e7c10 */ /* 0x000fe2000fffe0ff */
[----:B------:R-:W-:Y:S01]  /*1ce0*/  IMAD R19, R19, c[0x0][0x1cc], RZ ;  /* 0x0000730013137a24 */ /* 0x000fe200078e02ff */
[----:B------:R-:W-:Y:S01]  /*1cf0*/  IADD3 R28, P0, R27, UR22, RZ ;  /* 0x000000161b1c7c10 */ /* 0x000fe2000ff1e0ff */
[----:B------:R-:W-:Y:S01]  /*1d00*/  IMAD R17, R17, c[0x0][0x1cc], RZ ;  /* 0x0000730011117a24 */ /* 0x000fe200078e02ff */
[----:B------:R-:W-:Y:S01]  /*1d10*/  P2R R9, PR, RZ, 0x4 ;  /* 0x00000004ff097803 */ /* 0x000fe20000000000 */
[----:B------:R-:W-:Y:S01]  /*1d20*/  IMAD R14, R14, c[0x0][0x1cc], RZ ;  /* 0x000073000e0e7a24 */ /* 0x000fe200078e02ff */
[----:B------:R-:W-:Y:S01]  /*1d30*/  LEA.HI.X.SX32 R27, R27, UR19, 0x1, P0 ;  /* 0x000000131b1b7c11 */ /* 0x000fe200080f0eff */
[----:B------:R-:W-:Y:S01]  /*1d40*/  UMOV UR21, URZ ;  /* 0x0000003f00157c82 */ /* 0x000fe20008000000 */
[----:B------:R-:W-:-:S02]  /*1d50*/  IADD3 R30, P1, R29, UR22, RZ ;  /* 0x000000161d1e7c10 */ /* 0x000fc4000ff3e0ff */
[----:B------:R-:W-:Y:S02]  /*1d60*/  ISETP.NE.AND P0, PT, R9, RZ, PT ;  /* 0x000000ff0900720c */ /* 0x000fe40003f05270 */
[----:B------:R-:W-:Y:S02]  /*1d70*/  LEA.HI.X.SX32 R29, R29, UR19, 0x1, P1 ;  /* 0x000000131d1d7c11 */ /* 0x000fe400088f0eff */
[----:B------:R-:W-:Y:S02]  /*1d80*/  LEA.HI.X.SX32 R23, R23, UR19, 0x1, P0 ;  /* 0x0000001317177c11 */ /* 0x000fe400080f0eff */
[----:B------:R-:W-:Y:S02]  /*1d90*/  IADD3 R26, P3, R25, UR22, RZ ;  /* 0x00000016191a7c10 */ /* 0x000fe4000ff7e0ff */
[----:B------:R-:W-:Y:S02]  /*1da0*/  IADD3 R22, P4, R21, UR22, RZ ;  /* 0x0000001615167c10 */ /* 0x000fe4000ff9e0ff */
[----:B------:R-:W-:-:S02]  /*1db0*/  IADD3 R20, P2, R19, UR22, RZ ;  /* 0x0000001613147c10 */ /* 0x000fc4000ff5e0ff */
[----:B------:R-:W-:Y:S02]  /*1dc0*/  IADD3 R18, P1, R17, UR22, RZ ;  /* 0x0000001611127c10 */ /* 0x000fe4000ff3e0ff */
[----:B------:R-:W-:Y:S02]  /*1dd0*/  IADD3 R16, P0, R14, UR22, RZ ;  /* 0x000000160e107c10 */ /* 0x000fe4000ff1e0ff */
[----:B------:R-:W-:Y:S02]  /*1de0*/  LEA.HI.X.SX32 R25, R25, UR19, 0x1, P3 ;  /* 0x0000001319197c11 */ /* 0x000fe400098f0eff */
[----:B------:R-:W-:Y:S02]  /*1df0*/  LEA.HI.X.SX32 R21, R21, UR19, 0x1, P4 ;  /* 0x0000001315157c11 */ /* 0x000fe4000a0f0eff */
[----:B------:R-:W-:Y:S02]  /*1e00*/  LEA.HI.X.SX32 R19, R19, UR19, 0x1, P2 ;  /* 0x0000001313137c11 */ /* 0x000fe400090f0eff */
[----:B------:R-:W-:-:S02]  /*1e10*/  LEA.HI.X.SX32 R17, R17, UR19, 0x1, P1 ;  /* 0x0000001311117c11 */ /* 0x000fc400088f0eff */
[----:B------:R-:W-:Y:S02]  /*1e20*/  LEA.HI.X.SX32 R14, R14, UR19, 0x1, P0 ;  /* 0x000000130e0e7c11 */ /* 0x000fe400080f0eff */
.L_x_117:
[----:B------:R-:W-:Y:S01]  /*1e30*/  ISETP.NE.AND P4, PT, R63, 0x1, PT ;  /* 0x000000013f00780c */ /* 0x000fe20003f85270 */
[----:B------:R-:W-:Y:S01]  /*1e40*/  IMAD.U32 R10, RZ, RZ, UR21 ;  /* 0x00000015ff0a7e24 */ /* 0x000fe2000f8e00ff */
[----:B------:R-:W-:Y:S01]  /*1e50*/  UIMAD UR20, UR21, UR16, -UR9 ;  /* 0x00000010151472a4 */ /* 0x000fe2000f8e0a09 */
[----:B------:R-:W-:Y:S01]  /*1e60*/  IMAD.U32 R9, RZ, RZ, UR21 ;  /* 0x00000015ff097e24 */ /* 0x000fe2000f8e00ff */
[----:B------:R-:W-:Y:S01]  /*1e70*/  BSSY B0, `(.L_x_114) ;  /* 0x0000094000007945 */ /* 0x000fe20003800000 */
[----:B------:R-:W-:Y:S02]  /*1e80*/  @!P6 IMAD.SHL.U32 R10, R10, 0x20, RZ ;  /* 0x000000200a0ae824 */ /* 0x000fe400078e00ff */
[----:B------:R-:W-:Y:S02]  /*1e90*/  @!P5 IMAD.SHL.U32 R9, R9, 0x20, RZ ;  /* 0x000000200909d824 */ /* 0x000fe400078e00ff */
[----:B------:R-:W-:Y:S01]  /*1ea0*/  IMAD.MOV.U32 R12, RZ, RZ, RZ ;  /* 0x000000ffff0c7224 */ /* 0x000fe200078e00ff */
[--C-:B------:R-:W-:Y:S01]  /*1eb0*/  @!P6 SHF.R.S32.HI R86, RZ, 0x1f, R10.reuse ;  /* 0x0000001fff56e819 */ /* 0x100fe2000001140a */
[----:B------:R-:W-:Y:S01]  /*1ec0*/  IMAD.MOV.U32 R11, RZ, RZ, RZ ;  /* 0x000000ffff0b7224 */ /* 0x000fe200078e00ff */
[----:B------:R-:W-:Y:S02]  /*1ed0*/  @!P6 IADD3 R87, P1, P0, R73, UR15, R10 ;  /* 0x0000000f4957ec10 */ /* 0x000fe4000f83e00a */
[--C-:B------:R-:W-:Y:S02]  /*1ee0*/  @!P5 SHF.R.S32.HI R88, RZ, 0x1f, R9.reuse ;  /* 0x0000001fff58d819 */ /* 0x100fe40000011409 */
[----:B------:R-:W-:Y:S02]  /*1ef0*/  @!P5 IADD3 R10, P3, P2, R76, UR15, R9 ;  /* 0x0000000f4c0adc10 */ /* 0x000fe4000fa7e009 */
[----:B------:R-:W-:Y:S02]  /*1f00*/  @!P6 IADD3.X R13, R69, UR18, R86, P1, P0 ;  /* 0x00000012450dec10 */ /* 0x000fe40008fe0456 */
[----:B------:R-:W-:Y:S02]  /*1f10*/  @!P6 IADD3 R86, P1, P0, R87, c[0x0][0x1a8], R72 ;  /* 0x00006a005756ea10 */ /* 0x000fe4000783e048 */
[----:B------:R-:W-:Y:S02]  /*1f20*/  @!P5 IADD3.X R9, R71, UR18, R88, P3, P2 ;  /* 0x000000124709dc10 */ /* 0x000fe40009fe4458 */
[----:B------:R-:W-:Y:S02]  /*1f30*/  @!P5 IADD3 R88, P3, P2, R10, c[0x0][0x1a8], R75 ;  /* 0x00006a000a58da10 */ /* 0x000fe40007a7e04b */
[----:B------:R-:W-:Y:S02]  /*1f40*/  @!P6 IADD3.X R87, R13, c[0x0][0x1ac], R68, P1, P0 ;  /* 0x00006b000d57ea10 */ /* 0x000fe40000fe0444 */
[----:B------:R-:W-:Y:S03]  /*1f50*/  @!P5 IADD3.X R89, R9, c[0x0][0x1ac], R70, P3, P2 ;  /* 0x00006b000959da10 */ /* 0x000fe60001fe4446 */
[----:B------:R0:W5:Y:S04]  /*1f60*/  @!P6 LDG.E.S8 R12, [R86.64] ;  /* 0x0000001a560ce981 */ /* 0x000168000c1e1300 */
[----:B------:R0:W5:Y:S01]  /*1f70*/  @!P5 LDG.E.S8 R11, [R88.64] ;  /* 0x0000001a580bd981 */ /* 0x000162000c1e1300 */
[----:B------:R-:W-:-:S05]  /*1f80*/  @!P4 BRA `(.L_x_115) ;  /* 0x000004200000c947 */ /* 0x000fca0003800000 */
[----:B0-----:R-:W-:Y:S01]  /*1f90*/  IADD3 R88, R59, UR20, RZ ;  /* 0x000000143b587c10 */ /* 0x001fe2000fffe0ff */
[----:B------:R-:W-:Y:S01]  /*1fa0*/  UIMAD UR19, UR23, UR14, -UR8 ;  /* 0x0000000e171372a4 */ /* 0x000fe2000f8e0a08 */
[----:B------:R-:W-:Y:S01]  /*1fb0*/  IADD3 R89, R55, UR20, RZ ;  /* 0x0000001437597c10 */ /* 0x000fe2000fffe0ff */
[----:B------:R-:W-:Y:S02]  /*1fc0*/  IMAD.MOV.U32 R9, RZ, RZ, RZ ;  /* 0x000000ffff097224 */ /* 0x000fe400078e00ff */
[----:B------:R-:W-:Y:S02]  /*1fd0*/  IMAD.MOV.U32 R13, RZ, RZ, RZ ;  /* 0x000000ffff0d7224 */ /* 0x000fe400078e00ff */
[----:B------:R-:W-:Y:S01]  /*1fe0*/  IADD3 R87, R60, UR19, RZ ;  /* 0x000000133c577c10 */ /* 0x000fe2000fffe0ff */
[----:B------:R-:W-:Y:S01]  /*1ff0*/  IMAD.MOV.U32 R10, RZ, RZ, RZ ;  /* 0x000000ffff0a7224 */ /* 0x000fe200078e00ff */
[----:B------:R-:W-:Y:S01]  /*2000*/  IADD3 R86, R56, UR19, RZ ;  /* 0x0000001338567c10 */ /* 0x000fe2000fffe0ff */
[----:B------:R-:W-:Y:S01]  /*2010*/  IMAD.MOV.U32 R15, RZ, RZ, RZ ;  /* 0x000000ffff0f7224 */ /* 0x000fe200078e00ff */
[----:B------:R-:W-:Y:S02]  /*2020*/  LOP3.LUT R91, R88, R87, RZ, 0xfc, !PT ;  /* 0x00000057585b7212 */ /* 0x000fe400078efcff */
[----:B------:R-:W-:Y:S02]  /*2030*/  LOP3.LUT R90, R89, R86, RZ, 0xfc, !PT ;  /* 0x00000056595a7212 */ /* 0x000fe400078efcff */
[----:B------:R-:W-:Y:S02]  /*2040*/  ISETP.GE.AND P1, PT, R91, RZ, PT ;  /* 0x000000ff5b00720c */ /* 0x000fe40003f26270 */
[----:B------:R-:W-:Y:S02]  /*2050*/  ISETP.GE.AND P0, PT, R90, RZ, PT ;  /* 0x000000ff5a00720c */ /* 0x000fe40003f06270 */
[----:B------:R-:W-:Y:S02]  /*2060*/  ISETP.GE.OR P1, PT, R87, c[0x0][0x164], !P1 ;  /* 0x0000590057007a0c */ /* 0x000fe40004f26670 */
[----:B------:R-:W-:Y:S02]  /*2070*/  ISETP.GE.OR P0, PT, R86, c[0x0][0x164], !P0 ;  /* 0x0000590056007a0c */ /* 0x000fe40004706670 */
[----:B------:R-:W-:Y:S02]  /*2080*/  ISETP.GE.OR P1, PT, R88, c[0x0][0x168], P1 ;  /* 0x00005a0058007a0c */ /* 0x000fe40000f26670 */
[----:B------:R-:W-:Y:S02]  /*2090*/  ISETP.GE.OR P0, PT, R89, c[0x0][0x168], P0 ;  /* 0x00005a0059007a0c */ /* 0x000fe40000706670 */
[----:B------:R-:W-:Y:S02]  /*20a0*/  ISETP.GE.OR P4, PT, R64, c[0x0][0x16c], P1 ;  /* 0x00005b0040007a0c */ /* 0x000fe40000f86670 */
[----:B------:R-:W-:Y:S02]  /*20b0*/  ISETP.GE.OR P3, PT, R65, c[0x0][0x16c], P0 ;  /* 0x00005b0041007a0c */ /* 0x000fe40000766670 */
[----:B------:R-:W-:Y:S02]  /*20c0*/  IADD3 R90, R47, UR20, RZ ;  /* 0x000000142f5a7c10 */ /* 0x000fe4000fffe0ff */
[----:B------:R-:W-:Y:S04]  /*20d0*/  IADD3 R87, R48, UR19, RZ ;  /* 0x0000001330577c10 */ /* 0x000fe8000fffe0ff */
[----:B------:R-:W-:Y:S03]  /*20e0*/  LOP3.LUT R92, R90, R87, RZ, 0xfc, !PT ;  /* 0x000000575a5c7212 */ /* 0x000fe600078efcff */
[----:B------:R-:W-:Y:S02]  /*20f0*/  @!P4 IMAD R91, R88, c[0x0][0x1c8], RZ ;  /* 0x00007200585bca24 */ /* 0x000fe400078e02ff */
[----:B------:R-:W-:Y:S03]  /*2100*/  @!P3 IMAD R89, R89, c[0x0][0x1c8], RZ ;  /* 0x000072005959ba24 */ /* 0x000fe600078e02ff */
[--C-:B------:R-:W-:Y:S02]  /*2110*/  @!P4 SHF.R.S32.HI R88, RZ, 0x1f, R91.reuse ;  /* 0x0000001fff58c819 */ /* 0x100fe4000001145b */
[----:B------:R-:W-:Y:S02]  /*2120*/  @!P4 IADD3 R91, P1, P0, R53, R28, R91 ;  /* 0x0000001c355bc210 */ /* 0x000fe4000783e05b */
[--C-:B------:R-:W-:Y:S02]  /*2130*/  @!P3 SHF.R.S32.HI R86, RZ, 0x1f, R89.reuse ;  /* 0x0000001fff56b819 */ /* 0x100fe40000011459 */
[----:B------:R-:W-:Y:S02]  /*2140*/  @!P4 IADD3.X R88, R54, R27, R88, P1, P0 ;  /* 0x0000001b3658c210 */ /* 0x000fe40000fe0458 */
[----:B------:R-:W-:Y:S04]  /*2150*/  @!P3 IADD3 R89, P1, P0, R45, R24, R89 ;  /* 0x000000182d59b210 */ /* 0x000fe8000783e059 */
[----:B------:R-:W-:Y:S02]  /*2160*/  @!P3 IADD3.X R86, R46, R23, R86, P1, P0 ;  /* 0x000000172e56b210 */ /* 0x000fe40000fe0456 */
[----:B------:R-:W-:Y:S02]  /*2170*/  ISETP.GE.AND P0, PT, R92, RZ, PT ;  /* 0x000000ff5c00720c */ /* 0x000fe40003f06270 */
[----:B------:R-:W-:Y:S02]  /*2180*/  IADD3 R92, R40, UR19, RZ ;  /* 0x00000013285c7c10 */ /* 0x000fe4000fffe0ff */
[----:B------:R-:W-:Y:S04]  /*2190*/  ISETP.GE.OR P0, PT, R87, c[0x0][0x164], !P0 ;  /* 0x0000590057007a0c */ /* 0x000fe80004706670 */
[----:B------:R-:W-:Y:S04]  /*21a0*/  ISETP.GE.OR P0, PT, R90, c[0x0][0x168], P0 ;  /* 0x00005a005a007a0c */ /* 0x000fe80000706670 */
[----:B------:R-:W-:-:S13]  /*21b0*/  ISETP.GE.OR P2, PT, R66, c[0x0][0x16c], P0 ;  /* 0x00005b0042007a0c */ /* 0x000fda0000746670 */
[----:B------:R-:W-:Y:S05]  /*21c0*/  @!P2 IMAD R90, R90, c[0x0][0x1c8], RZ ;  /* 0x000072005a5aaa24 */ /* 0x000fea00078e02ff */
[--C-:B------:R-:W-:Y:S02]  /*21d0*/  @!P2 SHF.R.S32.HI R87, RZ, 0x1f, R90.reuse ;  /* 0x0000001fff57a819 */ /* 0x100fe4000001145a */
[----:B------:R-:W-:Y:S04]  /*21e0*/  @!P2 IADD3 R93, P1, P0, R37, R20, R90 ;  /* 0x00000014255da210 */ /* 0x000fe8000783e05a */
[----:B------:R-:W-:Y:S02]  /*21f0*/  @!P2 IADD3.X R87, R38, R19, R87, P1, P0 ;  /* 0x000000132657a210 */ /* 0x000fe40000fe0457 */
[----:B------:R-:W-:Y:S04]  /*2200*/  @!P4 IADD3 R90, P1, P0, R91, c[0x0][0x1c0], R52 ;  /* 0x000070005b5aca10 */ /* 0x000fe8000783e034 */
[----:B------:R-:W-:Y:S02]  /*2210*/  @!P4 IADD3.X R91, R88, c[0x0][0x1c4], R51, P1, P0 ;  /* 0x00007100585bca10 */ /* 0x000fe40000fe0433 */
[----:B------:R-:W-:Y:S03]  /*2220*/  @!P3 IADD3 R88, P1, P0, R89, c[0x0][0x1c0], R44 ;  /* 0x000070005958ba10 */ /* 0x000fe6000783e02c */
[----:B------:R0:W5:Y:S01]  /*2230*/  @!P4 LDG.E.S8 R9, [R90.64] ;  /* 0x0000001a5a09c981 */ /* 0x000162000c1e1300 */
[----:B------:R-:W-:Y:S02]  /*2240*/  @!P3 IADD3.X R89, R86, c[0x0][0x1c4], R43, P1, P0 ;  /* 0x000071005659ba10 */ /* 0x000fe40000fe042b */
[----:B------:R-:W-:Y:S03]  /*2250*/  @!P2 IADD3 R86, P1, P0, R93, c[0x0][0x1c0], R36 ;  /* 0x000070005d56aa10 */ /* 0x000fe6000783e024 */
[----:B------:R0:W5:Y:S01]  /*2260*/  @!P3 LDG.E.S8 R13, [R88.64] ;  /* 0x0000001a580db981 */ /* 0x000162000c1e1300 */
[----:B------:R-:W-:Y:S05]  /*2270*/  @!P2 IADD3.X R87, R87, c[0x0][0x1c4], R34, P1, P0 ;  /* 0x000071005757aa10 */ /* 0x000fea0000fe0422 */
[----:B------:R1:W5:Y:S02]  /*2280*/  @!P2 LDG.E.S8 R10, [R86.64] ;  /* 0x0000001a560aa981 */ /* 0x000364000c1e1300 */
[----:B-1----:R-:W-:Y:S04]  /*2290*/  IADD3 R87, R39, UR20, RZ ;  /* 0x0000001427577c10 */ /* 0x002fe8000fffe0ff */
[----:B------:R-:W-:Y:S04]  /*22a0*/  LOP3.LUT R93, R87, R92, RZ, 0xfc, !PT ;  /* 0x0000005c575d7212 */ /* 0x000fe800078efcff */
[----:B------:R-:W-:Y:S04]  /*22b0*/  ISETP.GE.AND P0, PT, R93, RZ, PT ;  /* 0x000000ff5d00720c */ /* 0x000fe80003f06270 */
[----:B------:R-:W-:Y:S04]  /*22c0*/  ISETP.GE.OR P0, PT, R92, c[0x0][0x164], !P0 ;  /* 0x000059005c007a0c */ /* 0x000fe80004706670 */
[----:B------:R-:W-:-:S13]  /*22d0*/  ISETP.GE.OR P0, PT, R87, c[0x0][0x168], P0 ;  /* 0x00005a0057007a0c */ /* 0x000fda0000706670 */
[----:B------:R-:W-:-:S05]  /*22e0*/  @P0 BRA `(.L_x_116) ;  /* 0x000004c000000947 */ /* 0x000fca0003800000 */
[----:B0-----:R-:W-:Y:S01]  /*22f0*/  HFMA2.MMA R15, -RZ, RZ, 0, 0 ;  /* 0x00000000ff0f7435 */ /* 0x001fe200000001ff */
[----:B------:R-:W-:-:S13]  /*2300*/  ISETP.LT.AND P0, PT, R67, c[0x0][0x16c], PT ;  /* 0x00005b0043007a0c */ /* 0x000fda0003f01270 */
[----:B------:R-:W-:-:S05]  /*2310*/  @!P0 BRA `(.L_x_116) ;  /* 0x0000049000008947 */ /* 0x000fca0003800000 */
[----:B------:R-:W-:Y:S05]  /*2320*/  IADD3 R87, R39, UR20, RZ ;  /* 0x0000001427577c10 */ /* 0x000fea000fffe0ff */
[----:B------:R-:W-:Y:S05]  /*2330*/  IMAD R87, R87, c[0x0][0x1c8], RZ ;  /* 0x0000720057577a24 */ /* 0x000fea00078e02ff */
[--C-:B------:R-:W-:Y:S02]  /*2340*/  SHF.R.S32.HI R86, RZ, 0x1f, R87.reuse ;  /* 0x0000001fff567819 */ /* 0x100fe40000011457 */
[----:B------:R-:W-:Y:S04]  /*2350*/  IADD3 R87, P1, P0, R35, R16, R87 ;  /* 0x0000001023577210 */ /* 0x000fe8000783e057 */
[----:B------:R-:W-:Y:S02]  /*2360*/  IADD3.X R86, R33, R14, R86, P1, P0 ;  /* 0x0000000e21567210 */ /* 0x000fe40000fe0456 */
[----:B------:R-:W-:Y:S04]  /*2370*/  IADD3 R88, P1, P0, R87, c[0x0][0x1c0], R32 ;  /* 0x0000700057587a10 */ /* 0x000fe8000783e020 */
[----:B------:R-:W-:Y:S05]  /*2380*/  IADD3.X R89, R86, c[0x0][0x1c4], R31, P1, P0 ;  /* 0x0000710056597a10 */ /* 0x000fea0000fe041f */
[----:B------:R0:W5:Y:S01]  /*2390*/  LDG.E.S8 R15, [R88.64] ;  /* 0x0000001a580f7981 */ /* 0x000162000c1e1300 */
[----:B------:R-:W-:-:S05]  /*23a0*/  BRA `(.L_x_116) ;  /* 0x0000040000007947 */ /* 0x000fca0003800000 */
.L_x_115:
        /* <DEDUP_REMOVED lines=54> */
[----:B0-----:R-:W-:Y:S01]  /*2710*/  ISETP.LT.AND P0, PT, R67, c[0x0][0x16c], PT ;  /* 0x00005b0043007a0c */ /* 0x001fe20003f01270 */
[----:B------:R-:W-:-:S12]  /*2720*/  IMAD.MOV.U32 R15, RZ, RZ, RZ ;  /* 0x000000ffff0f7224 */ /* 0x000fd800078e00ff */
[----:B------:R-:W-:Y:S05]  /*2730*/  @P0 IADD3 R89, R41, UR20, RZ ;  /* 0x0000001429590c10 */ /* 0x000fea000fffe0ff */
[----:B------:R-:W-:Y:S05]  /*2740*/  @P0 IMAD R89, R89, c[0x0][0x1c8], RZ ;  /* 0x0000720059590a24 */ /* 0x000fea00078e02ff */
[--C-:B------:R-:W-:Y:S02]  /*2750*/  @P0 SHF.R.S32.HI R88, RZ, 0x1f, R89.reuse ;  /* 0x0000001fff580819 */ /* 0x100fe40000011459 */
[----:B------:R-:W-:Y:S04]  /*2760*/  @P0 IADD3 R89, P2, P1, R35, R18, R89 ;  /* 0x0000001223590210 */ /* 0x000fe8000795e059 */
[----:B------:R-:W-:Y:S02]  /*2770*/  @P0 IADD3.X R88, R33, R17, R88, P2, P1 ;  /* 0x0000001121580210 */ /* 0x000fe400017e2458 */
[----:B------:R-:W-:Y:S04]  /*2780*/  @P0 IADD3 R86, P2, P1, R89, c[0x0][0x1c0], R32 ;  /* 0x0000700059560a10 */ /* 0x000fe8000795e020 */
[----:B------:R-:W-:Y:S05]  /*2790*/  @P0 IADD3.X R87, R88, c[0x0][0x1c4], R31, P2, P1 ;  /* 0x0000710058570a10 */ /* 0x000fea00017e241f */
[----:B------:R0:W5:Y:S04]  /*27a0*/  @P0 LDG.E.S8 R15, [R86.64] ;  /* 0x0000001a560f0981 */ /* 0x000168000c1e1300 */
.L_x_116:
[----:B0-----:R-:W-:Y:S05]  /*27b0*/  BSYNC B0 ;  /* 0x0000000000007941 */ /* 0x001fea0003800000 */
.L_x_114:
[-C--:B-----5:R-:W-:Y:S01]  /*27c0*/  IMAD R0, R9, R11.reuse, R0 ;  /* 0x0000000b09007224 */ /* 0x0a0fe200078e0200 */
[----:B------:R-:W-:Y:S01]  /*27d0*/  UIADD3 UR21, UR21, 0x1, URZ ;  /* 0x0000000115157890 */ /* 0x000fe2000fffe03f */
[-C--:B------:R-:W-:Y:S02]  /*27e0*/  IMAD R2, R13, R11.reuse, R2 ;  /* 0x0000000b0d027224 */ /* 0x080fe400078e0202 */
[CC--:B------:R-:W-:Y:S01]  /*27f0*/  IMAD R3, R10.reuse, R11.reuse, R3 ;  /* 0x0000000b0a037224 */ /* 0x0c0fe200078e0203 */
[----:B------:R-:W-:Y:S01]  /*2800*/  UISETP.GE.AND UP0, UPT, UR21, UR6, UPT ;  /* 0x000000061500728c */ /* 0x000fe2000bf06270 */
[----:B------:R-:W-:Y:S02]  /*2810*/  IMAD R4, R15, R11, R4 ;  /* 0x0000000b0f047224 */ /* 0x000fe400078e0204 */
[-C--:B------:R-:W-:Y:S02]  /*2820*/  IMAD R5, R9, R12.reuse, R5 ;  /* 0x0000000c09057224 */ /* 0x080fe400078e0205 */
[-C--:B------:R-:W-:Y:S01]  /*2830*/  IMAD R6, R13, R12.reuse, R6 ;  /* 0x0000000c0d067224 */ /* 0x080fe200078e0206 */
[----:B------:R-:W-:Y:S01]  /*2840*/  PLOP3.LUT P0, PT, PT, PT, UP0, 0x80, 0x0 ;  /* 0x000000000000781c */ /* 0x000fe20003f0f008 */
[-C--:B------:R-:W-:Y:S02]  /*2850*/  IMAD R7, R10, R12.reuse, R7 ;  /* 0x0000000c0a077224 */ /* 0x080fe400078e0207 */
[----:B------:R-:W-:Y:S10]  /*2860*/  IMAD R8, R15, R12, R8 ;  /* 0x0000000c0f087224 */ /* 0x000ff400078e0208 */
[----:B------:R-:W-:-:S05]  /*2870*/  @!P0 BRA `(.L_x_117) ;  /* 0xfffff5b000008947 */ /* 0x000fca000383ffff */
.L_x_113:
[----:B------:R-:W-:-:S04]  /*2880*/  UIADD3 UR23, UR23, 0x1, URZ ;  /* 0x0000000117177890 */ /* 0x000fc8000fffe03f */
[----:B------:R-:W-:-:S06]  /*2890*/  UISETP.GE.AND UP0, UPT, UR23, UR5, UPT ;  /* 0x000000051700728c */ /* 0x000fcc000bf06270 */
[----:B------:R-:W-:-:S13]  /*28a0*/  PLOP3.LUT P0, PT, PT, PT, UP0, 0x80, 0x0 ;  /* 0x000000000000781c */ /* 0x000fda0003f0f008 */
[----:B------:R-:W-:Y:S05]  /*28b0*/  @!P0 BRA `(.L_x_118) ;  /* 0xfffff24000008947 */ /* 0x000fea000383ffff */
.L_x_112:
[----:B------:R-:W-:-:S04]  /*28c0*/  UIADD3 UR24, UR24, 0x1, URZ ;  /* 0x0000000118187890 */ /* 0x000fc8000fffe03f */
[----:B------:R-:W-:-:S06]  /*28d0*/  UISETP.GE.AND UP0, UPT, UR24, UR4, UPT ;  /* 0x000000041800728c */ /* 0x000fcc000bf06270 */
[----:B------:R-:W-:-:S13]  /*28e0*/  PLOP3.LUT P0, PT, PT, PT, UP0, 0x80, 0x0 ;  /* 0x000000000000781c */ /* 0x000fda0003f0f008 */
[----:B------:R-:W-:Y:S05]  /*28f0*/  @!P0 BRA `(.L_x_119) ;  /* 0xfffff1c000008947 */ /* 0x000fea000383ffff */
.L_x_111:
[----:B------:R-:W-:Y:S01]  /*2900*/  ISETP.GE.AND P0, PT, R77, c[0x0][0x178], PT ;  /* 0x00005e004d007a0c */ /* 0x000fe20003f06270 */
[----:B------:R-:W-:-:S12]  /*2910*/  BSSY B1, `(.L_x_120) ;  /* 0x0000116000017945 */ /* 0x000fd80003800000 */
[----:B------:R-:W-:Y:S05]  /*2920*/  @P0 BRA `(.L_x_121) ;  /* 0x0000114000000947 */ /* 0x000fea0003800000 */
[----:B------:R-:W-:Y:S02]  /*2930*/  ISETP.NE.AND P1, PT, RZ, c[0x0][0x20c], PT ;  /* 0x00008300ff007a0c */ /* 0x000fe40003f25270 */
[----:B------:R-:W-:-:S04]  /*2940*/  ISETP.GE.AND P0, PT, R84, c[0x0][0x180], PT ;  /* 0x0000600054007a0c */ /* 0x000fc80003f06270 */
[----:B------:R-:W-:-:S04]  /*2950*/  ISETP.LT.AND P0, PT, R85, c[0x0][0x17c], !P0 ;  /* 0x00005f0055007a0c */ /* 0x000fc80004701270 */
[----:B------:R-:W-:-:S03]  /*2960*/  ISETP.LT.AND P0, PT, R64, c[0x0][0x16c], P0 ;  /* 0x00005b0040007a0c */ /* 0x000fc60000701270 */
[----:B------:R-:W-:Y:S09]  /*2970*/  @!P1 BRA `(.L_x_122) ;  /* 0x00000a4000009947 */ /* 0x000ff20003800000 */
[----:B------:R-:W-:Y:S01]  /*2980*/  BSSY B0, `(.L_x_123) ;  /* 0x0000026000007945 */ /* 0x000fe20003800000 */
[----:B------:R-:W-:Y:S05]  /*2990*/  @!P0 BRA `(.L_x_124) ;  /* 0x0000024000008947 */ /* 0x000fea0003800000 */
[----:B------:R-:W-:Y:S01]  /*29a0*/  SHF.R.S32.HI R17, RZ, 0x1f, R64 ;  /* 0x0000001fff117819 */ /* 0x000fe20000011440 */
        /* <DEDUP_REMOVED lines=17> */
[----:B------:R-:W-:-:S04]  /*2ac0*/  LEA R18, P0, R11, c[0x0][0x1d8], 0x2 ;  /* 0x000076000b127a11 */ /* 0x000fc800078010ff */
[----:B------:R-:W-:-:S05]  /*2ad0*/  LEA.HI.X R19, R11, c[0x0][0x1dc], R12, 0x2, P0 ;  /* 0x000077000b137a11 */ /* 0x000fca00000f140c */
[----:B------:R-:W2:Y:S01]  /*2ae0*/  LDG.E R18, [R18.64] ;  /* 0x0000001a12127981 */ /* 0x000ea2000c1e1900 */
[----:B------:R-:W-:Y:S02]  /*2af0*/  IMAD R12, R85, c[0x0][0x1f8], RZ ;  /* 0x00007e00550c7a24 */ /* 0x000fe400078e02ff */
[----:B------:R-:W-:Y:S02]  /*2b00*/  IMAD R11, R77, c[0x0][0x200], RZ ;  /* 0x000080004d0b7a24 */ /* 0x000fe400078e02ff */
[----:B------:R-:W-:Y:S01]  /*2b10*/  IMAD R9, R9, c[0x0][0x1fc], RZ ;  /* 0x00007f0009097a24 */ /* 0x000fe200078e02ff */
[----:B------:R-:W-:Y:S02]  /*2b20*/  SHF.R.S32.HI R17, RZ, 0x1f, R12 ;  /* 0x0000001fff117819 */ /* 0x000fe4000001140c */
[--C-:B------:R-:W-:Y:S02]  /*2b30*/  IADD3 R15, P1, P0, R16, R12, R11.reuse ;  /* 0x0000000c100f7210 */ /* 0x100fe4000783e00b */
[----:B------:R-:W-:-:S04]  /*2b40*/  SHF.R.S32.HI R11, RZ, 0x1f, R11 ;  /* 0x0000001fff0b7819 */ /* 0x000fc8000001140b */
[----:B------:R-:W-:Y:S02]  /*2b50*/  IADD3.X R14, R14, R17, R11, P1, P0 ;  /* 0x000000110e0e7210 */ /* 0x000fe40000fe040b */
[----:B------:R-:W-:Y:S02]  /*2b60*/  IADD3 R15, P1, P0, R9, R15, R10 ;  /* 0x0000000f090f7210 */ /* 0x000fe4000783e00a */
[----:B------:R-:W-:-:S04]  /*2b70*/  SHF.R.S32.HI R9, RZ, 0x1f, R9 ;  /* 0x0000001fff097819 */ /* 0x000fc80000011409 */
[----:B------:R-:W-:Y:S02]  /*2b80*/  IADD3.X R14, R9, R14, R13, P1, P0 ;  /* 0x0000000e090e7210 */ /* 0x000fe40000fe040d */
[----:B------:R-:W-:-:S04]  /*2b90*/  LEA R10, P0, R15, c[0x0][0x1f0], 0x2 ;  /* 0x00007c000f0a7a11 */ /* 0x000fc800078010ff */
[----:B------:R-:W-:Y:S01]  /*2ba0*/  LEA.HI.X R11, R15, c[0x0][0x1f4], R14, 0x2, P0 ;  /* 0x00007d000f0b7a11 */ /* 0x000fe200000f140e */
[----:B--2---:R-:W-:-:S04]  /*2bb0*/  IMAD R9, R18, c[0x0][0x20c], RZ ;  /* 0x0000830012097a24 */ /* 0x004fc800078e02ff */
[----:B------:R-:W-:-:S05]  /*2bc0*/  IMAD R9, R0, c[0x0][0x208], R9 ;  /* 0x0000820000097a24 */ /* 0x000fca00078e0209 */
[----:B------:R0:W-:Y:S02]  /*2bd0*/  STG.E [R10.64], R9 ;  /* 0x000000090a007986 */ /* 0x0001e4000c10191a */
.L_x_124:
[----:B------:R-:W-:Y:S05]  /*2be0*/  BSYNC B0 ;  /* 0x0000000000007941 */ /* 0x000fea0003800000 */
.L_x_123:
[----:B------:R-:W-:Y:S01]  /*2bf0*/  ISETP.GE.AND P0, PT, R82, c[0x0][0x180], PT ;  /* 0x0000600052007a0c */ /* 0x000fe20003f06270 */
[----:B------:R-:W-:Y:S03]  /*2c00*/  BSSY B0, `(.L_x_125) ;  /* 0x0000028000007945 */ /* 0x000fe60003800000 */
[----:B------:R-:W-:-:S04]  /*2c10*/  ISETP.GE.OR P0, PT, R83, c[0x0][0x17c], P0 ;  /* 0x00005f0053007a0c */ /* 0x000fc80000706670 */
[----:B------:R-:W-:-:S13]  /*2c20*/  ISETP.GE.OR P0, PT, R65, c[0x0][0x16c], P0 ;  /* 0x00005b0041007a0c */ /* 0x000fda0000706670 */
        /* <DEDUP_REMOVED lines=37> */
.L_x_126:
[----:B------:R-:W-:Y:S05]  /*2e80*/  BSYNC B0 ;  /* 0x0000000000007941 */ /* 0x000fea0003800000 */
.L_x_125:
        /* <DEDUP_REMOVED lines=41> */
.L_x_128:
[----:B------:R-:W-:Y:S05]  /*3120*/  BSYNC B0 ;  /* 0x0000000000007941 */ /* 0x000fea0003800000 */
.L_x_127:
[----:B------:R-:W-:-:S04]  /*3130*/  ISETP.GE.AND P0, PT, R78, c[0x0][0x180], PT ;  /* 0x000060004e007a0c */ /* 0x000fc80003f06270 */
[----:B------:R-:W-:-:S04]  /*3140*/  ISETP.GE.OR P0, PT, R79, c[0x0][0x17c], P0 ;  /* 0x00005f004f007a0c */ /* 0x000fc80000706670 */
[----:B------:R-:W-:-:S13]  /*3150*/  ISETP.GE.OR P0, PT, R67, c[0x0][0x16c], P0 ;  /* 0x00005b0043007a0c */ /* 0x000fda0000706670 */
        /* <DEDUP_REMOVED lines=36> */
[----:B------:R0:W-:Y:S01]  /*33a0*/  STG.E [R2.64], R13 ;  /* 0x0000000d02007986 */ /* 0x0001e2000c10191a */
[----:B------:R-:W-:Y:S05]  /*33b0*/  BRA `(.L_x_121) ;  /* 0x000006b000007947 */ /* 0x000fea0003800000 */
.L_x_122:
[----:B------:R-:W-:Y:S01]  /*33c0*/  BSSY B0, `(.L_x_129) ;  /* 0x0000018000007945 */ /* 0x000fe20003800000 */
[----:B------:R-:W-:Y:S05]  /*33d0*/  @!P0 BRA `(.L_x_130) ;  /* 0x0000016000008947 */ /* 0x000fea0003800000 */
[----:B------:R-:W-:Y:S01]  /*33e0*/  SHF.R.S32.HI R15, RZ, 0x1f, R64 ;  /* 0x0000001fff0f7819 */ /* 0x000fe20000011440 */
[----:B------:R-:W-:Y:S02]  /*33f0*/  IMAD.SHL.U32 R9, R84, 0x20, RZ ;  /* 0x0000002054097824 */ /* 0x000fe400078e00ff */
[----:B------:R-:W-:Y:S01]  /*3400*/  IMAD R13, R85, c[0x0][0x1f8], RZ ;  /* 0x00007e00550d7a24 */ /* 0x000fe200078e02ff */
[----:B------:R-:W-:Y:S01]  /*3410*/  LEA.HI R15, R15, R64, RZ, 0x5 ;  /* 0x000000400f0f7211 */ /* 0x000fe200078f28ff */
[----:B------:R-:W-:Y:S01]  /*3420*/  IMAD R10, R77, c[0x0][0x200], RZ ;  /* 0x000080004d0a7a24 */ /* 0x000fe200078e02ff */
[----:B------:R-:W-:Y:S02]  /*3430*/  SHF.R.S32.HI R12, RZ, 0x1f, R9 ;  /* 0x0000001fff0c7819 */ /* 0x000fe40000011409 */
[----:B------:R-:W-:-:S02]  /*3440*/  SHF.R.S32.HI R11, RZ, 0x5, R15 ;  /* 0x00000005ff0b7819 */ /* 0x000fc4000001140f */
[----:B------:R-:W-:Y:S02]  /*3450*/  LOP3.LUT R15, R15, 0xffffffe0, RZ, 0xc0, !PT ;  /* 0xffffffe00f0f7812 */ /* 0x000fe400078ec0ff */
        /* <DEDUP_REMOVED lines=11> */
[----:B------:R-:W-:Y:S01]  /*3510*/  LEA.HI.X R13, R9, c[0x0][0x1f4], R10, 0x2, P0 ;  /* 0x00007d00090d7a11 */ /* 0x000fe200000f140a */
[----:B------:R-:W-:-:S05]  /*3520*/  IMAD R9, R0, c[0x0][0x208], RZ ;  /* 0x0000820000097a24 */ /* 0x000fca00078e02ff */
[----:B------:R0:W-:Y:S03]  /*3530*/  STG.E [R12.64], R9 ;  /* 0x000000090c007986 */ /* 0x0001e6000c10191a */
.L_x_130:
[----:B------:R-:W-:Y:S05]  /*3540*/  BSYNC B0 ;  /* 0x0000000000007941 */ /* 0x000fea0003800000 */
.L_x_129:
[----:B------:R-:W-:Y:S01]  /*3550*/  ISETP.GE.AND P0, PT, R82, c[0x0][0x180], PT ;  /* 0x0000600052007a0c */ /* 0x000fe20003f06270 */
[----:B------:R-:W-:Y:S03]  /*3560*/  BSSY B0, `(.L_x_131) ;  /* 0x000001a000007945 */ /* 0x000fe60003800000 */
[----:B------:R-:W-:-:S04]  /*3570*/  ISETP.GE.OR P0, PT, R83, c[0x0][0x17c], P0 ;  /* 0x00005f0053007a0c */ /* 0x000fc80000706670 */
[----:B------:R-:W-:-:S13]  /*3580*/  ISETP.GE.OR P0, PT, R65, c[0x0][0x16c], P0 ;  /* 0x00005b0041007a0c */ /* 0x000fda0000706670 */
[----:B------:R-:W-:Y:S05]  /*3590*/  @P0 BRA `(.L_x_132) ;  /* 0x0000016000000947 */ /* 0x000fea0003800000 */
[----:B------:R-:W-:Y:S01]  /*35a0*/  SHF.R.S32.HI R14, RZ, 0x1f, R65 ;  /* 0x0000001fff0e7819 */ /* 0x000fe20000011441 */
[----:B------:R-:W-:Y:S02]  /*35b0*/  IMAD.SHL.U32 R0, R82, 0x20, RZ ;  /* 0x0000002052007824 */ /* 0x000fe400078e00ff */
[----:B0-----:R-:W-:Y:S01]  /*35c0*/  IMAD R12, R83, c[0x0][0x1f8], RZ ;  /* 0x00007e00530c7a24 */ /* 0x001fe200078e02ff */
[----:B------:R-:W-:Y:S01]  /*35d0*/  LEA.HI R14, R14, R65, RZ, 0x5 ;  /* 0x000000410e0e7211 */ /* 0x000fe200078f28ff */
[----:B------:R-:W-:Y:S01]  /*35e0*/  IMAD R9, R77, c[0x0][0x200], RZ ;  /* 0x000080004d097a24 */ /* 0x000fe200078e02ff */
        /* <DEDUP_REMOVED lines=17> */
.L_x_132:
[----:B------:R-:W-:Y:S05]  /*3700*/  BSYNC B0 ;  /* 0x0000000000007941 */ /* 0x000fea0003800000 */
.L_x_131:
[----:B------:R-:W-:Y:S01]  /*3710*/  ISETP.GE.AND P0, PT, R80, c[0x0][0x180], PT ;  /* 0x0000600050007a0c */ /* 0x000fe20003f06270 */
[----:B------:R-:W-:Y:S03]  /*3720*/  BSSY B0, `(.L_x_133) ;  /* 0x000001a000007945 */ /* 0x000fe60003800000 */
[----:B------:R-:W-:-:S04]  /*3730*/  ISETP.GE.OR P0, PT, R81, c[0x0][0x17c], P0 ;  /* 0x00005f0051007a0c */ /* 0x000fc80000706670 */
[----:B------:R-:W-:-:S13]  /*3740*/  ISETP.GE.OR P0, PT, R66, c[0x0][0x16c], P0 ;  /* 0x00005b0042007a0c */ /* 0x000fda0000706670 */
[----:B------:R-:W-:Y:S05]  /*3750*/  @P0 BRA `(.L_x_134) ;  /* 0x0000016000000947 */ /* 0x000fea0003800000 */
[----:B0-----:R-:W-:Y:S01]  /*3760*/  SHF.R.S32.HI R13, RZ, 0x1f, R66 ;  /* 0x0000001fff0d7819 */ /* 0x001fe20000011442 */
[----:B------:R-:W-:Y:S02]  /*3770*/  IMAD.SHL.U32 R0, R80, 0x20, RZ ;  /* 0x0000002050007824 */ /* 0x000fe400078e00ff */
[----:B------:R-:W-:Y:S01]  /*3780*/  IMAD R11, R81, c[0x0][0x1f8], RZ ;  /* 0x00007e00510b7a24 */ /* 0x000fe200078e02ff */
[----:B------:R-:W-:Y:S01]  /*3790*/  LEA.HI R13, R13, R66, RZ, 0x5 ;  /* 0x000000420d0d7211 */ /* 0x000fe200078f28ff */
[----:B------:R-:W-:Y:S01]  /*37a0*/  IMAD R2, R77, c[0x0][0x200], RZ ;  /* 0x000080004d027a24 */ /* 0x000fe200078e02ff */
[----:B------:R-:W-:Y:S01]  /*37b0*/  SHF.R.S32.HI R10, RZ, 0x1f, R0 ;  /* 0x0000001fff0a7819 */ /* 0x000fe20000011400 */
[----:B------:R-:W-:Y:S01]  /*37c0*/  IMAD R3, R3, c[0x0][0x208], RZ ;  /* 0x0000820003037a24 */ /* 0x000fe200078e02ff */
        /* <DEDUP_REMOVED lines=14> */
[----:B------:R0:W-:Y:S04]  /*38b0*/  STG.E [R10.64], R3 ;  /* 0x000000030a007986 */ /* 0x0001e8000c10191a */
.L_x_134:
[----:B------:R-:W-:Y:S05]  /*38c0*/  BSYNC B0 ;  /* 0x0000000000007941 */ /* 0x000fea0003800000 */
.L_x_133:
[----:B------:R-:W-:-:S04]  /*38d0*/  ISETP.GE.AND P0, PT, R78, c[0x0][0x180], PT ;  /* 0x000060004e007a0c */ /* 0x000fc80003f06270 */
        /* <DEDUP_REMOVED lines=8> */
[----:B------:R-:W-:Y:S02]  /*3960*/  SHF.R.S32.HI R10, RZ, 0x1f, R0 ;  /* 0x0000001fff0a7819 */ /* 0x000fe40000011400 */
[----:B------:R-:W-:Y:S02]  /*3970*/  SHF.R.S32.HI R3, RZ, 0x5, R12 ;  /* 0x00000005ff037819 */ /* 0x000fe4000001140c */
[----:B------:R-:W-:-:S02]  /*3980*/  LOP3.LUT R12, R12, 0xffffffe0, RZ, 0xc0, !PT ;  /* 0xffffffe00c0c7812 */ /* 0x000fc400078ec0ff */
[----:B------:R-:W-:Y:S01]  /*3990*/  IADD3 R0, P1, P0, R0, R9, R2 ;  /* 0x0000000900007210 */ /* 0x000fe2000783e002 */
        /* <DEDUP_REMOVED lines=8> */
[----:B------:R-:W-:Y:S01]  /*3a20*/  IADD3.X R3, R3, R2, R9, P1, P0 ;  /* 0x0000000203037210 */ /* 0x000fe20000fe0409 */
[----:B------:R-:W-:Y:S01]  /*3a30*/  IMAD R9, R4, c[0x0][0x208], RZ ;  /* 0x0000820004097a24 */ /* 0x000fe200078e02ff */
[----:B------:R-:W-:-:S04]  /*3a40*/  LEA R2, P0, R0, c[0x0][0x1f0], 0x2 ;  /* 0x00007c0000027a11 */ /* 0x000fc800078010ff */
[----:B------:R-:W-:-:S05]  /*3a50*/  LEA.HI.X R3, R0, c[0x0][0x1f4], R3, 0x2, P0 ;  /* 0x00007d0000037a11 */ /* 0x000fca00000f1403 */
[----:B------:R0:W-:Y:S04]  /*3a60*/  STG.E [R2.64], R9 ;  /* 0x0000000902007986 */ /* 0x0001e8000c10191a */
.L_x_121:
[----:B------:R-:W-:Y:S05]  /*3a70*/  BSYNC B1 ;  /* 0x0000000000017941 */ /* 0x000fea0003800000 */
.L_x_120:
[----:B------:R-:W-:-:S04]  /*3a80*/  IADD3 R77, R77, 0x1, RZ ;  /* 0x000000014d4d7810 */ /* 0x000fc80007ffe0ff */
[----:B------:R-:W-:-:S13]  /*3a90*/  ISETP.GE.AND P0, PT, R77, c[0x0][0x178], PT ;  /* 0x00005e004d007a0c */ /* 0x000fda0003f06270 */
[----:B------:R-:W-:Y:S05]  /*3aa0*/  @P0 EXIT ;  /* 0x000000000000094d */ /* 0x000fea0003800000 */
[----:B------:R-:W-:Y:S02]  /*3ab0*/  ISETP.NE.AND P1, PT, RZ, c[0x0][0x20c], PT ;  /* 0x00008300ff007a0c */ /* 0x000fe40003f25270 */
[----:B------:R-:W-:-:S04]  /*3ac0*/  ISETP.GE.AND P0, PT, R84, c[0x0][0x180], PT ;  /* 0x0000600054007a0c */ /* 0x000fc80003f06270 */
[----:B------:R-:W-:-:S04]  /*3ad0*/  ISETP.LT.AND P0, PT, R85, c[0x0][0x17c], !P0 ;  /* 0x00005f0055007a0c */ /* 0x000fc80004701270 */
[----:B------:R-:W-:-:S03]  /*3ae0*/  ISETP.LT.AND P0, PT, R64, c[0x0][0x16c], P0 ;  /* 0x00005b0040007a0c */ /* 0x000fc60000701270 */
[----:B------:R-:W-:Y:S09]  /*3af0*/  @!P1 BRA `(.L_x_135) ;  /* 0x00000a4000009947 */ /* 0x000ff20003800000 */
[----:B------:R-:W-:Y:S01]  /*3b00*/  BSSY B0, `(.L_x_136) ;  /* 0x0000026000007945 */ /* 0x000fe20003800000 */
[----:B------:R-:W-:Y:S05]  /*3b10*/  @!P0 BRA `(.L_x_137) ;  /* 0x0000024000008947 */ /* 0x000fea0003800000 */
        /* <DEDUP_REMOVED lines=36> */
.L_x_137:
[----:B------:R-:W-:Y:S05]  /*3d60*/  BSYNC B0 ;  /* 0x0000000000007941 */ /* 0x000fea0003800000 */
.L_x_136:
        /* <DEDUP_REMOVED lines=29> */
[----:B------:R-:W-:Y:S02]  /*3f40*/  IADD3 R9, P1, P0, R82, R83, R5 ;  /* 0x0000005352097210 */ /* 0x000fe4000783e005 */
        /* <DEDUP_REMOVED lines=11> */
.L_x_139:
[----:B------:R-:W-:Y:S05]  /*4000*/  BSYNC B0 ;  /* 0x0000000000007941 */ /* 0x000fea0003800000 */
.L_x_138:
        /* <DEDUP_REMOVED lines=41> */
.L_x_141:
[----:B------:R-:W-:Y:S05]  /*42a0*/  BSYNC B0 ;  /* 0x0000000000007941 */ /* 0x000fea0003800000 */
.L_x_140:
[----:B------:R-:W-:-:S04]  /*42b0*/  ISETP.GE.AND P0, PT, R78, c[0x0][0x180], PT ;  /* 0x000060004e007a0c */ /* 0x000fc80003f06270 */
[----:B------:R-:W-:-:S04]  /*42c0*/  ISETP.GE.OR P0, PT, R79, c[0x0][0x17c], P0 ;  /* 0x00005f004f007a0c */ /* 0x000fc80000706670 */
[----:B------:R-:W-:-:S13]  /*42d0*/  ISETP.GE.OR P0, PT, R67, c[0x0][0x16c], P0 ;  /* 0x00005b0043007a0c */ /* 0x000fda0000706670 */
        /* <DEDUP_REMOVED lines=36> */
[----:B------:R-:W-:Y:S01]  /*4520*/  STG.E [R4.64], R3 ;  /* 0x0000000304007986 */ /* 0x000fe2000c10191a */
[----:B------:R-:W-:Y:S05]  /*4530*/  EXIT ;  /* 0x000000000000794d */ /* 0x000fea0003800000 */
.L_x_135:
[----:B------:R-:W-:Y:S01]  /*4540*/  BSSY B0, `(.L_x_142) ;  /* 0x0000018000007945 */ /* 0x000fe20003800000 */
[----:B------:R-:W-:Y:S05]  /*4550*/  @!P0 BRA `(.L_x_143) ;  /* 0x0000016000008947 */ /* 0x000fea0003800000 */
[----:B0-----:R-:W-:Y:S01]  /*4560*/  SHF.R.S32.HI R9, RZ, 0x1f, R64 ;  /* 0x0000001fff097819 */ /* 0x001fe20000011440 */
[----:B------:R-:W-:Y:S02]  /*4570*/  IMAD.SHL.U32 R84, R84, 0x20, RZ ;  /* 0x0000002054547824 */ /* 0x000fe400078e00ff */
[----:B------:R-:W-:Y:S01]  /*4580*/  IMAD R85, R85, c[0x0][0x1f8], RZ ;  /* 0x00007e0055557a24 */ /* 0x000fe200078e02ff */
[----:B------:R-:W-:Y:S01]  /*4590*/  LEA.HI R4, R9, R64, RZ, 0x5 ;  /* 0x0000004009047211 */ /* 0x000fe200078f28ff */
[----:B------:R-:W-:Y:S01]  /*45a0*/  IMAD R3, R77, c[0x0][0x200], RZ ;  /* 0x000080004d037a24 */ /* 0x000fe200078e02ff */
[----:B------:R-:W-:Y:S01]  /*45b0*/  SHF.R.S32.HI R2, RZ, 0x1f, R84 ;  /* 0x0000001fff027819 */ /* 0x000fe20000011454 */
[----:B------:R-:W-:Y:S01]  /*45c0*/  IMAD R5, R5, c[0x0][0x208], RZ ;  /* 0x0000820005057a24 */ /* 0x000fe200078e02ff */
[----:B------:R-:W-:-:S02]  /*45d0*/  SHF.R.S32.HI R0, RZ, 0x5, R4 ;  /* 0x00000005ff007819 */ /* 0x000fc40000011404 */
[----:B------:R-:W-:Y:S02]  /*45e0*/  LOP3.LUT R9, R4, 0xffffffe0, RZ, 0xc0, !PT ;  /* 0xffffffe004097812 */ /* 0x000fe400078ec0ff */
        /* <DEDUP_REMOVED lines=13> */
.L_x_143:
[----:B------:R-:W-:Y:S05]  /*46c0*/  BSYNC B0 ;  /* 0x0000000000007941 */ /* 0x000fea0003800000 */
.L_x_142:
[----:B------:R-:W-:Y:S01]  /*46d0*/  ISETP.GE.AND P0, PT, R82, c[0x0][0x180], PT ;  /* 0x0000600052007a0c */ /* 0x000fe20003f06270 */
[----:B------:R-:W-:Y:S03]  /*46e0*/  BSSY B0, `(.L_x_144) ;  /* 0x000001a000007945 */ /* 0x000fe60003800000 */
[----:B------:R-:W-:-:S04]  /*46f0*/  ISETP.GE.OR P0, PT, R83, c[0x0][0x17c], P0 ;  /* 0x00005f0053007a0c */ /* 0x000fc80000706670 */
[----:B------:R-:W-:-:S13]  /*4700*/  ISETP.GE.OR P0, PT, R65, c[0x0][0x16c], P0 ;  /* 0x00005b0041007a0c */ /* 0x000fda0000706670 */
[----:B------:R-:W-:Y:S05]  /*4710*/  @P0 BRA `(.L_x_145) ;  /* 0x0000016000000947 */ /* 0x000fea0003800000 */
[----:B------:R-:W-:Y:S01]  /*4720*/  SHF.R.S32.HI R4, RZ, 0x1f, R65 ;  /* 0x0000001fff047819 */ /* 0x000fe20000011441 */
[----:B------:R-:W-:Y:S02]  /*4730*/  IMAD.SHL.U32 R82, R82, 0x20, RZ ;  /* 0x0000002052527824 */ /* 0x000fe400078e00ff */
[----:B------:R-:W-:Y:S01]  /*4740*/  IMAD R83, R83, c[0x0][0x1f8], RZ ;  /* 0x00007e0053537a24 */ /* 0x000fe200078e02ff */
[----:B------:R-:W-:Y:S01]  /*4750*/  LEA.HI R4, R4, R65, RZ, 0x5 ;  /* 0x0000004104047211 */ /* 0x000fe200078f28ff */
[----:B0-----:R-:W-:Y:S01]  /*4760*/  IMAD R3, R77, c[0x0][0x200], RZ ;  /* 0x000080004d037a24 */ /* 0x001fe200078e02ff */
        /* <DEDUP_REMOVED lines=17> */
.L_x_145:
[----:B------:R-:W-:Y:S05]  /*4880*/  BSYNC B0 ;  /* 0x0000000000007941 */ /* 0x000fea0003800000 */
.L_x_144:
        /* <DEDUP_REMOVED lines=27> */
.L_x_147:
[----:B------:R-:W-:Y:S05]  /*4a40*/  BSYNC B0 ;  /* 0x0000000000007941 */ /* 0x000fea0003800000 */
.L_x_146:
[----:B------:R-:W-:-:S04]  /*4a50*/  ISETP.GE.AND P0, PT, R78, c[0x0][0x180], PT ;  /* 0x000060004e007a0c */ /* 0x000fc80003f06270 */
[----:B------:R-:W-:-:S04]  /*4a60*/  ISETP.GE.OR P0, PT, R79, c[0x0][0x17c], P0 ;  /* 0x00005f004f007a0c */ /* 0x000fc80000706670 */
[----:B------:R-:W-:-:S13]  /*4a70*/  ISETP.GE.OR P0, PT, R67, c[0x0][0x16c], P0 ;  /* 0x00005b0043007a0c */ /* 0x000fda0000706670 */
[----:B------:R-:W-:Y:S05]  /*4a80*/  @P0 EXIT ;  /* 0x000000000000094d */ /* 0x000fea0003800000 */
[----:B------:R-:W-:Y:S01]  /*4a90*/  SHF.R.S32.HI R0, RZ, 0x1f, R67 ;  /* 0x0000001fff007819 */ /* 0x000fe20000011443 */
[----:B------:R-:W-:Y:S02]  /*4aa0*/  IMAD.SHL.U32 R78, R78, 0x20, RZ ;  /* 0x000000204e4e7824 */ /* 0x000fe400078e00ff */
[----:B------:R-:W-:Y:S01]  /*4ab0*/  IMAD R79, R79, c[0x0][0x1f8], RZ ;  /* 0x00007e004f4f7a24 */ /* 0x000fe200078e02ff */
[----:B0-----:R-:W-:Y:S01]  /*4ac0*/  LEA.HI R3, R0, R67, RZ, 0x5 ;  /* 0x0000004300037211 */ /* 0x001fe200078f28ff */
        /* <DEDUP_REMOVED lines=17> */
[----:B------:R-:W-:Y:S01]  /*4be0*/  STG.E [R2.64], R5 ;  /* 0x0000000502007986 */ /* 0x000fe2000c10191a */
[----:B------:R-:W-:Y:S05]  /*4bf0*/  EXIT ;  /* 0x000000000000794d */ /* 0x000fea0003800000 */
        .weak           $__internal_1_$__cuda_sm20_div_s64
        .type           $__internal_1_$__cuda_sm20_div_s64,@function
        .size           $__internal_1_$__cuda_sm20_div_s64,(.L_x_645 - $__internal_1_$__cuda_sm20_div_s64)
$__internal_1_$__cuda_sm20_div_s64:
[----:B------:R-:W-:Y:S02]  /*4c00*/  IADD3 R15, P1, RZ, -R10, RZ ;  /* 0x8000000aff0f7210 */ /* 0x000fe40007f3e0ff */
[----:B------:R-:W-:-:S03]  /*4c10*/  ISETP.GE.AND P0, PT, R7, RZ, PT ;  /* 0x000000ff0700720c */ /* 0x000fc60003f06270 */
        /* <DEDUP_REMOVED lines=23> */
[----:B------:R-:W-:Y:S01]  /*4d90*/  IADD3 R4, P0, RZ, -R12, RZ ;  /* 0x8000000cff047210 */ /* 0x000fe20007f1e0ff */
[----:B------:R-:W-:Y:S01]  /*4da0*/  IMAD.MOV.U32 R13, RZ, RZ, RZ ;  /* 0x000000ffff0d7224 */ /* 0x000fe200078e00ff */
[----:B------:R-:W-:Y:S01]  /*4db0*/  IADD3 R3, P1, RZ, -R0, RZ ;  /* 0x80000000ff037210 */ /* 0x000fe20007f3e0ff */
[----:B------:R-:W-:Y:S02]  /*4dc0*/  IMAD R2, R5, R14, R2 ;  /* 0x0000000e05027224 */ /* 0x000fe400078e0202 */
[----:B------:R-:W-:-:S04]  /*4dd0*/  IMAD.HI.U32 R20, R21, R4, RZ ;  /* 0x0000000415147227 */ /* 0x000fc800078e00ff */
[----:B------:R-:W-:Y:S01]  /*4de0*/  IMAD.X R2, RZ, RZ, ~R2, P0 ;  /* 0x000000ffff027224 */ /* 0x000fe200000e0e02 */
[----:B------:R-:W-:Y:S01]  /*4df0*/  ISETP.GE.AND P0, PT, R9, RZ, PT ;  /* 0x000000ff0900720c */ /* 0x000fe20003f06270 */
[----:B------:R-:W-:Y:S02]  /*4e00*/  IMAD.X R6, RZ, RZ, ~R9, P1 ;  /* 0x000000ffff067224 */ /* 0x000fe400008e0e09 */
[----:B------:R-:W-:Y:S01]  /*4e10*/  IMAD.WIDE.U32 R20, P4, R21, R2, R20 ;  /* 0x0000000215147225 */ /* 0x000fe20007880014 */
[----:B------:R-:W-:-:S05]  /*4e20*/  SEL R3, R3, R0, !P0 ;  /* 0x0000000003037207 */ /* 0x000fca0004000000 */
[----:B------:R-:W-:-:S04]  /*4e30*/  IMAD.HI.U32 R11, P3, R5, R4, R20 ;  /* 0x00000004050b7227 */ /* 0x000fc80007860014 */
[CC--:B------:R-:W-:Y:S02]  /*4e40*/  IMAD R4, R5.reuse, R2.reuse, RZ ;  /* 0x0000000205047224 */ /* 0x0c0fe400078e02ff */
[----:B------:R-:W-:-:S03]  /*4e50*/  IMAD.HI.U32 R2, R5, R2, RZ ;  /* 0x0000000205027227 */ /* 0x000fc600078e00ff */
[----:B------:R-:W-:Y:S01]  /*4e60*/  IADD3 R4, P2, R4, R11, RZ ;  /* 0x0000000b04047210 */ /* 0x000fe20007f5e0ff */
[----:B------:R-:W-:Y:S01]  /*4e70*/  IMAD.X R5, R2, 0x1, R5, P4 ;  /* 0x0000000102057824 */ /* 0x000fe200020e0605 */
[----:B------:R-:W-:-:S03]  /*4e80*/  SEL R2, R6, R9, !P0 ;  /* 0x0000000906027207 */ /* 0x000fc60004000000 */
[----:B------:R-:W-:Y:S01]  /*4e90*/  IMAD.HI.U32 R12, R4, R3, RZ ;  /* 0x00000003040c7227 */ /* 0x000fe200078e00ff */
[----:B------:R-:W-:-:S05]  /*4ea0*/  IADD3.X R5, RZ, RZ, R5, P2, P3 ;  /* 0x000000ffff057210 */ /* 0x000fca00017e6405 */
[----:B------:R-:W-:-:S04]  /*4eb0*/  IMAD.WIDE.U32 R20, R4, R2, R12 ;  /* 0x0000000204147225 */ /* 0x000fc800078e000c */
[C---:B------:R-:W-:Y:S02]  /*4ec0*/  IMAD R13, R5.reuse, R2, RZ ;  /* 0x00000002050d7224 */ /* 0x040fe400078e02ff */
[----:B------:R-:W-:-:S04]  /*4ed0*/  IMAD.HI.U32 R6, P1, R5, R3, R20 ;  /* 0x0000000305067227 */ /* 0x000fc80007820014 */
[----:B------:R-:W-:Y:S01]  /*4ee0*/  IMAD.HI.U32 R4, R5, R2, RZ ;  /* 0x0000000205047227 */ /* 0x000fe200078e00ff */
[----:B------:R-:W-:-:S04]  /*4ef0*/  IADD3 R13, P0, R13, R6, RZ ;  /* 0x000000060d0d7210 */ /* 0x000fc80007f1e0ff */
[----:B------:R-:W-:Y:S01]  /*4f00*/  IADD3.X R4, R4, RZ, RZ, P1, !PT ;  /* 0x000000ff04047210 */ /* 0x000fe20000ffe4ff */
[----:B------:R-:W-:-:S04]  /*4f10*/  IMAD.WIDE.U32 R20, R13, R14, RZ ;  /* 0x0000000e0d147225 */ /* 0x000fc800078e00ff */
[----:B------:R-:W-:Y:S01]  /*4f20*/  IMAD.X R11, RZ, RZ, R4, P0 ;  /* 0x000000ffff0b7224 */ /* 0x000fe200000e0604 */
[----:B------:R-:W-:Y:S01]  /*4f30*/  IADD3 R3, P1, -R20, R3, RZ ;  /* 0x0000000314037210 */ /* 0x000fe20007f3e1ff */
[----:B------:R-:W-:-:S03]  /*4f40*/  IMAD R4, R13, R15, R21 ;  /* 0x0000000f0d047224 */ /* 0x000fc600078e0215 */
[-C--:B------:R-:W-:Y:S01]  /*4f50*/  ISETP.GE.U32.AND P0, PT, R3, R14.reuse, PT ;  /* 0x0000000e0300720c */ /* 0x080fe20003f06070 */
[-C--:B------:R-:W-:Y:S01]  /*4f60*/  IMAD R5, R11, R14.reuse, R4 ;  /* 0x0000000e0b057224 */ /* 0x080fe200078e0204 */
[----:B------:R-:W-:-:S03]  /*4f70*/  IADD3 R4, P2, R3, -R14, RZ ;  /* 0x8000000e03047210 */ /* 0x000fc60007f5e0ff */
[----:B------:R-:W-:Y:S01]  /*4f80*/  IMAD.X R2, R2, 0x1, ~R5, P1 ;  /* 0x0000000102027824 */ /* 0x000fe200008e0e05 */
[----:B------:R-:W-:-:S03]  /*4f90*/  IADD3 R6, P1, R13, 0x1, RZ ;  /* 0x000000010d067810 */ /* 0x000fc60007f3e0ff */
[C---:B------:R-:W-:Y:S01]  /*4fa0*/  IMAD.X R5, R2.reuse, 0x1, ~R15, P2 ;  /* 0x0000000102057824 */ /* 0x040fe200010e0e0f */
[----:B------:R-:W-:-:S04]  /*4fb0*/  ISETP.GE.U32.AND.EX P0, PT, R2, R15, PT, P0 ;  /* 0x0000000f0200720c */ /* 0x000fc80003f06100 */
        /* <DEDUP_REMOVED lines=8> */
[----:B------:R-:W-:Y:S02]  /*5040*/  IADD3.X R5, RZ, R4, RZ, P1, !PT ;  /* 0x00000004ff057210 */ /* 0x000fe40000ffe4ff */
[----:B------:R-:W-:Y:S02]  /*5050*/  SEL R3, R3, R6, P0 ;  /* 0x0000000603037207 */ /* 0x000fe40000000000 */
[----:B------:R-:W-:Y:S02]  /*5060*/  SEL R5, R5, R4, P0 ;  /* 0x0000000405057207 */ /* 0x000fe40000000000 */
[----:B------:R-:W-:Y:S01]  /*5070*/  LOP3.LUT R2, R7, R9, RZ, 0x3c, !PT ;  /* 0x0000000907027212 */ /* 0x000fe200078e3cff */
[----:B------:R-:W-:Y:S01]  /*5080*/  IMAD.MOV.U32 R9, RZ, RZ, 0x0 ;  /* 0x00000000ff097424 */ /* 0x000fe200078e00ff */
[----:B------:R-:W-:-:S02]  /*5090*/  IADD3 R4, P1, RZ, -R3, RZ ;  /* 0x80000003ff047210 */ /* 0x000fc40007f3e0ff */
[----:B------:R-:W-:Y:S02]  /*50a0*/  ISETP.GE.AND P2, PT, R2, RZ, PT ;  /* 0x000000ff0200720c */ /* 0x000fe40003f46270 */
[----:B------:R-:W-:Y:S01]  /*50b0*/  ISETP.NE.U32.AND P0, PT, R10, RZ, PT ;  /* 0x000000ff0a00720c */ /* 0x000fe20003f05070 */
[----:B------:R-:W-:Y:S01]  /*50c0*/  IMAD.X R2, RZ, RZ, ~R5, P1 ;  /* 0x000000ffff027224 */ /* 0x000fe200008e0e05 */
[----:B------:R-:W-:Y:S02]  /*50d0*/  SEL R4, R4, R3, !P2 ;  /* 0x0000000304047207 */ /* 0x000fe40005000000 */
[----:B------:R-:W-:Y:S02]  /*50e0*/  ISETP.NE.AND.EX P0, PT, R7, RZ, PT, P0 ;  /* 0x000000ff0700720c */ /* 0x000fe40003f05300 */
[----:B------:R-:W-:Y:S02]  /*50f0*/  SEL R2, R2, R5, !P2 ;  /* 0x0000000502027207 */ /* 0x000fe40005000000 */
[----:B------:R-:W-:-:S02]  /*5100*/  SEL R78, R4, 0xffffffff, P0 ;  /* 0xffffffff044e7807 */ /* 0x000fc40000000000 */
[----:B------:R-:W-:Y:S01]  /*5110*/  SEL R2, R2, 0xffffffff, P0 ;  /* 0xffffffff02027807 */ /* 0x000fe20000000000 */
[----:B------:R-:W-:Y:S06]  /*5120*/  RET.REL.NODEC R8 `(_ZN7cutlass9reference6device6kernel11Conv2dWgradIaNS_6layout12TensorNCxHWxILi32EEEaNS4_12TensorCxRSKxILi32EEEiS6_iiNS_16NumericConverterIiiLNS_15FloatRoundStyleE2EEENS_12multiply_addIiiiEELi2ELi4ELi8ELi16EEEvNS_4conv17Conv2dProblemSizeENS_9TensorRefIT_T0_EENSG_IT1_T2_EENSG_IT3_T4_EESP_T5_SQ_) ;  /* 0xffffaed008007950 */ /* 0x000fec0003c3ffff */
.L_x_148:
        /* <DEDUP_REMOVED lines=13> */
.L_x_645:


//--------------------- .text._ZN7cutlass9reference6device6kernel11Conv2dDgradIaNS_6layout12TensorNCxHWxILi32EEEaNS4_12TensorCxRSKxILi32EEEiS6_iiNS_16NumericConverterIiiLNS_15FloatRoundStyleE2EEENS_12multiply_addIiiiEELi2ELi4ELi16ELi8EEEvNS_4conv17Conv2dProblemSizeENS_9TensorRefIT_T0_EENSG_IT1_T2_EENSG_IT3_T4_EESP_T5_SQ_ --------------------------
	.section	.text._ZN7cutlass9reference6device6kernel11Conv2dDgradIaNS_6layout12TensorNCxHWxILi32EEEaNS4_12TensorCxRSKxILi32EEEiS6_iiNS_16NumericConverterIiiLNS_15FloatRoundStyleE2EEENS_12multiply_addIiiiEELi2ELi4ELi16ELi8EEEvNS_4conv17Conv2dProblemSizeENS_9TensorRefIT_T0_EENSG_IT1_T2_EENSG_IT3_T4_EESP_T5_SQ_,"ax",@progbits
	.sectioninfo	@"SHI_REGISTERS=56"
	.align	128
        .global         _ZN7cutlass9reference6device6kernel11Conv2dDgradIaNS_6layout12TensorNCxHWxILi32EEEaNS4_12TensorCxRSKxILi32EEEiS6_iiNS_16NumericConverterIiiLNS_15FloatRoundStyleE2EEENS_12multiply_addIiiiEELi2ELi4ELi16ELi8EEEvNS_4conv17Conv2dProblemSizeENS_9TensorRefIT_T0_EENSG_IT1_T2_EENSG_IT3_T4_EESP_T5_SQ_
        .type           _ZN7cutlass9reference6device6kernel11Conv2dDgradIaNS_6layout12TensorNCxHWxILi32EEEaNS4_12TensorCxRSKxILi32EEEiS6_iiNS_16NumericConverterIiiLNS_15FloatRoundStyleE2EEENS_12multiply_addIiiiEELi2ELi4ELi16ELi8EEEvNS_4conv17Conv2dProblemSizeENS_9TensorRefIT_T0_EENSG_IT1_T2_EENSG_IT3_T4_EESP_T5_SQ_,@function
        .size           _ZN7cutlass9reference6device6kernel11Conv2dDgradIaNS_6layout12TensorNCxHWxILi32EEEaNS4_12TensorCxRSKxILi32EEEiS6_iiNS_16NumericConverterIiiLNS_15FloatRoundStyleE2EEENS_12multiply_addIiiiEELi2ELi4ELi16ELi8EEEvNS_4conv17Conv2dProblemSizeENS_9TensorRefIT_T0_EENSG_IT1_T2_EENSG_IT3_T4_EESP_T5_SQ_,(.L_x_646 - _ZN7cutlass9reference6device6kernel11Conv2dDgradIaNS_6layout12TensorNCxHWxILi32EEEaNS4_12TensorCxRSKxILi32EEEiS6_iiNS_16NumericConverterIiiLNS_15FloatRoundStyleE2EEENS_12multiply_addIiiiEELi2ELi4ELi16ELi8EEEvNS_4conv17Conv2dProblemSizeENS_9TensorRefIT_T0_EENSG_IT1_T2_EENSG_IT3_T4_EESP_T5_SQ_)
        .other          _ZN7cutlass9reference6device6kernel11Conv2dDgradIaNS_6layout12TensorNCxHWxILi32EEEaNS4_12TensorCxRSKxILi32EEEiS6_iiNS_16NumericConverterIiiLNS_15FloatRoundStyleE2EEENS_12multiply_addIiiiEELi2ELi4ELi16ELi8EEEvNS_4conv17Conv2dProblemSizeENS_9TensorRefIT_T0_EENSG_IT1_T2_EENSG_IT3_T4_EESP_T5_SQ_,@"STO_CUDA_ENTRY STV_DEFAULT"
_ZN7cutlass9reference6device6kernel11Conv2dDgradIaNS_6layout12TensorNCxHWxILi32EEEaNS4_12TensorCxRSKxILi32EEEiS6_iiNS_16NumericConverterIiiLNS_15FloatRoundStyleE2EEENS_12multiply_addIiiiEELi2ELi4ELi16ELi8EEEvNS_4conv17Conv2dProblemSizeENS_9TensorRefIT_T0_EENSG_IT1_T2_EENSG_IT3_T4_EESP_T5_SQ_:
.text._ZN7cutlass9reference6device6kernel11Conv2dDgradIaNS_6layout12TensorNCxHWxILi32EEEaNS4_12TensorCxRSKxILi32EEEiS6_iiNS_16NumericConverterIiiLNS_15FloatRoundStyleE2EEENS_12multiply_addIiiiEELi2ELi4ELi16ELi8EEEvNS_4conv17Conv2dProblemSizeENS_9TensorRefIT_T0_EENSG_IT1_T2_EENSG_IT3_T4_EESP_T5_SQ_:
[----:B------:R-:W-:Y:S02]  /*0000*/  MOV R1, c[0x0][0x28] ;  /* 0x00000a0000017a02 */ /* 0x000fe40000000f00 */
[----:B------:R-:W0:Y:S01]  /*0010*/  S2R R0, SR_TID.X ;  /* 0x0000000000007919 */ /* 0x000e220000002100 */
[----:B------:R-:W-:Y:S01]  /*0020*/  IMAD.MOV.U32 R5, RZ, RZ, RZ ;  /* 0x000000ffff057224 */ /* 0x000fe200078e00ff */
[----:B------:R-:W-:Y:S01]  /*0030*/  ULDC UR4, c[0x0][0x168] ;  /* 0x00005a0000047ab9 */ /* 0x000fe20000000800 */
[----:B------:R-:W-:Y:S01]  /*0040*/  BSSY B0, `(.L_x_149) ;  /* 0x0000035000007945 */ /* 0x000fe20003800000 */
[----:B------:R-:W1:Y:S01]  /*0050*/  S2R R14, SR_CTAID.X ;  /* 0x00000000000e7919 */ /* 0x000e620000002500 */
[----:B------:R-:W-:Y:S02]  /*0060*/  ULDC UR6, c[0x0][0x164] ;  /* 0x0000590000067ab9 */ /* 0x000fe40000000800 */
[----:B------:R-:W-:Y:S01]  /*0070*/  UIMAD.WIDE UR6, UR4, UR6, URZ ;  /* 0x00000006040672a5 */ /* 0x000fe2000f8e023f */
[----:B------:R-:W2:Y:S01]  /*0080*/  S2R R3, SR_CTAID.Y ;  /* 0x0000000000037919 */ /* 0x000ea20000002600 */
[----:B------:R-:W-:-:S03]  /*0090*/  USHF.R.S32.HI UR4, URZ, 0x1f, UR4 ;  /* 0x0000001f3f047899 */ /* 0x000fc60008011404 */
[----:B------:R-:W2:Y:S01]  /*00a0*/  S2R R2, SR_TID.Y ;  /* 0x0000000000027919 */ /* 0x000ea20000002200 */
[----:B0-----:R-:W-:-:S04]  /*00b0*/  IMAD.SHL.U32 R4, R0, 0x2, RZ ;  /* 0x0000000200047824 */ /* 0x001fc800078e00ff */
[----:B-1----:R-:W-:-:S05]  /*00c0*/  IMAD.WIDE.U32 R14, R14, 0x20, R4 ;  /* 0x000000200e0e7825 */ /* 0x002fca00078e0004 */
[----:B------:R-:W-:Y:S02]  /*00d0*/  LOP3.LUT R0, R15, UR7, RZ, 0xfc, !PT ;  /* 0x000000070f007c12 */ /* 0x000fe4000f8efcff */
[----:B--2---:R-:W-:Y:S02]  /*00e0*/  LEA R2, R3, R2, 0x3 ;  /* 0x0000000203027211 */ /* 0x004fe400078e18ff */
[----:B------:R-:W-:Y:S02]  /*00f0*/  ISETP.NE.U32.AND P0, PT, R0, RZ, PT ;  /* 0x000000ff0000720c */ /* 0x000fe40003f05070 */
[----:B------:R-:W-:-:S11]  /*0100*/  SHF.L.U32 R50, R2, 0x2, RZ ;  /* 0x0000000202327819 */ /* 0x000fd600000006ff */
[----:B------:R-:W-:Y:S05]  /*0110*/  @!P0 BRA `(.L_x_150) ;  /* 0x0000012000008947 */ /* 0x000fea0003800000 */
[----:B------:R-:W-:Y:S01]  /*0120*/  MOV R3, UR7 ;  /* 0x0000000700037c02 */ /* 0x000fe20008000f00 */
[----:B------:R-:W-:Y:S01]  /*0130*/  IMAD.U32 R8, RZ, RZ, UR6 ;  /* 0x00000006ff087e24 */ /* 0x000fe2000f8e00ff */
[----:B------:R-:W-:Y:S01]  /*0140*/  MOV R9, UR7 ;  /* 0x0000000700097c02 */ /* 0x000fe20008000f00 */
[----:B------:R-:W-:Y:S01]  /*0150*/  IMAD.U32 R2, RZ, RZ, UR6 ;  /* 0x00000006ff027e24 */ /* 0x000fe2000f8e00ff */
[----:B------:R-:W-:Y:S01]  /*0160*/  MOV R7, R3 ;  /* 0x0000000300077202 */ /* 0x000fe20000000f00 */
[----:B------:R-:W-:Y:S01]  /*0170*/  IMAD.MOV.U32 R10, RZ, RZ, R14 ;  /* 0x000000ffff0a7224 */ /* 0x000fe200078e000e */
[----:B------:R-:W-:Y:S01]  /*0180*/  MOV R6, 0x1b0 ;  /* 0x000001b000067802 */ /* 0x000fe20000000f00 */
[----:B------:R-:W-:Y:S02]  /*0190*/  IMAD.MOV.U32 R9, RZ, RZ, R15 ;  /* 0x000000ffff097224 */ /* 0x000fe400078e000f */
[----:B------:R-:W-:Y:S05]  /*01a0*/  CALL.REL.NOINC `($__internal_2_$__cuda_sm20_div_s64) ;  /* 0x0000425000007944 */ /* 0x000fea0003c00000 */
[-C--:B------:R-:W-:Y:S02]  /*01b0*/  IADD3 R0, P0, RZ, -R2.reuse, RZ ;  /* 0x80000002ff007210 */ /* 0x080fe40007f1e0ff */
[----:B------:R-:W-:Y:S02]  /*01c0*/  MOV R49, R2 ;  /* 0x0000000200317202 */ /* 0x000fe40000000f00 */
[----:B------:R-:W-:Y:S01]  /*01d0*/  IADD3.X R3, RZ, ~R4, RZ, P0, !PT ;  /* 0x80000004ff037210 */ /* 0x000fe200007fe4ff */
[----:B------:R-:W-:-:S04]  /*01e0*/  IMAD.WIDE.U32 R4, R0, UR6, R14 ;  /* 0x0000000600047c25 */ /* 0x000fc8000f8e000e */
[----:B------:R-:W-:Y:S01]  /*01f0*/  IMAD R3, R3, UR6, RZ ;  /* 0x0000000603037c24 */ /* 0x000fe2000f8e02ff */
[----:B------:R-:W-:-:S03]  /*0200*/  MOV R23, R4 ;  /* 0x0000000400177202 */ /* 0x000fc60000000f00 */
[----:B------:R-:W-:-:S05]  /*0210*/  IMAD R0, R0, UR7, R3 ;  /* 0x0000000700007c24 */ /* 0x000fca000f8e0203 */
[----:B------:R-:W-:Y:S01]  /*0220*/  IADD3 R0, R5, R0, RZ ;  /* 0x0000000005007210 */ /* 0x000fe20007ffe0ff */
[----:B------:R-:W-:Y:S05]  /*0230*/  BRA `(.L_x_151) ;  /* 0x0000015000007947 */ /* 0x000fea0003800000 */
.L_x_150:
[----:B------:R-:W0:Y:S01]  /*0240*/  I2F.U32.RP R2, UR6 ;  /* 0x0000000600027d06 */ /* 0x000e220008209000 */
[----:B------:R-:W-:Y:S01]  /*0250*/  IMAD R0, RZ, RZ, -UR6 ;  /* 0x80000006ff007e24 */ /* 0x000fe2000f8e02ff */
[----:B------:R-:W-:-:S06]  /*0260*/  ISETP.NE.U32.AND P1, PT, RZ, UR6, PT ;  /* 0x00000006ff007c0c */ /* 0x000fcc000bf25070 */
        /* <DEDUP_REMOVED lines=12> */
[----:B------:R-:W-:Y:S01]  /*0330*/  ISETP.GE.U32.AND P2, PT, R0, UR6, PT ;  /* 0x0000000600007c0c */ /* 0x000fe2000bf46070 */
[----:B------:R-:W-:-:S12]  /*0340*/  HFMA2.MMA R0, -RZ, RZ, 0, 0 ;  /* 0x00000000ff007435 */ /* 0x000fd800000001ff */
[----:B------:R-:W-:Y:S02]  /*0350*/  @P2 IADD3 R49, R49, 0x1, RZ ;  /* 0x0000000131312810 */ /* 0x000fe40007ffe0ff */
[----:B------:R-:W-:-:S05]  /*0360*/  @!P1 LOP3.LUT R49, RZ, UR6, RZ, 0x33, !PT ;  /* 0x00000006ff319c12 */ /* 0x000fca000f8e33ff */
[----:B------:R-:W-:-:S04]  /*0370*/  IMAD.MOV R23, RZ, RZ, -R49 ;  /* 0x000000ffff177224 */ /* 0x000fc800078e0a31 */
[----:B------:R-:W-:Y:S02]  /*0380*/  IMAD R23, R23, UR6, R14 ;  /* 0x0000000617177c24 */ /* 0x000fe4000f8e020e */
.L_x_151:
[----:B------:R-:W-:Y:S05]  /*0390*/  BSYNC B0 ;  /* 0x0000000000007941 */ /* 0x000fea0003800000 */
.L_x_149:
[----:B------:R-:W-:Y:S01]  /*03a0*/  LOP3.LUT R2, R0, UR4, RZ, 0xfc, !PT ;  /* 0x0000000400027c12 */ /* 0x000fe2000f8efcff */
[----:B------:R-:W-:Y:S03]  /*03b0*/  BSSY B0, `(.L_x_152) ;  /* 0x0000021000007945 */ /* 0x000fe60003800000 */
[----:B------:R-:W-:-:S13]  /*03c0*/  ISETP.NE.U32.AND P0, PT, R2, RZ, PT ;  /* 0x000000ff0200720c */ /* 0x000fda0003f05070 */
[----:B------:R-:W-:Y:S05]  /*03d0*/  @!P0 BRA `(.L_x_153) ;  /* 0x000000a000008947 */ /* 0x000fea0003800000 */
[----:B------:R-:W-:Y:S01]  /*03e0*/  IMAD.MOV.U32 R9, RZ, RZ, R0 ;  /* 0x000000ffff097224 */ /* 0x000fe200078e0000 */
[----:B------:R-:W-:Y:S01]  /*03f0*/  MOV R8, c[0x0][0x168] ;  /* 0x00005a0000087a02 */ /* 0x000fe20000000f00 */
[----:B------:R-:W-:Y:S01]  /*0400*/  IMAD.MOV.U32 R10, RZ, RZ, R23 ;  /* 0x000000ffff0a7224 */ /* 0x000fe200078e0017 */
[----:B------:R-:W-:Y:S02]  /*0410*/  MOV R7, UR4 ;  /* 0x0000000400077c02 */ /* 0x000fe40008000f00 */
[----:B------:R-:W-:Y:S02]  /*0420*/  MOV R6, 0x440 ;  /* 0x0000044000067802 */ /* 0x000fe40000000f00 */
[----:B------:R-:W-:Y:S05]  /*0430*/  CALL.REL.NOINC `($__internal_2_$__cuda_sm20_div_s64) ;  /* 0x00003fc000007944 */ /* 0x000fea0003c00000 */
[----:B------:R-:W-:Y:S02]  /*0440*/  IADD3 R0, -R2, RZ, RZ ;  /* 0x000000ff02007210 */ /* 0x000fe40007ffe1ff */
[----:B------:R-:W-:-:S03]  /*0450*/  MOV R48, R2 ;  /* 0x0000000200307202 */ /* 0x000fc60000000f00 */
[----:B------:R-:W-:Y:S01]  /*0460*/  IMAD R23, R0, c[0x0][0x168], R23 ;  /* 0x00005a0000177a24 */ /* 0x000fe200078e0217 */
[----:B------:R-:W-:Y:S05]  /*0470*/  BRA `(.L_x_154) ;  /* 0x0000014000007947 */ /* 0x000fea0003800000 */
.L_x_153:
        /* <DEDUP_REMOVED lines=20> */
.L_x_154:
[----:B------:R-:W-:Y:S05]  /*05c0*/  BSYNC B0 ;  /* 0x0000000000007941 */ /* 0x000fea0003800000 */
.L_x_152:
[----:B------:R-:W-:Y:S01]  /*05d0*/  IADD3 R24, P0, R14, 0x1, RZ ;  /* 0x000000010e187810 */ /* 0x000fe20007f1e0ff */
[----:B------:R-:W-:Y:S04]  /*05e0*/  BSSY B0, `(.L_x_155) ;  /* 0x000002b000007945 */ /* 0x000fe80003800000 */
[----:B------:R-:W-:-:S05]  /*05f0*/  IMAD.X R25, RZ, RZ, R15, P0 ;  /* 0x000000ffff197224 */ /* 0x000fca00000e060f */
[----:B------:R-:W-:-:S04]  /*0600*/  LOP3.LUT R0, R25, UR7, RZ, 0xfc, !PT ;  /* 0x0000000719007c12 */ /* 0x000fc8000f8efcff */
[----:B------:R-:W-:-:S13]  /*0610*/  ISETP.NE.U32.AND P0, PT, R0, RZ, PT ;  /* 0x000000ff0000720c */ /* 0x000fda0003f05070 */
        /* <DEDUP_REMOVED lines=18> */
.L_x_156:
        /* <DEDUP_REMOVED lines=8> */
[----:B------:R-:W-:Y:S01]  /*07c0*/  IMAD.HI.U32 R0, R3, R0, R2 ;  /* 0x0000000003007227 */ /* 0x000fe200078e0002 */
[----:B------:R-:W-:-:S05]  /*07d0*/  HFMA2.MMA R3, -RZ, RZ, 0, 0 ;  /* 0x00000000ff037435 */ /* 0x000fca00000001ff */
        /* <DEDUP_REMOVED lines=11> */
.L_x_157:
[----:B------:R-:W-:Y:S05]  /*0890*/  BSYNC B0 ;  /* 0x0000000000007941 */ /* 0x000fea0003800000 */
.L_x_155:
        /* <DEDUP_REMOVED lines=14> */
.L_x_159:
        /* <DEDUP_REMOVED lines=20> */
.L_x_160:
[----:B------:R-:W-:Y:S05]  /*0ac0*/  BSYNC B0 ;  /* 0x0000000000007941 */ /* 0x000fea0003800000 */
.L_x_158:
[----:B------:R-:W-:Y:S01]  /*0ad0*/  IMAD.MOV.U32 R0, RZ, RZ, c[0x0][0x17c] ;  /* 0x00005f00ff007624 */ /* 0x000fe200078e00ff */
[----:B------:R-:W-:Y:S01]  /*0ae0*/  ULDC.64 UR18, c[0x0][0x118] ;  /* 0x0000460000127ab9 */ /* 0x000fe20000000a00 */
[----:B------:R-:W-:Y:S01]  /*0af0*/  HFMA2.MMA R8, -RZ, RZ, 0, 0 ;  /* 0x00000000ff087435 */ /* 0x000fe200000001ff */
[----:B------:R-:W-:Y:S01]  /*0b00*/  CS2R R6, SRZ ;  /* 0x0000000000067805 */ /* 0x000fe2000001ff00 */
[----:B------:R-:W-:Y:S01]  /*0b10*/  CS2R R4, SRZ ;  /* 0x0000000000047805 */ /* 0x000fe2000001ff00 */
[----:B------:R-:W-:Y:S01]  /*0b20*/  ISETP.GE.AND P0, PT, R0, 0x1, PT ;  /* 0x000000010000780c */ /* 0x000fe20003f06270 */
[----:B------:R-:W-:Y:S01]  /*0b30*/  CS2R R2, SRZ ;  /* 0x0000000000027805 */ /* 0x000fe2000001ff00 */
[----:B------:R-:W-:-:S11]  /*0b40*/  IMAD.MOV.U32 R0, RZ, RZ, RZ ;  /* 0x000000ffff007224 */ /* 0x000fd600078e00ff */
[----:B------:R-:W-:Y:S05]  /*0b50*/  @!P0 BRA `(.L_x_161) ;  /* 0x0000165000008947 */ /* 0x000fea0003800000 */
[C---:B------:R-:W-:Y:S01]  /*0b60*/  IADD3 R43, R50.reuse, 0x1, RZ ;  /* 0x00000001322b7810 */ /* 0x040fe20007ffe0ff */
[----:B------:R-:W-:Y:S01]  /*0b70*/  IMAD R22, R49, c[0x0][0x1b8], RZ ;  /* 0x00006e0031167a24 */ /* 0x000fe200078e02ff */
[C---:B------:R-:W-:Y:S01]  /*0b80*/  IADD3 R40, R50.reuse, 0x2, RZ ;  /* 0x0000000232287810 */ /* 0x040fe20007ffe0ff */
[----:B------:R-:W-:Y:S01]  /*0b90*/  IMAD R20, R47, c[0x0][0x1b8], RZ ;  /* 0x00006e002f147a24 */ /* 0x000fe200078e02ff */
[----:B------:R-:W-:Y:S01]  /*0ba0*/  IADD3 R37, R50, 0x3, RZ ;  /* 0x0000000332257810 */ /* 0x000fe20007ffe0ff */
[----:B------:R-:W-:Y:S01]  /*0bb0*/  IMAD.MOV.U32 R8, RZ, RZ, RZ ;  /* 0x000000ffff087224 */ /* 0x000fe200078e00ff */
[----:B------:R-:W-:Y:S01]  /*0bc0*/  SHF.R.S32.HI R44, RZ, 0x1f, R50 ;  /* 0x0000001fff2c7819 */ /* 0x000fe20000011432 */
[----:B------:R-:W-:Y:S01]  /*0bd0*/  UMOV UR16, URZ ;  /* 0x0000003f00107c82 */ /* 0x000fe20008000000 */
[----:B------:R-:W-:Y:S01]  /*0be0*/  SHF.R.S32.HI R41, RZ, 0x1f, R43 ;  /* 0x0000001fff297819 */ /* 0x000fe2000001142b */
[----:B------:R-:W-:Y:S01]  /*0bf0*/  ULDC UR7, c[0x0][0x1cc] ;  /* 0x0000730000077ab9 */ /* 0x000fe20000000800 */
[----:B------:R-:W-:Y:S01]  /*0c00*/  SHF.R.S32.HI R38, RZ, 0x1f, R40 ;  /* 0x0000001fff267819 */ /* 0x000fe20000011428 */
[----:B------:R-:W-:Y:S01]  /*0c10*/  ULDC UR6, c[0x0][0x1c8] ;  /* 0x0000720000067ab9 */ /* 0x000fe20000000800 */
[----:B------:R-:W-:Y:S01]  /*0c20*/  SHF.R.S32.HI R35, RZ, 0x1f, R37 ;  /* 0x0000001fff237819 */ /* 0x000fe20000011425 */
[----:B------:R-:W-:Y:S01]  /*0c30*/  ULDC UR5, c[0x0][0x180] ;  /* 0x0000600000057ab9 */ /* 0x000fe20000000800 */
[----:B------:R-:W-:Y:S01]  /*0c40*/  LEA.HI R44, R44, R50, RZ, 0x5 ;  /* 0x000000322c2c7211 */ /* 0x000fe200078f28ff */
[----:B------:R-:W-:Y:S01]  /*0c50*/  ULDC UR4, c[0x0][0x17c] ;  /* 0x00005f0000047ab9 */ /* 0x000fe20000000800 */
[----:B------:R-:W-:-:S02]  /*0c60*/  LEA.HI R41, R41, R43, RZ, 0x5 ;  /* 0x0000002b29297211 */ /* 0x000fc400078f28ff */
[----:B------:R-:W-:Y:S02]  /*0c70*/  LEA.HI R38, R38, R40, RZ, 0x5 ;  /* 0x0000002826267211 */ /* 0x000fe400078f28ff */
[----:B------:R-:W-:Y:S02]  /*0c80*/  LEA.HI R35, R35, R37, RZ, 0x5 ;  /* 0x0000002523237211 */ /* 0x000fe400078f28ff */
[----:B------:R-:W-:Y:S02]  /*0c90*/  LOP3.LUT R45, R44, 0xffffffe0, RZ, 0xc0, !PT ;  /* 0xffffffe02c2d7812 */ /* 0x000fe400078ec0ff */
[----:B------:R-:W-:Y:S02]  /*0ca0*/  LOP3.LUT R42, R41, 0xffffffe0, RZ, 0xc0, !PT ;  /* 0xffffffe0292a7812 */ /* 0x000fe400078ec0ff */
        /* <DEDUP_REMOVED lines=24> */
.L_x_174:
[----:B------:R-:W-:-:S10]  /*0e30*/  HFMA2.MMA R9, -RZ, RZ, 0, 5.9604644775390625e-08 ;  /* 0x00000001ff097435 */ /* 0x000fd400000001ff */
[----:B------:R-:W-:-:S13]  /*0e40*/  ISETP.LE.AND P0, PT, R9, c[0x0][0x180], PT ;  /* 0x0000600009007a0c */ /* 0x000fda0003f03270 */
[----:B------:R-:W-:Y:S05]  /*0e50*/  @!P0 BRA `(.L_x_162) ;  /* 0x0000130000008947 */ /* 0x000fea0003800000 */
[----:B------:R-:W-:Y:S01]  /*0e60*/  LOP3.LUT R10, RZ, UR16, RZ, 0x33, !PT ;  /* 0x00000010ff0a7c12 */ /* 0x000fe2000f8e33ff */
[----:B------:R-:W-:Y:S01]  /*0e70*/  UIMAD UR13, UR16, UR7, URZ ;  /* 0x00000007100d72a4 */ /* 0x000fe2000f8e023f */
[----:B------:R-:W-:Y:S01]  /*0e80*/  ISETP.NE.AND P0, PT, R9, c[0x0][0x19c], PT ;  /* 0x0000670009007a0c */ /* 0x000fe20003f05270 */
[----:B------:R-:W-:Y:S01]  /*0e90*/  IMAD.MOV.U32 R9, RZ, RZ, c[0x0][0x194] ;  /* 0x00006500ff097624 */ /* 0x000fe200078e00ff */
[----:B------:R-:W-:Y:S01]  /*0ea0*/  IADD3 R10, R10, c[0x0][0x17c], RZ ;  /* 0x00005f000a0a7a10 */ /* 0x000fe20007ffe0ff */
[----:B------:R-:W-:Y:S02]  /*0eb0*/  USHF.R.S32.HI UR12, URZ, 0x1f, UR13 ;  /* 0x0000001f3f0c7899 */ /* 0x000fe4000801140d */
[----:B------:R-:W-:Y:S01]  /*0ec0*/  UMOV UR15, URZ ;  /* 0x0000003f000f7c82 */ /* 0x000fe20008000000 */
[----:B------:R-:W-:-:S05]  /*0ed0*/  SEL R10, R10, UR16, !P0 ;  /* 0x000000100a0a7c07 */ /* 0x000fca000c000000 */
[----:B------:R-:W-:-:S04]  /*0ee0*/  IMAD.MOV R10, RZ, RZ, -R10 ;  /* 0x000000ffff0a7224 */ /* 0x000fc800078e0a0a */
[----:B------:R-:W-:-:S04]  /*0ef0*/  IMAD R9, R10, R9, c[0x0][0x184] ;  /* 0x000061000a097624 */ /* 0x000fc800078e0209 */
[C---:B------:R-:W-:Y:S01]  /*0f00*/  IMAD.IADD R17, R9.reuse, 0x1, R46 ;  /* 0x0000000109117824 */ /* 0x040fe200078e022e */
[----:B------:R-:W-:Y:S02]  /*0f10*/  IADD3 R18, R9, R48, RZ ;  /* 0x0000003009127210 */ /* 0x000fe40007ffe0ff */
.L_x_173:
[----:B------:R-:W-:-:S04]  /*0f20*/  MOV R9, 0x1 ;  /* 0x0000000100097802 */ /* 0x000fc80000000f00 */
[----:B------:R-:W-:-:S13]  /*0f30*/  ISETP.LE.AND P0, PT, R9, c[0x0][0x178], PT ;  /* 0x00005e0009007a0c */ /* 0x000fda0003f03270 */
[----:B------:R-:W-:Y:S05]  /*0f40*/  @!P0 BRA `(.L_x_163) ;  /* 0x000011c000008947 */ /* 0x000fea0003800000 */
[----:B------:R-:W-:Y:S01]  /*0f50*/  LOP3.LUT R10, RZ, UR15, RZ, 0x33, !PT ;  /* 0x0000000fff0a7c12 */ /* 0x000fe2000f8e33ff */
[----:B------:R-:W-:Y:S01]  /*0f60*/  IMAD.MOV.U32 R15, RZ, RZ, c[0x0][0x198] ;  /* 0x00006600ff0f7624 */ /* 0x000fe200078e00ff */
[----:B------:R-:W-:Y:S01]  /*0f70*/  ISETP.NE.AND P0, PT, R9, c[0x0][0x19c], PT ;  /* 0x0000670009007a0c */ /* 0x000fe20003f05270 */
[----:B------:R-:W-:Y:S01]  /*0f80*/  UIMAD UR11, UR15, UR6, URZ ;  /* 0x000000060f0b72a4 */ /* 0x000fe2000f8e023f */
[----:B------:R-:W-:Y:S01]  /*0f90*/  IADD3 R9, R10, c[0x0][0x180], RZ ;  /* 0x000060000a097a10 */ /* 0x000fe20007ffe0ff */
[----:B------:R-:W-:Y:S01]  /*0fa0*/  IMAD.MOV.U32 R34, RZ, RZ, RZ ;  /* 0x000000ffff227224 */ /* 0x000fe200078e00ff */
[----:B------:R-:W-:Y:S01]  /*0fb0*/  ISETP.GE.AND P6, PT, R50, c[0x0][0x16c], PT ;  /* 0x00005b0032007a0c */ /* 0x000fe20003fc6270 */
[----:B------:R-:W-:Y:S01]  /*0fc0*/  USHF.R.S32.HI UR10, URZ, 0x1f, UR11 ;  /* 0x0000001f3f0a7899 */ /* 0x000fe2000801140b */
[----:B------:R-:W-:Y:S01]  /*0fd0*/  SEL R9, R9, UR15, !P0 ;  /* 0x0000000f09097c07 */ /* 0x000fe2000c000000 */
[----:B------:R-:W-:Y:S01]  /*0fe0*/  UMOV UR14, URZ ;  /* 0x0000003f000e7c82 */ /* 0x000fe20008000000 */
[----:B------:R-:W-:-:S02]  /*0ff0*/  ISETP.GE.AND P0, PT, R18, RZ, PT ;  /* 0x000000ff1200720c */ /* 0x000fc40003f06270 */
[----:B------:R-:W-:Y:S01]  /*1000*/  ISETP.GE.AND P5, PT, R43, c[0x0][0x16c], PT ;  /* 0x00005b002b007a0c */ /* 0x000fe20003fa6270 */
[----:B------:R-:W-:Y:S01]  /*1010*/  IMAD.MOV R9, RZ, RZ, -R9 ;  /* 0x000000ffff097224 */ /* 0x000fe200078e0a09 */
[----:B------:R-:W-:Y:S02]  /*1020*/  P2R R51, PR, RZ, 0x1 ;  /* 0x00000001ff337803 */ /* 0x000fe40000000000 */
[----:B------:R-:W-:Y:S01]  /*1030*/  ISETP.GE.AND P4, PT, R40, c[0x0][0x16c], PT ;  /* 0x00005b0028007a0c */ /* 0x000fe20003f86270 */
[----:B------:R-:W-:Y:S01]  /*1040*/  IMAD R15, R9, R15, c[0x0][0x188] ;  /* 0x00006200090f7624 */ /* 0x000fe200078e020f */
[----:B------:R-:W-:Y:S02]  /*1050*/  ISETP.GE.AND P3, PT, R37, c[0x0][0x16c], PT ;  /* 0x00005b0025007a0c */ /* 0x000fe40003f66270 */
[----:B------:R-:W-:Y:S01]  /*1060*/  IABS R33, c[0x0][0x18c] ;  /* 0x0000630000217a13 */ /* 0x000fe20000000000 */
[C---:B------:R-:W-:Y:S02]  /*1070*/  IMAD.IADD R16, R15.reuse, 0x1, R23 ;  /* 0x000000010f107824 */ /* 0x040fe400078e0217 */
[----:B------:R-:W-:-:S02]  /*1080*/  IMAD.IADD R15, R15, 0x1, R24 ;  /* 0x000000010f0f7824 */ /* 0x000fc400078e0218 */
.L_x_172:
[----:B------:R-:W-:Y:S01]  /*1090*/  ISETP.NE.AND P1, PT, R51, RZ, PT ;  /* 0x000000ff3300720c */ /* 0x000fe20003f25270 */
[----:B------:R-:W-:Y:S01]  /*10a0*/  BSSY B0, `(.L_x_164) ;  /* 0x0000019000007945 */ /* 0x000fe20003800000 */
[----:B------:R-:W-:Y:S11]  /*10b0*/  PLOP3.LUT P0, PT, PT, PT, PT, 0x8, 0x0 ;  /* 0x000000000000781c */ /* 0x000ff60003f0e170 */
[----:B------:R-:W-:-:S05]  /*10c0*/  @!P1 BRA `(.L_x_165) ;  /* 0x0000016000009947 */ /* 0x000fca0003800000 */
[----:B------:R-:W-:Y:S04]  /*10d0*/  IABS R10, c[0x0][0x18c] ;  /* 0x00006300000a7a13 */ /* 0x000fe80000000000 */
[----:B------:R-:W0:Y:S10]  /*10e0*/  I2F.RP R12, R10 ;  /* 0x0000000a000c7306 */ /* 0x000e340000209400 */
[----:B0-----:R-:W0:Y:S02]  /*10f0*/  MUFU.RCP R12, R12 ;  /* 0x0000000c000c7308 */ /* 0x001e240000001000 */
[----:B0-----:R-:W-:Y:S08]  /*1100*/  IADD3 R12, R12, 0xffffffe, RZ ;  /* 0x0ffffffe0c0c7810 */ /* 0x001ff00007ffe0ff */
[----:B------:R-:W0:Y:S02]  /*1110*/  F2I.FTZ.U32.TRUNC.NTZ R13, R12 ;  /* 0x0000000c000d7305 */ /* 0x000e24000021f000 */
[--C-:B0-----:R-:W-:Y:S02]  /*1120*/  IMAD.MOV R9, RZ, RZ, -R13.reuse ;  /* 0x000000ffff097224 */ /* 0x101fe400078e0a0d */
[----:B------:R-:W-:Y:S02]  /*1130*/  IMAD.MOV.U32 R12, RZ, RZ, RZ ;  /* 0x000000ffff0c7224 */ /* 0x000fe400078e00ff */
[----:B------:R-:W-:Y:S01]  /*1140*/  IMAD R11, R9, R10, RZ ;  /* 0x0000000a090b7224 */ /* 0x000fe200078e02ff */
[----:B------:R-:W-:Y:S03]  /*1150*/  IABS R9, R18 ;  /* 0x0000001200097213 */ /* 0x000fe60000000000 */
[----:B------:R-:W-:Y:S06]  /*1160*/  IMAD.HI.U32 R13, R13, R11, R12 ;  /* 0x0000000b0d0d7227 */ /* 0x000fec00078e000c */
[----:B------:R-:W-:Y:S04]  /*1170*/  IMAD.HI.U32 R11, R13, R9, RZ ;  /* 0x000000090d0b7227 */ /* 0x000fe800078e00ff */
[----:B------:R-:W-:Y:S04]  /*1180*/  IMAD.MOV R11, RZ, RZ, -R11 ;  /* 0x000000ffff0b7224 */ /* 0x000fe800078e0a0b */
[----:B------:R-:W-:Y:S05]  /*1190*/  IMAD R9, R10, R11, R9 ;  /* 0x0000000b0a097224 */ /* 0x000fea00078e0209 */
[----:B------:R-:W-:-:S13]  /*11a0*/  ISETP.GT.U32.AND P0, PT, R33, R9, PT ;  /* 0x000000092100720c */ /* 0x000fda0003f04070 */
[----:B------:R-:W-:Y:S02]  /*11b0*/  @!P0 IADD3 R9, R9, -R10, RZ ;  /* 0x8000000a09098210 */ /* 0x000fe40007ffe0ff */
[----:B------:R-:W-:Y:S02]  /*11c0*/  ISETP.GE.AND P0, PT, R18, RZ, PT ;  /* 0x000000ff1200720c */ /* 0x000fe40003f06270 */
[----:B------:R-:W-:-:S13]  /*11d0*/  ISETP.GT.U32.AND P1, PT, R33, R9, PT ;  /* 0x000000092100720c */ /* 0x000fda0003f24070 */
[----:B------:R-:W-:Y:S01]  /*11e0*/  @!P1 IMAD.IADD R9, R9, 0x1, -R10 ;  /* 0x0000000109099824 */ /* 0x000fe200078e0a0a */
[----:B------:R-:W-:Y:S04]  /*11f0*/  ISETP.NE.AND P1, PT, RZ, c[0x0][0x18c], PT ;  /* 0x00006300ff007a0c */ /* 0x000fe80003f25270 */
[----:B------:R-:W-:Y:S09]  /*1200*/  @!P0 IADD3 R9, -R9, RZ, RZ ;  /* 0x000000ff09098210 */ /* 0x000ff20007ffe1ff */
[----:B------:R-:W-:Y:S04]  /*1210*/  @!P1 LOP3.LUT R9, RZ, c[0x0][0x18c], RZ, 0x33, !PT ;  /* 0x00006300ff099a12 */ /* 0x000fe800078e33ff */
[----:B------:R-:W-:Y:S08]  /*1220*/  ISETP.EQ.AND P0, PT, R9, RZ, PT ;  /* 0x000000ff0900720c */ /* 0x000ff00003f02270 */
.L_x_165:
[----:B------:R-:W-:Y:S05]  /*1230*/  BSYNC B0 ;  /* 0x0000000000007941 */ /* 0x000fea0003800000 */
.L_x_164:
[----:B------:R-:W-:Y:S01]  /*1240*/  ISETP.LT.OR P0, PT, R16, RZ, !P0 ;  /* 0x000000ff1000720c */ /* 0x000fe20004701670 */
[----:B------:R-:W-:Y:S01]  /*1250*/  BSSY B0, `(.L_x_166) ;  /* 0x000004e000007945 */ /* 0x000fe20003800000 */
[----:B------:R-:W-:Y:S01]  /*1260*/  IABS R11, c[0x0][0x190] ;  /* 0x00006400000b7a13 */ /* 0x000fe20000000000 */
[----:B------:R-:W-:Y:S10]  /*1270*/  IMAD.MOV.U32 R10, RZ, RZ, RZ ;  /* 0x000000ffff0a7224 */ /* 0x000ff400078e00ff */
[----:B------:R-:W-:-:S05]  /*1280*/  @P0 BRA `(.L_x_167) ;  /* 0x000004a000000947 */ /* 0x000fca0003800000 */
[----:B------:R-:W0:Y:S01]  /*1290*/  I2F.RP R52, R11 ;  /* 0x0000000b00347306 */ /* 0x000e220000209400 */
[----:B------:R-:W-:Y:S01]  /*12a0*/  IABS R12, R16 ;  /* 0x00000010000c7213 */ /* 0x000fe20000000000 */
[----:B------:R-:W-:Y:S01]  /*12b0*/  HFMA2.MMA R10, -RZ, RZ, 0, 0 ;  /* 0x00000000ff0a7435 */ /* 0x000fe200000001ff */
[----:B------:R-:W-:Y:S07]  /*12c0*/  ISETP.NE.AND P2, PT, RZ, c[0x0][0x190], PT ;  /* 0x00006400ff007a0c */ /* 0x000fee0003f45270 */
[----:B0-----:R-:W0:Y:S02]  /*12d0*/  MUFU.RCP R52, R52 ;  /* 0x0000003400347308 */ /* 0x001e240000001000 */
[----:B0-----:R-:W-:Y:S08]  /*12e0*/  IADD3 R52, R52, 0xffffffe, RZ ;  /* 0x0ffffffe34347810 */ /* 0x001ff00007ffe0ff */
[----:B------:R-:W0:Y:S02]  /*12f0*/  F2I.FTZ.U32.TRUNC.NTZ R53, R52 ;  /* 0x0000003400357305 */ /* 0x000e24000021f000 */
[--C-:B0-----:R-:W-:Y:S02]  /*1300*/  IMAD.MOV R9, RZ, RZ, -R53.reuse ;  /* 0x000000ffff097224 */ /* 0x101fe400078e0a35 */
[----:B------:R-:W-:Y:S02]  /*1310*/  IMAD.MOV.U32 R52, RZ, RZ, RZ ;  /* 0x000000ffff347224 */ /* 0x000fe400078e00ff */
[----:B------:R-:W-:Y:S04]  /*1320*/  IMAD R9, R9, R11, RZ ;  /* 0x0000000b09097224 */ /* 0x000fe800078e02ff */
[----:B------:R-:W-:Y:S06]  /*1330*/  IMAD.HI.U32 R53, R53, R9, R52 ;  /* 0x0000000935357227 */ /* 0x000fec00078e0034 */
[----:B------:R-:W-:Y:S04]  /*1340*/  IMAD.HI.U32 R13, R53, R12, RZ ;  /* 0x0000000c350d7227 */ /* 0x000fe800078e00ff */
[----:B------:R-:W-:Y:S04]  /*1350*/  IMAD.MOV R9, RZ, RZ, -R13 ;  /* 0x000000ffff097224 */ /* 0x000fe800078e0a0d */
[C---:B------:R-:W-:Y:S01]  /*1360*/  IMAD R12, R11.reuse, R9, R12 ;  /* 0x000000090b0c7224 */ /* 0x040fe200078e020c */
[----:B------:R-:W-:Y:S04]  /*1370*/  LOP3.LUT R9, RZ, c[0x0][0x190], RZ, 0x33, !PT ;  /* 0x00006400ff097a12 */ /* 0x000fe800078e33ff */
[----:B------:R-:W-:-:S13]  /*1380*/  ISETP.GT.U32.AND P1, PT, R11, R12, PT ;  /* 0x0000000c0b00720c */ /* 0x000fda0003f24070 */
[----:B------:R-:W-:Y:S04]  /*1390*/  @!P1 IADD3 R12, R12, -R11, RZ ;  /* 0x8000000b0c0c9210 */ /* 0x000fe80007ffe0ff */
[-C--:B------:R-:W-:Y:S01]  /*13a0*/  ISETP.GT.U32.AND P0, PT, R11, R12.reuse, PT ;  /* 0x0000000c0b00720c */ /* 0x080fe20003f04070 */
[----:B------:R-:W-:Y:S05]  /*13b0*/  IMAD.IADD R14, R12, 0x1, -R11 ;  /* 0x000000010c0e7824 */ /* 0x000fea00078e0a0b */
[----:B------:R-:W-:Y:S02]  /*13c0*/  SEL R14, R14, R12, !P0 ;  /* 0x0000000c0e0e7207 */ /* 0x000fe40004000000 */
[----:B------:R-:W-:-:S13]  /*13d0*/  ISETP.GE.AND P0, PT, R16, RZ, PT ;  /* 0x000000ff1000720c */ /* 0x000fda0003f06270 */
[----:B------:R-:W-:Y:S05]  /*13e0*/  @!P0 IMAD.MOV R14, RZ, RZ, -R14 ;  /* 0x000000ffff0e8224 */ /* 0x000fea00078e0a0e */
[----:B------:R-:W-:Y:S04]  /*13f0*/  SEL R14, R9, R14, !P2 ;  /* 0x0000000e090e7207 */ /* 0x000fe80005000000 */
[----:B------:R-:W-:-:S13]  /*1400*/  ISETP.NE.AND P0, PT, R14, RZ, PT ;  /* 0x000000ff0e00720c */ /* 0x000fda0003f05270 */
[----:B------:R-:W-:-:S05]  /*1410*/  @P0 BRA `(.L_x_167) ;  /* 0x0000031000000947 */ /* 0x000fca0003800000 */
[----:B------:R-:W-:Y:S02]  /*1420*/  IABS R33, c[0x0][0x18c] ;  /* 0x0000630000217a13 */ /* 0x000fe40000000000 */
[----:B------:R-:W-:Y:S02]  /*1430*/  ISETP.GE.U32.AND P0, PT, R12, R11, PT ;  /* 0x0000000b0c00720c */ /* 0x000fe40003f06070 */
[----:B------:R-:W-:Y:S01]  /*1440*/  @!P1 IADD3 R13, R13, 0x1, RZ ;  /* 0x000000010d0d9810 */ /* 0x000fe20007ffe0ff */
[----:B------:R-:W0:Y:S01]  /*1450*/  I2F.RP R52, R33 ;  /* 0x0000002100347306 */ /* 0x000e220000209400 */
[----:B------:R-:W-:Y:S02]  /*1460*/  LOP3.LUT R10, R16, c[0x0][0x190], RZ, 0x3c, !PT ;  /* 0x00006400100a7a12 */ /* 0x000fe400078e3cff */
[----:B------:R-:W-:Y:S07]  /*1470*/  IABS R12, R18 ;  /* 0x00000012000c7213 */ /* 0x000fee0000000000 */
[----:B------:R-:W-:Y:S02]  /*1480*/  @P0 IADD3 R13, R13, 0x1, RZ ;  /* 0x000000010d0d0810 */ /* 0x000fe40007ffe0ff */
[----:B------:R-:W-:Y:S01]  /*1490*/  ISETP.GE.AND P0, PT, R10, RZ, PT ;  /* 0x000000ff0a00720c */ /* 0x000fe20003f06270 */
[----:B0-----:R-:W0:-:S12]  /*14a0*/  MUFU.RCP R52, R52 ;  /* 0x0000003400347308 */ /* 0x001e180000001000 */
[----:B------:R-:W-:Y:S05]  /*14b0*/  @!P0 IMAD.MOV R13, RZ, RZ, -R13 ;  /* 0x000000ffff0d8224 */ /* 0x000fea00078e0a0d */
[----:B------:R-:W-:Y:S02]  /*14c0*/  SEL R9, R9, R13, !P2 ;  /* 0x0000000d09097207 */ /* 0x000fe40005000000 */
[----:B0-----:R-:W-:Y:S04]  /*14d0*/  IADD3 R52, R52, 0xffffffe, RZ ;  /* 0x0ffffffe34347810 */ /* 0x001fe80007ffe0ff */
        /* <DEDUP_REMOVED lines=8> */
[----:B------:R-:W-:Y:S04]  /*1560*/  LOP3.LUT R10, R18, c[0x0][0x18c], RZ, 0x3c, !PT ;  /* 0x00006300120a7a12 */ /* 0x000fe800078e3cff */
[----:B------:R-:W-:-:S13]  /*1570*/  ISETP.GT.U32.AND P0, PT, R33, R12, PT ;  /* 0x0000000c2100720c */ /* 0x000fda0003f04070 */
[----:B------:R-:W-:Y:S01]  /*1580*/  @!P0 IADD3 R53, R53, 0x1, RZ ;  /* 0x0000000135358810 */ /* 0x000fe20007ffe0ff */
[----:B------:R-:W-:Y:S01]  /*1590*/  @!P0 IMAD.IADD R12, R12, 0x1, -R33 ;  /* 0x000000010c0c8824 */ /* 0x000fe200078e0a21 */
[----:B------:R-:W-:Y:S04]  /*15a0*/  ISETP.GE.AND P0, PT, R10, RZ, PT ;  /* 0x000000ff0a00720c */ /* 0x000fe80003f06270 */
[----:B------:R-:W-:-:S13]  /*15b0*/  ISETP.GE.U32.AND P1, PT, R12, R33, PT ;  /* 0x000000210c00720c */ /* 0x000fda0003f26070 */
[----:B------:R-:W-:Y:S02]  /*15c0*/  @P1 IADD3 R53, R53, 0x1, RZ ;  /* 0x0000000135351810 */ /* 0x000fe40007ffe0ff */
[----:B------:R-:W-:Y:S03]  /*15d0*/  ISETP.NE.AND P1, PT, RZ, c[0x0][0x18c], PT ;  /* 0x00006300ff007a0c */ /* 0x000fe60003f25270 */
[----:B------:R-:W-:Y:S01]  /*15e0*/  @!P0 IMAD.MOV R53, RZ, RZ, -R53 ;  /* 0x000000ffff358224 */ /* 0x000fe200078e0a35 */
[----:B------:R-:W-:Y:S09]  /*15f0*/  ISETP.GE.AND P0, PT, R49, c[0x0][0x160], PT ;  /* 0x0000580031007a0c */ /* 0x000ff20003f06270 */
[----:B------:R-:W-:Y:S04]  /*1600*/  @!P1 LOP3.LUT R53, RZ, c[0x0][0x18c], RZ, 0x33, !PT ;  /* 0x00006300ff359a12 */ /* 0x000fe800078e33ff */
[----:B------:R-:W-:Y:S04]  /*1610*/  ISETP.GE.OR P0, PT, R53, c[0x0][0x170], P0 ;  /* 0x00005c0035007a0c */ /* 0x000fe80000706670 */
[----:B------:R-:W-:-:S13]  /*1620*/  ISETP.GE.OR P0, PT, R9, c[0x0][0x174], P0 ;  /* 0x00005d0009007a0c */ /* 0x000fda0000706670 */
[----:B------:R-:W-:Y:S01]  /*1630*/  @!P0 LOP3.LUT R14, R34, 0x1f, RZ, 0xc0, !PT ;  /* 0x0000001f220e8812 */ /* 0x000fe200078ec0ff */
[----:B------:R-:W-:Y:S02]  /*1640*/  @!P0 IMAD.SHL.U32 R13, R9, 0x20, RZ ;  /* 0x00000020090d8824 */ /* 0x000fe400078e00ff */
[----:B------:R-:W-:Y:S03]  /*1650*/  @!P0 IMAD R10, R53, c[0x0][0x1b0], RZ ;  /* 0x00006c00350a8a24 */ /* 0x000fe600078e02ff */
[----:B------:R-:W-:Y:S02]  /*1660*/  @!P0 SHF.R.S32.HI R12, RZ, 0x1f, R13 ;  /* 0x0000001fff0c8819 */ /* 0x000fe4000001140d */
[----:B------:R-:W-:Y:S02]  /*1670*/  @!P0 SHF.R.S32.HI R9, RZ, 0x1f, R10 ;  /* 0x0000001fff098819 */ /* 0x000fe4000001140a */
[----:B------:R-:W-:Y:S02]  /*1680*/  @!P0 IADD3 R10, P2, P1, R13, R10, R22 ;  /* 0x0000000a0d0a8210 */ /* 0x000fe4000795e016 */
[----:B------:R-:W-:Y:S02]  /*1690*/  @!P0 SHF.R.U32.HI R13, RZ, 0x5, R34 ;  /* 0x00000005ff0d8819 */ /* 0x000fe40000011622 */
[----:B------:R-:W-:Y:S03]  /*16a0*/  @!P0 IADD3.X R9, R12, R9, R21, P2, P1 ;  /* 0x000000090c098210 */ /* 0x000fe600017e2415 */
[----:B------:R-:W-:Y:S05]  /*16b0*/  @!P0 IMAD R13, R13, c[0x0][0x1b4], RZ ;  /* 0x00006d000d0d8a24 */ /* 0x000fea00078e02ff */
[----:B------:R-:W-:Y:S02]  /*16c0*/  @!P0 SHF.R.S32.HI R12, RZ, 0x1f, R13 ;  /* 0x0000001fff0c8819 */ /* 0x000fe4000001140d */
[----:B------:R-:W-:Y:S04]  /*16d0*/  @!P0 IADD3 R10, P2, P1, R13, R10, R14 ;  /* 0x0000000a0d0a8210 */ /* 0x000fe8000795e00e */
[----:B------:R-:W-:Y:S02]  /*16e0*/  @!P0 IADD3.X R9, R12, R9, RZ, P2, P1 ;  /* 0x000000090c098210 */ /* 0x000fe400017e24ff */
[----:B------:R-:W-:Y:S01]  /*16f0*/  @!P0 IADD3 R12, P1, R10, c[0x0][0x1a8], RZ ;  /* 0x00006a000a0c8a10 */ /* 0x000fe20007f3e0ff */
[----:B------:R-:W-:Y:S03]  /*1700*/  IMAD.MOV.U32 R10, RZ, RZ, RZ ;  /* 0x000000ffff0a7224 */ /* 0x000fe600078e00ff */
[----:B------:R-:W-:Y:S05]  /*1710*/  @!P0 IADD3.X R13, R9, c[0x0][0x1ac], RZ, P1, !PT ;  /* 0x00006b00090d8a10 */ /* 0x000fea0000ffe4ff */
[----:B------:R0:W5:Y:S04]  /*1720*/  @!P0 LDG.E.S8 R10, [R12.64] ;  /* 0x000000120c0a8981 */ /* 0x000168000c1e1300 */
.L_x_167:
[----:B------:R-:W-:Y:S05]  /*1730*/  BSYNC B0 ;  /* 0x0000000000007941 */ /* 0x000fea0003800000 */
.L_x_166:
[----:B------:R-:W-:Y:S01]  /*1740*/  ISETP.GE.AND P1, PT, R17, RZ, PT ;  /* 0x000000ff1100720c */ /* 0x000fe20003f26270 */
[----:B------:R-:W-:Y:S01]  /*1750*/  BSSY B0, `(.L_x_168) ;  /* 0x0000019000007945 */ /* 0x000fe20003800000 */
[----:B------:R-:W-:Y:S11]  /*1760*/  PLOP3.LUT P0, PT, PT, PT, PT, 0x8, 0x0 ;  /* 0x000000000000781c */ /* 0x000ff60003f0e170 */
[----:B------:R-:W-:-:S05]  /*1770*/  @!P1 BRA `(.L_x_169) ;  /* 0x0000016000009947 */ /* 0x000fca0003800000 */
[----:B------:R-:W-:Y:S04]  /*1780*/  IABS R33, c[0x0][0x18c] ;  /* 0x0000630000217a13 */ /* 0x000fe80000000000 */
[----:B0-----:R-:W0:Y:S10]  /*1790*/  I2F.RP R12, R33 ;  /* 0x00000021000c7306 */ /* 0x001e340000209400 */
[----:B0-----:R-:W0:Y:S02]  /*17a0*/  MUFU.RCP R12, R12 ;  /* 0x0000000c000c7308 */ /* 0x001e240000001000 */
[----:B0-----:R-:W-:Y:S08]  /*17b0*/  IADD3 R12, R12, 0xffffffe, RZ ;  /* 0x0ffffffe0c0c7810 */ /* 0x001ff00007ffe0ff */
[----:B------:R-:W0:Y:S02]  /*17c0*/  F2I.FTZ.U32.TRUNC.NTZ R13, R12 ;  /* 0x0000000c000d7305 */ /* 0x000e24000021f000 */
[--C-:B0-----:R-:W-:Y:S02]  /*17d0*/  IMAD.MOV R9, RZ, RZ, -R13.reuse ;  /* 0x000000ffff097224 */ /* 0x101fe400078e0a0d */
[----:B------:R-:W-:Y:S02]  /*17e0*/  IMAD.MOV.U32 R12, RZ, RZ, RZ ;  /* 0x000000ffff0c7224 */ /* 0x000fe400078e00ff */
[----:B------:R-:W-:Y:S04]  /*17f0*/  IMAD R9, R9, R33, RZ ;  /* 0x0000002109097224 */ /* 0x000fe800078e02ff */
[----:B------:R-:W-:Y:S01]  /*1800*/  IMAD.HI.U32 R13, R13, R9, R12 ;  /* 0x000000090d0d7227 */ /* 0x000fe200078e000c */
[----:B------:R-:W-:Y:S05]  /*1810*/  IABS R9, R17 ;  /* 0x0000001100097213 */ /* 0x000fea0000000000 */
[----:B------:R-:W-:Y:S04]  /*1820*/  IMAD.HI.U32 R12, R13, R9, RZ ;  /* 0x000000090d0c7227 */ /* 0x000fe800078e00ff */
[----:B------:R-:W-:Y:S04]  /*1830*/  IMAD.MOV R12, RZ, RZ, -R12 ;  /* 0x000000ffff0c7224 */ /* 0x000fe800078e0a0c */
[C---:B------:R-:W-:Y:S05]  /*1840*/  IMAD R9, R33.reuse, R12, R9 ;  /* 0x0000000c21097224 */ /* 0x040fea00078e0209 */
        /* <DEDUP_REMOVED lines=9> */
.L_x_169:
[----:B------:R-:W-:Y:S05]  /*18e0*/  BSYNC B0 ;  /* 0x0000000000007941 */ /* 0x000fea0003800000 */
.L_x_168:
[----:B------:R-:W-:Y:S01]  /*18f0*/  HFMA2.MMA R14, -RZ, RZ, 0, 0 ;  /* 0x00000000ff0e7435 */ /* 0x000fe200000001ff */
[----:B------:R-:W-:Y:S01]  /*1900*/  ISETP.LT.OR P0, PT, R15, RZ, !P0 ;  /* 0x000000ff0f00720c */ /* 0x000fe20004701670 */
[----:B------:R-:W-:-:S12]  /*1910*/  BSSY B0, `(.L_x_170) ;  /* 0x000004c000007945 */ /* 0x000fd80003800000 */
[----:B------:R-:W-:-:S05]  /*1920*/  @P0 BRA `(.L_x_171) ;  /* 0x000004a000000947 */ /* 0x000fca0003800000 */
[----:B0-----:R-:W0:Y:S01]  /*1930*/  I2F.RP R12, R11 ;  /* 0x0000000b000c7306 */ /* 0x001e220000209400 */
[----:B------:R-:W-:Y:S09]  /*1940*/  ISETP.NE.AND P2, PT, RZ, c[0x0][0x190], PT ;  /* 0x00006400ff007a0c */ /* 0x000ff20003f45270 */
        /* <DEDUP_REMOVED lines=20> */
[----:B------:R-:W-:Y:S02]  /*1a90*/  ISETP.NE.AND P0, PT, R14, RZ, PT ;  /* 0x000000ff0e00720c */ /* 0x000fe40003f05270 */
[----:B------:R-:W-:Y:S11]  /*1aa0*/  MOV R14, RZ ;  /* 0x000000ff000e7202 */ /* 0x000ff60000000f00 */
        /* <DEDUP_REMOVED lines=20> */
[----:B------:R-:W-:Y:S01]  /*1bf0*/  IMAD R12, R33, R11, R12 ;  /* 0x0000000b210c7224 */ /* 0x000fe200078e020c */
        /* <DEDUP_REMOVED lines=23> */
[----:B------:R-:W-:Y:S01]  /*1d70*/  @!P0 IADD3 R12, P2, P1, R11, R14, R12 ;  /* 0x0000000e0b0c8210 */ /* 0x000fe2000795e00c */
[----:B------:R-:W-:Y:S03]  /*1d80*/  IMAD.MOV.U32 R14, RZ, RZ, RZ ;  /* 0x000000ffff0e7224 */ /* 0x000fe600078e00ff */
[----:B------:R-:W-:Y:S02]  /*1d90*/  @!P0 IADD3.X R9, R9, R13, RZ, P2, P1 ;  /* 0x0000000d09098210 */ /* 0x000fe400017e24ff */
[----:B------:R-:W-:Y:S04]  /*1da0*/  @!P0 IADD3 R12, P1, R12, c[0x0][0x1a8], RZ ;  /* 0x00006a000c0c8a10 */ /* 0x000fe80007f3e0ff */
[----:B------:R-:W-:Y:S05]  /*1db0*/  @!P0 IADD3.X R13, R9, c[0x0][0x1ac], RZ, P1, !PT ;  /* 0x00006b00090d8a10 */ /* 0x000fea0000ffe4ff */
[----:B------:R0:W5:Y:S04]  /*1dc0*/  @!P0 LDG.E.S8 R14, [R12.64] ;  /* 0x000000120c0e8981 */ /* 0x000168000c1e1300 */
.L_x_171:
[----:B------:R-:W-:Y:S05]  /*1dd0*/  BSYNC B0 ;  /* 0x0000000000007941 */ /* 0x000fea0003800000 */
.L_x_170:
[----:B------:R-:W-:Y:S01]  /*1de0*/  IADD3 R34, R34, 0x1, RZ ;  /* 0x0000000122227810 */ /* 0x000fe20007ffe0ff */
[----:B------:R-:W-:Y:S01]  /*1df0*/  VOTEU.ALL UP1, P5 ;  /* 0x00000000003f7886 */ /* 0x000fe20002820000 */
[----:B------:R-:W-:Y:S01]  /*1e00*/  IMAD.MOV.U32 R11, RZ, RZ, RZ ;  /* 0x000000ffff0b7224 */ /* 0x000fe200078e00ff */
[----:B------:R-:W-:Y:S03]  /*1e10*/  VOTEU.ALL UP0, P4 ;  /* 0x00000000003f7886 */ /* 0x000fe60002000000 */
[----:B------:R-:W-:Y:S02]  /*1e20*/  @!UP1 UIADD3 UR8, UP3, UP2, UR11, UR13, UR14 ;  /* 0x0000000d0b089290 */ /* 0x000fe4000fa7e00e */
[----:B------:R-:W-:Y:S04]  /*1e30*/  @!UP1 USHF.R.S32.HI UR9, URZ, 0x1f, UR14 ;  /* 0x0000001f3f099899 */ /* 0x000fe8000801140e */
[----:B0-----:R-:W-:Y:S01]  /*1e40*/  @!P5 IADD3 R12, P1, P0, R41, UR8, R42 ;  /* 0x00000008290cdc10 */ /* 0x001fe2000f83e02a */
[----:B------:R-:W-:Y:S02]  /*1e50*/  @!UP1 UIADD3.X UR9, UR10, UR12, UR9, UP3, UP2 ;  /* 0x0000000c0a099290 */ /* 0x000fe40009fe4409 */
[----:B------:R-:W-:Y:S04]  /*1e60*/  @!UP0 USHF.R.S32.HI UR8, URZ, 0x1f, UR14 ;  /* 0x0000001f3f088899 */ /* 0x000fe8000801140e */
[----:B------:R-:W-:Y:S01]  /*1e70*/  @!P5 IADD3.X R9, R29, UR9, R30, P1, P0 ;  /* 0x000000091d09dc10 */ /* 0x000fe20008fe041e */
[----:B------:R-:W-:Y:S01]  /*1e80*/  @!UP0 UIADD3 UR9, UP2, UP1, UR11, UR13, UR14 ;  /* 0x0000000d0b098290 */ /* 0x000fe2000f95e00e */
[----:B------:R-:W-:Y:S03]  /*1e90*/  @!P5 IADD3 R12, P0, R12, c[0x0][0x1c0], RZ ;  /* 0x000070000c0cda10 */ /* 0x000fe60007f1e0ff */
[----:B------:R-:W-:Y:S01]  /*1ea0*/  @!UP0 UIADD3.X UR8, UR10, UR12, UR8, UP2, UP1 ;  /* 0x0000000c0a088290 */ /* 0x000fe200097e2408 */
[----:B------:R-:W-:Y:S01]  /*1eb0*/  @!P5 IADD3.X R13, R9, c[0x0][0x1c4], RZ, P0, !PT ;  /* 0x00007100090dda10 */ /* 0x000fe200007fe4ff */
[----:B------:R-:W-:Y:S01]  /*1ec0*/  VOTEU.ALL UP0, P3 ;  /* 0x00000000003f7886 */ /* 0x000fe20001800000 */
[----:B------:R-:W-:Y:S03]  /*1ed0*/  @!P4 IADD3 R52, P1, P0, R38, UR9, R39 ;  /* 0x000000092634cc10 */ /* 0x000fe6000f83e027 */
[----:B------:R0:W2:Y:S01]  /*1ee0*/  @!P5 LDG.E.S8 R11, [R12.64] ;  /* 0x000000120c0bd981 */ /* 0x0000a2000c1e1300 */
[----:B------:R-:W-:Y:S01]  /*1ef0*/  @!P4 IADD3.X R9, R27, UR8, R28, P1, P0 ;  /* 0x000000081b09cc10 */ /* 0x000fe20008fe041c */
[----:B------:R-:W-:Y:S01]  /*1f00*/  @!UP0 UIADD3 UR9, UP2, UP1, UR11, UR13, UR14 ;  /* 0x0000000d0b098290 */ /* 0x000fe2000f95e00e */
[----:B------:R-:W-:Y:S01]  /*1f10*/  @!P4 IADD3 R52, P0, R52, c[0x0][0x1c0], RZ ;  /* 0x000070003434ca10 */ /* 0x000fe20007f1e0ff */
[----:B------:R-:W-:Y:S03]  /*1f20*/  @!UP0 USHF.R.S32.HI UR8, URZ, 0x1f, UR14 ;  /* 0x0000001f3f088899 */ /* 0x000fe6000801140e */
[----:B------:R-:W-:Y:S01]  /*1f30*/  @!P4 IADD3.X R53, R9, c[0x0][0x1c4], RZ, P0, !PT ;  /* 0x000071000935ca10 */ /* 0x000fe200007fe4ff */
[----:B------:R-:W-:Y:S02]  /*1f40*/  @!UP0 UIADD3.X UR8, UR10, UR12, UR8, UP2, UP1 ;  /* 0x0000000c0a088290 */ /* 0x000fe400097e2408 */
[----:B------:R-:W-:Y:S01]  /*1f50*/  VOTEU.ALL UP0, P6 ;  /* 0x00000000003f7886 */ /* 0x000fe20003000000 */
[----:B0-----:R-:W-:Y:S06]  /*1f60*/  CS2R R12, SRZ ;  /* 0x00000000000c7805 */ /* 0x001fec000001ff00 */
[----:B------:R0:W3:Y:S02]  /*1f70*/  @!P4 LDG.E.S8 R12, [R52.64] ;  /* 0x00000012340cc981 */ /* 0x0000e4000c1e1300 */
[----:B0-----:R-:W-:Y:S01]  /*1f80*/  @!P3 IADD3 R52, P1, P0, R35, UR9, R36 ;  /* 0x000000092334bc10 */ /* 0x001fe2000f83e024 */
[----:B------:R-:W-:Y:S03]  /*1f90*/  @!UP0 UIADD3 UR9, UP2, UP1, UR11, UR13, UR14 ;  /* 0x0000000d0b098290 */ /* 0x000fe6000f95e00e */
[----:B------:R-:W-:Y:S01]  /*1fa0*/  @!P3 IADD3.X R9, R25, UR8, R26, P1, P0 ;  /* 0x000000081909bc10 */ /* 0x000fe20008fe041a */
[----:B------:R-:W-:Y:S01]  /*1fb0*/  @!UP0 USHF.R.S32.HI UR8, URZ, 0x1f, UR14 ;  /* 0x0000001f3f088899 */ /* 0x000fe2000801140e */
[----:B------:R-:W-:Y:S01]  /*1fc0*/  @!P3 IADD3 R52, P0, R52, c[0x0][0x1c0], RZ ;  /* 0x000070003434ba10 */ /* 0x000fe20007f1e0ff */
[----:B------:R-:W-:Y:S02]  /*1fd0*/  UIADD3 UR14, UR14, 0x20, URZ ;  /* 0x000000200e0e7890 */ /* 0x000fe4000fffe03f */
[----:B------:R-:W-:Y:S01]  /*1fe0*/  @!UP0 UIADD3.X UR8, UR10, UR12, UR8, UP2, UP1 ;  /* 0x0000000c0a088290 */ /* 0x000fe200097e2408 */
[----:B------:R-:W-:Y:S05]  /*1ff0*/  @!P3 IADD3.X R53, R9, c[0x0][0x1c4], RZ, P0, !PT ;  /* 0x000071000935ba10 */ /* 0x000fea00007fe4ff */
[----:B------:R0:W4:Y:S02]  /*2000*/  @!P3 LDG.E.S8 R13, [R52.64] ;  /* 0x00000012340db981 */ /* 0x000124000c1e1300 */
[----:B0-----:R-:W-:Y:S04]  /*2010*/  @!P6 IADD3 R52, P1, P0, R44, UR9, R45 ;  /* 0x000000092c34ec10 */ /* 0x001fe8000f83e02d */
[----:B------:R-:W-:Y:S02]  /*2020*/  @!P6 IADD3.X R9, R31, UR8, R32, P1, P0 ;  /* 0x000000081f09ec10 */ /* 0x000fe40008fe0420 */
[----:B------:R-:W-:Y:S04]  /*2030*/  @!P6 IADD3 R52, P0, R52, c[0x0][0x1c0], RZ ;  /* 0x000070003434ea10 */ /* 0x000fe80007f1e0ff */
[----:B------:R-:W-:Y:S01]  /*2040*/  @!P6 IADD3.X R53, R9, c[0x0][0x1c4], RZ, P0, !PT ;  /* 0x000071000935ea10 */ /* 0x000fe200007fe4ff */
[----:B------:R-:W-:Y:S01]  /*2050*/  IMAD.MOV.U32 R9, RZ, RZ, RZ ;  /* 0x000000ffff097224 */ /* 0x000fe200078e00ff */
[----:B------:R-:W-:Y:S05]  /*2060*/  ISETP.GE.AND P0, PT, R34, c[0x0][0x178], PT ;  /* 0x00005e0022007a0c */ /* 0x000fea0003f06270 */
[----:B------:R-:W2:Y:S02]  /*2070*/  @!P6 LDG.E.S8 R9, [R52.64] ;  /* 0x000000123409e981 */ /* 0x000ea4000c1e1300 */
[-C--:B--2--5:R-:W-:Y:S02]  /*2080*/  IMAD R0, R9, R10.reuse, R0 ;  /* 0x0000000a09007224 */ /* 0x0a4fe400078e0200 */
[-C--:B------:R-:W-:Y:S02]  /*2090*/  IMAD R2, R11, R10.reuse, R2 ;  /* 0x0000000a0b027224 */ /* 0x080fe400078e0202 */
[CC--:B---3--:R-:W-:Y:S02]  /*20a0*/  IMAD R3, R12.reuse, R10.reuse, R3 ;  /* 0x0000000a0c037224 */ /* 0x0c8fe400078e0203 */
[----:B----4-:R-:W-:Y:S02]  /*20b0*/  IMAD R4, R13, R10, R4 ;  /* 0x0000000a0d047224 */ /* 0x010fe400078e0204 */
[-C--:B------:R-:W-:Y:S02]  /*20c0*/  IMAD R5, R9, R14.reuse, R5 ;  /* 0x0000000e09057224 */ /* 0x080fe400078e0205 */
[-C--:B------:R-:W-:Y:S02]  /*20d0*/  IMAD R6, R11, R14.reuse, R6 ;  /* 0x0000000e0b067224 */ /* 0x080fe400078e0206 */
[-C--:B------:R-:W-:Y:S02]  /*20e0*/  IMAD R7, R12, R14.reuse, R7 ;  /* 0x0000000e0c077224 */ /* 0x080fe400078e0207 */
[----:B------:R-:W-:Y:S01]  /*20f0*/  IMAD R8, R13, R14, R8 ;  /* 0x0000000e0d087224 */ /* 0x000fe200078e0208 */
[----:B------:R-:W-:-:S05]  /*2100*/  @!P0 BRA `(.L_x_172) ;  /* 0xffffef8000008947 */ /* 0x000fca000383ffff */
.L_x_163:
[----:B------:R-:W-:-:S04]  /*2110*/  UIADD3 UR15, UR15, 0x1, URZ ;  /* 0x000000010f0f7890 */ /* 0x000fc8000fffe03f */
[----:B------:R-:W-:-:S06]  /*2120*/  UISETP.GE.AND UP0, UPT, UR15, UR5, UPT ;  /* 0x000000050f00728c */ /* 0x000fcc000bf06270 */
[----:B------:R-:W-:-:S13]  /*2130*/  PLOP3.LUT P0, PT, PT, PT, UP0, 0x80, 0x0 ;  /* 0x000000000000781c */ /* 0x000fda0003f0f008 */
[----:B------:R-:W-:Y:S01]  /*2140*/  @P0 CALL.REL.NOINC `(.L_x_162) ;  /* 0x0000001000000944 */ /* 0x000fe20003c00000 */
[----:B------:R-:W-:Y:S05]  /*2150*/  BRA `(.L_x_173) ;  /* 0xffffedc000007947 */ /* 0x000fea000383ffff */
.L_x_162:
[----:B------:R-:W-:-:S04]  /*2160*/  UIADD3 UR16, UR16, 0x1, URZ ;  /* 0x0000000110107890 */ /* 0x000fc8000fffe03f */
[----:B------:R-:W-:-:S06]  /*2170*/  UISETP.GE.AND UP0, UPT, UR16, UR4, UPT ;  /* 0x000000041000728c */ /* 0x000fcc000bf06270 */
[----:B------:R-:W-:-:S13]  /*2180*/  PLOP3.LUT P0, PT, PT, PT, UP0, 0x80, 0x0 ;  /* 0x000000000000781c */ /* 0x000fda0003f0f008 */
[----:B------:R-:W-:Y:S01]  /*2190*/  @P0 CALL.REL.NOINC `(.L_x_161) ;  /* 0x0000001000000944 */ /* 0x000fe20003c00000 */
[----:B------:R-:W-:Y:S05]  /*21a0*/  BRA `(.L_x_174) ;  /* 0xffffec8000007947 */ /* 0x000fea000383ffff */
.L_x_161:
[----:B------:R-:W-:Y:S01]  /*21b0*/  ISETP.GE.AND P0, PT, R48, c[0x0][0x164], PT ;  /* 0x0000590030007a0c */ /* 0x000fe20003f06270 */
[----:B------:R-:W-:Y:S03]  /*21c0*/  BSSY B1, `(.L_x_175) ;  /* 0x0000111000017945 */ /* 0x000fe60003800000 */
[----:B------:R-:W-:-:S04]  /*21d0*/  ISETP.GE.OR P0, PT, R49, c[0x0][0x160], P0 ;  /* 0x0000580031007a0c */ /* 0x000fc80000706670 */
[----:B------:R-:W-:-:S13]  /*21e0*/  ISETP.GE.OR P0, PT, R23, c[0x0][0x168], P0 ;  /* 0x00005a0017007a0c */ /* 0x000fda0000706670 */
[----:B------:R-:W-:Y:S05]  /*21f0*/  @P0 BRA `(.L_x_176) ;  /* 0x000010d000000947 */ /* 0x000fea0003800000 */
[----:B------:R-:W-:-:S13]  /*2200*/  ISETP.NE.AND P0, PT, RZ, c[0x0][0x20c], PT ;  /* 0x00008300ff007a0c */ /* 0x000fda0003f05270 */
[----:B------:R-:W-:Y:S05]  /*2210*/  @!P0 BRA `(.L_x_177) ;  /* 0x00000a2000008947 */ /* 0x000fea0003800000 */
        /* <DEDUP_REMOVED lines=39> */
.L_x_179:
[----:B------:R-:W-:Y:S05]  /*2490*/  BSYNC B0 ;  /* 0x0000000000007941 */ /* 0x000fea0003800000 */
.L_x_178:
[----:B------:R-:W-:Y:S01]  /*24a0*/  IADD3 R15, R50, 0x1, RZ ;  /* 0x00000001320f7810 */ /* 0x000fe20007ffe0ff */
[----:B------:R-:W-:Y:S03]  /*24b0*/  BSSY B0, `(.L_x_180) ;  /* 0x0000027000007945 */ /* 0x000fe60003800000 */
[----:B------:R-:W-:-:S13]  /*24c0*/  ISETP.GE.AND P0, PT, R15, c[0x0][0x16c], PT ;  /* 0x00005b000f007a0c */ /* 0x000fda0003f06270 */
[----:B------:R-:W-:Y:S05]  /*24d0*/  @P0 BRA `(.L_x_181) ;  /* 0x0000024000000947 */ /* 0x000fea0003800000 */
[----:B------:R-:W-:Y:S01]  /*24e0*/  SHF.R.S32.HI R14, RZ, 0x1f, R15 ;  /* 0x0000001fff0e7819 */ /* 0x000fe2000001140f */
[----:B------:R-:W-:Y:S02]  /*24f0*/  IMAD R0, R48, c[0x0][0x1e0], RZ ;  /* 0x0000780030007a24 */ /* 0x000fe400078e02ff */
[----:B------:R-:W-:Y:S01]  /*2500*/  IMAD R9, R49, c[0x0][0x1e8], RZ ;  /* 0x00007a0031097a24 */ /* 0x000fe200078e02ff */
[----:B------:R-:W-:Y:S01]  /*2510*/  LEA.HI R14, R14, R15, RZ, 0x5 ;  /* 0x0000000f0e0e7211 */ /* 0x000fe200078f28ff */
[----:B------:R-:W-:Y:S01]  /*2520*/  IMAD.SHL.U32 R13, R23, 0x20, RZ ;  /* 0x00000020170d7824 */ /* 0x000fe200078e00ff */
[----:B0-----:R-:W-:Y:S02]  /*2530*/  SHF.R.S32.HI R11, RZ, 0x1f, R0 ;  /* 0x0000001fff0b7819 */ /* 0x001fe40000011400 */
        /* <DEDUP_REMOVED lines=30> */
.L_x_181:
[----:B------:R-:W-:Y:S05]  /*2720*/  BSYNC B0 ;  /* 0x0000000000007941 */ /* 0x000fea0003800000 */
.L_x_180:
        /* <DEDUP_REMOVED lines=40> */
.L_x_183:
[----:B------:R-:W-:Y:S05]  /*29b0*/  BSYNC B0 ;  /* 0x0000000000007941 */ /* 0x000fea0003800000 */
.L_x_182:
[----:B------:R-:W-:-:S04]  /*29c0*/  IADD3 R0, R50, 0x3, RZ ;  /* 0x0000000332007810 */ /* 0x000fc80007ffe0ff */
        /* <DEDUP_REMOVED lines=39> */
.L_x_177:
[----:B------:R-:W-:Y:S01]  /*2c40*/  ISETP.GE.AND P0, PT, R50, c[0x0][0x16c], PT ;  /* 0x00005b0032007a0c */ /* 0x000fe20003f06270 */
[----:B------:R-:W-:-:S12]  /*2c50*/  BSSY B0, `(.L_x_184) ;  /* 0x0000018000007945 */ /* 0x000fd80003800000 */
[----:B------:R-:W-:Y:S05]  /*2c60*/  @P0 BRA `(.L_x_185) ;  /* 0x0000016000000947 */ /* 0x000fea0003800000 */
[----:B------:R-:W-:Y:S01]  /*2c70*/  SHF.R.S32.HI R14, RZ, 0x1f, R50 ;  /* 0x0000001fff0e7819 */ /* 0x000fe20000011432 */
        /* <DEDUP_REMOVED lines=21> */
.L_x_185:
[----:B------:R-:W-:Y:S05]  /*2dd0*/  BSYNC B0 ;  /* 0x0000000000007941 */ /* 0x000fea0003800000 */
.L_x_184:
[----:B------:R-:W-:Y:S01]  /*2de0*/  IADD3 R14, R50, 0x1, RZ ;  /* 0x00000001320e7810 */ /* 0x000fe20007ffe0ff */
[----:B------:R-:W-:Y:S03]  /*2df0*/  BSSY B0, `(.L_x_186) ;  /* 0x0000019000007945 */ /* 0x000fe60003800000 */
[----:B------:R-:W-:-:S13]  /*2e00*/  ISETP.GE.AND P0, PT, R14, c[0x0][0x16c], PT ;  /* 0x00005b000e007a0c */ /* 0x000fda0003f06270 */
        /* <DEDUP_REMOVED lines=23> */
.L_x_187:
[----:B------:R-:W-:Y:S05]  /*2f80*/  BSYNC B0 ;  /* 0x0000000000007941 */ /* 0x000fea0003800000 */
.L_x_186:
[----:B0-----:R-:W-:Y:S01]  /*2f90*/  IADD3 R13, R50, 0x2, RZ ;  /* 0x00000002320d7810 */ /* 0x001fe20007ffe0ff */
[----:B------:R-:W-:Y:S03]  /*2fa0*/  BSSY B0, `(.L_x_188) ;  /* 0x0000019000007945 */ /* 0x000fe60003800000 */
[----:B------:R-:W-:-:S13]  /*2fb0*/  ISETP.GE.AND P0, PT, R13, c[0x0][0x16c], PT ;  /* 0x00005b000d007a0c */ /* 0x000fda0003f06270 */
        /* <DEDUP_REMOVED lines=23> */
.L_x_189:
[----:B------:R-:W-:Y:S05]  /*3130*/  BSYNC B0 ;  /* 0x0000000000007941 */ /* 0x000fea0003800000 */
.L_x_188:
[----:B------:R-:W-:-:S04]  /*3140*/  IADD3 R2, R50, 0x3, RZ ;  /* 0x0000000332027810 */ /* 0x000fc80007ffe0ff */
[----:B------:R-:W-:-:S13]  /*3150*/  ISETP.GE.AND P0, PT, R2, c[0x0][0x16c], PT ;  /* 0x00005b0002007a0c */ /* 0x000fda0003f06270 */
[----:B------:R-:W-:Y:S05]  /*3160*/  @P0 BRA `(.L_x_176) ;  /* 0x0000016000000947 */ /* 0x000fea0003800000 */
[----:B------:R-:W-:Y:S01]  /*3170*/  SHF.R.S32.HI R0, RZ, 0x1f, R2 ;  /* 0x0000001fff007819 */ /* 0x000fe20000011402 */
[----:B------:R-:W-:Y:S02]  /*3180*/  IMAD.SHL.U32 R23, R23, 0x20, RZ ;  /* 0x0000002017177824 */ /* 0x000fe400078e00ff */
[----:B------:R-:W-:Y:S01]  /*3190*/  IMAD R48, R48, c[0x0][0x1f8], RZ ;  /* 0x00007e0030307a24 */ /* 0x000fe200078e02ff */
[----:B------:R-:W-:Y:S01]  /*31a0*/  LEA.HI R9, R0, R2, RZ, 0x5 ;  /* 0x0000000200097211 */ /* 0x000fe200078f28ff */
[----:B------:R-:W-:Y:S01]  /*31b0*/  IMAD R49, R49, c[0x0][0x200], RZ ;  /* 0x0000800031317a24 */ /* 0x000fe200078e02ff */
[----:B0-----:R-:W-:Y:S01]  /*31c0*/  SHF.R.S32.HI R3, RZ, 0x1f, R23 ;  /* 0x0000001fff037819 */ /* 0x001fe20000011417 */
        /* <DEDUP_REMOVED lines=16> */
.L_x_176:
[----:B------:R-:W-:Y:S05]  /*32d0*/  BSYNC B1 ;  /* 0x0000000000017941 */ /* 0x000fea0003800000 */
.L_x_175:
[----:B------:R-:W-:-:S04]  /*32e0*/  ISETP.GE.AND P0, PT, R46, c[0x0][0x164], PT ;  /* 0x000059002e007a0c */ /* 0x000fc80003f06270 */
[----:B------:R-:W-:-:S04]  /*32f0*/  ISETP.GE.OR P0, PT, R47, c[0x0][0x160], P0 ;  /* 0x000058002f007a0c */ /* 0x000fc80000706670 */
[----:B------:R-:W-:-:S13]  /*3300*/  ISETP.GE.OR P0, PT, R24, c[0x0][0x168], P0 ;  /* 0x00005a0018007a0c */ /* 0x000fda0000706670 */
[----:B------:R-:W-:Y:S05]  /*3310*/  @P0 EXIT ;  /* 0x000000000000094d */ /* 0x000fea0003800000 */
[----:B------:R-:W-:-:S13]  /*3320*/  ISETP.NE.AND P0, PT, RZ, c[0x0][0x20c], PT ;  /* 0x00008300ff007a0c */ /* 0x000fda0003f05270 */
[----:B------:R-:W-:Y:S05]  /*3330*/  @!P0 BRA `(.L_x_190) ;  /* 0x00000a2000008947 */ /* 0x000fea0003800000 */
        /* <DEDUP_REMOVED lines=39> */
.L_x_192:
[----:B------:R-:W-:Y:S05]  /*35b0*/  BSYNC B0 ;  /* 0x0000000000007941 */ /* 0x000fea0003800000 */
.L_x_191:
[----:B0-----:R-:W-:Y:S01]  /*35c0*/  IADD3 R12, R50, 0x1, RZ ;  /* 0x00000001320c7810 */ /* 0x001fe20007ffe0ff */
        /* <DEDUP_REMOVED lines=39> */
.L_x_194:
[----:B------:R-:W-:Y:S05]  /*3840*/  BSYNC B0 ;  /* 0x0000000000007941 */ /* 0x000fea0003800000 */
.L_x_193:
        /* <DEDUP_REMOVED lines=40> */
.L_x_196:
[----:B------:R-:W-:Y:S05]  /*3ad0*/  BSYNC B0 ;  /* 0x0000000000007941 */ /* 0x000fea0003800000 */
.L_x_195:
[----:B------:R-:W-:-:S04]  /*3ae0*/  IADD3 R50, R50, 0x3, RZ ;  /* 0x0000000332327810 */ /* 0x000fc80007ffe0ff */
[----:B------:R-:W-:-:S13]  /*3af0*/  ISETP.GE.AND P0, PT, R50, c[0x0][0x16c], PT ;  /* 0x00005b0032007a0c */ /* 0x000fda0003f06270 */
[----:B------:R-:W-:Y:S05]  /*3b00*/  @P0 EXIT ;  /* 0x000000000000094d */ /* 0x000fea0003800000 */
        /* <DEDUP_REMOVED lines=37> */
.L_x_190:
[----:B------:R-:W-:Y:S01]  /*3d60*/  ISETP.GE.AND P0, PT, R50, c[0x0][0x16c], PT ;  /* 0x00005b0032007a0c */ /* 0x000fe20003f06270 */
[----:B------:R-:W-:-:S12]  /*3d70*/  BSSY B0, `(.L_x_197) ;  /* 0x0000018000007945 */ /* 0x000fd80003800000 */
        /* <DEDUP_REMOVED lines=23> */
.L_x_198:
[----:B------:R-:W-:Y:S05]  /*3ef0*/  BSYNC B0 ;  /* 0x0000000000007941 */ /* 0x000fea0003800000 */
.L_x_197:
        /* <DEDUP_REMOVED lines=26> */
.L_x_200:
[----:B------:R-:W-:Y:S05]  /*40a0*/  BSYNC B0 ;  /* 0x0000000000007941 */ /* 0x000fea0003800000 */
.L_x_199:
        /* <DEDUP_REMOVED lines=26> */
.L_x_202:
[----:B------:R-:W-:Y:S05]  /*4250*/  BSYNC B0 ;  /* 0x0000000000007941 */ /* 0x000fea0003800000 */
.L_x_201:
[----:B------:R-:W-:-:S04]  /*4260*/  IADD3 R50, R50, 0x3, RZ ;  /* 0x0000000332327810 */ /* 0x000fc80007ffe0ff */
[----:B------:R-:W-:-:S13]  /*4270*/  ISETP.GE.AND P0, PT, R50, c[0x0][0x16c], PT ;  /* 0x00005b0032007a0c */ /* 0x000fda0003f06270 */
[----:B------:R-:W-:Y:S05]  /*4280*/  @P0 EXIT ;  /* 0x000000000000094d */ /* 0x000fea0003800000 */
        /* <DEDUP_REMOVED lines=21> */
[----:B------:R-:W-:Y:S01]  /*43e0*/  STG.E [R2.64], R8 ;  /* 0x0000000802007986 */ /* 0x000fe2000c101912 */
[----:B------:R-:W-:Y:S05]  /*43f0*/  EXIT ;  /* 0x000000000000794d */ /* 0x000fea0003800000 */
        .weak           $__internal_2_$__cuda_sm20_div_s64
        .type           $__internal_2_$__cuda_sm20_div_s64,@function
        .size           $__internal_2_$__cuda_sm20_div_s64,(.L_x_646 - $__internal_2_$__cuda_sm20_div_s64)
$__internal_2_$__cuda_sm20_div_s64:
[----:B------:R-:W-:Y:S01]  /*4400*/  IADD3 R12, P1, RZ, -R8, RZ ;  /* 0x80000008ff0c7210 */ /* 0x000fe20007f3e0ff */
[----:B------:R-:W-:Y:S01]  /*4410*/  IMAD.MOV.U32 R11, RZ, RZ, RZ ;  /* 0x000000ffff0b7224 */ /* 0x000fe200078e00ff */
        /* <DEDUP_REMOVED lines=24> */
[----:B------:R-:W-:Y:S02]  /*45a0*/  IADD3 R5, P0, RZ, -R4, RZ ;  /* 0x80000004ff057210 */ /* 0x000fe40007f1e0ff */
[----:B------:R-:W-:Y:S01]  /*45b0*/  IADD3 R2, P1, RZ, -R10, RZ ;  /* 0x8000000aff027210 */ /* 0x000fe20007f3e0ff */
[----:B------:R-:W-:Y:S02]  /*45c0*/  IMAD R0, R3, R12, R0 ;  /* 0x0000000c03007224 */ /* 0x000fe400078e0200 */
[----:B------:R-:W-:-:S04]  /*45d0*/  IMAD.HI.U32 R16, R17, R5, RZ ;  /* 0x0000000511107227 */ /* 0x000fc800078e00ff */
[----:B------:R-:W-:Y:S01]  /*45e0*/  IMAD.X R0, RZ, RZ, ~R0, P0 ;  /* 0x000000ffff007224 */ /* 0x000fe200000e0e00 */
[----:B------:R-:W-:-:S03]  /*45f0*/  ISETP.GE.AND P0, PT, R9, RZ, PT ;  /* 0x000000ff0900720c */ /* 0x000fc60003f06270 */
[----:B------:R-:W-:Y:S01]  /*4600*/  IMAD.WIDE.U32 R16, P4, R17, R0, R16 ;  /* 0x0000000011107225 */ /* 0x000fe20007880010 */
[----:B------:R-:W-:-:S03]  /*4610*/  SEL R2, R2, R10, !P0 ;  /* 0x0000000a02027207 */ /* 0x000fc60004000000 */
[C---:B------:R-:W-:Y:S02]  /*4620*/  IMAD R4, R3.reuse, R0, RZ ;  /* 0x0000000003047224 */ /* 0x040fe400078e02ff */
[----:B------:R-:W-:-:S04]  /*4630*/  IMAD.HI.U32 R5, P3, R3, R5, R16 ;  /* 0x0000000503057227 */ /* 0x000fc80007860010 */
[----:B------:R-:W-:Y:S01]  /*4640*/  IMAD.HI.U32 R0, R3, R0, RZ ;  /* 0x0000000003007227 */ /* 0x000fe200078e00ff */
[----:B------:R-:W-:-:S03]  /*4650*/  IADD3 R4, P2, R4, R5, RZ ;  /* 0x0000000504047210 */ /* 0x000fc60007f5e0ff */
[----:B------:R-:W-:Y:S02]  /*4660*/  IMAD.X R5, RZ, RZ, ~R9, P1 ;  /* 0x000000ffff057224 */ /* 0x000fe400008e0e09 */
[----:B------:R-:W-:Y:S02]  /*4670*/  IMAD.X R3, R0, 0x1, R3, P4 ;  /* 0x0000000100037824 */ /* 0x000fe400020e0603 */
[----:B------:R-:W-:Y:S01]  /*4680*/  IMAD.HI.U32 R10, R4, R2, RZ ;  /* 0x00000002040a7227 */ /* 0x000fe200078e00ff */
[----:B------:R-:W-:Y:S02]  /*4690*/  SEL R0, R5, R9, !P0 ;  /* 0x0000000905007207 */ /* 0x000fe40004000000 */
[----:B------:R-:W-:-:S03]  /*46a0*/  IADD3.X R3, RZ, RZ, R3, P2, P3 ;  /* 0x000000ffff037210 */ /* 0x000fc600017e6403 */
        /* <DEDUP_REMOVED lines=25> */
[-C--:B------:R-:W-:Y:S02]  /*4840*/  IADD3.X R3, RZ, R2.reuse, RZ, P1, !PT ;  /* 0x00000002ff037210 */ /* 0x080fe40000ffe4ff */
[----:B------:R-:W-:Y:S02]  /*4850*/  SEL R0, R0, R5, P0 ;  /* 0x0000000500007207 */ /* 0x000fe40000000000 */
[----:B------:R-:W-:Y:S02]  /*4860*/  SEL R3, R3, R2, P0 ;  /* 0x0000000203037207 */ /* 0x000fe40000000000 */
[----:B------:R-:W-:Y:S02]  /*4870*/  LOP3.LUT R4, R7, R9, RZ, 0x3c, !PT ;  /* 0x0000000907047212 */ /* 0x000fe400078e3cff */
[----:B------:R-:W-:-:S02]  /*4880*/  IADD3 R2, P1, RZ, -R0, RZ ;  /* 0x80000000ff027210 */ /* 0x000fc40007f3e0ff */
[----:B------:R-:W-:Y:S02]  /*4890*/  ISETP.NE.U32.AND P0, PT, R8, RZ, PT ;  /* 0x000000ff0800720c */ /* 0x000fe40003f05070 */
[----:B------:R-:W-:Y:S01]  /*48a0*/  ISETP.GE.AND P2, PT, R4, RZ, PT ;  /* 0x000000ff0400720c */ /* 0x000fe20003f46270 */
[----:B------:R-:W-:Y:S01]  /*48b0*/  IMAD.X R4, RZ, RZ, ~R3, P1 ;  /* 0x000000ffff047224 */ /* 0x000fe200008e0e03 */
[----:B------:R-:W-:Y:S01]  /*48c0*/  ISETP.NE.AND.EX P0, PT, R7, RZ, PT, P0 ;  /* 0x000000ff0700720c */ /* 0x000fe20003f05300 */
[----:B------:R-:W-:Y:S01]  /*48d0*/  IMAD.MOV.U32 R7, RZ, RZ, 0x0 ;  /* 0x00000000ff077424 */ /* 0x000fe200078e00ff */
[----:B------:R-:W-:Y:S02]  /*48e0*/  SEL R2, R2, R0, !P2 ;  /* 0x0000000002027207 */ /* 0x000fe40005000000 */
[----:B------:R-:W-:Y:S02]  /*48f0*/  SEL R4, R4, R3, !P2 ;  /* 0x0000000304047207 */ /* 0x000fe40005000000 */
[----:B------:R-:W-:-:S02]  /*4900*/  SEL R2, R2, 0xffffffff, P0 ;  /* 0xffffffff02027807 */ /* 0x000fc40000000000 */
[----:B------:R-:W-:Y:S01]  /*4910*/  SEL R4, R4, 0xffffffff, P0 ;  /* 0xffffffff04047807 */ /* 0x000fe20000000000 */
[----:B------:R-:W-:Y:S06]  /*4920*/  RET.REL.NODEC R6 `(_ZN7cutlass9reference6device6kernel11Conv2dDgradIaNS_6layout12TensorNCxHWxILi32EEEaNS4_12TensorCxRSKxILi32EEEiS6_iiNS_16NumericConverterIiiLNS_15FloatRoundStyleE2EEENS_12multiply_addIiiiEELi2ELi4ELi16ELi8EEEvNS_4conv17Conv2dProblemSizeENS_9TensorRefIT_T0_EENSG_IT1_T2_EENSG_IT3_T4_EESP_T5_SQ_) ;  /* 0xffffb6d006007950 */ /* 0x000fec0003c3ffff */
.L_x_203:
        /* <DEDUP_REMOVED lines=13> */
.L_x_646:


//--------------------- .text._ZN7cutlass9reference6device6kernel11Conv2dFpropIaNS_6layout12TensorNCxHWxILi32EEEaNS4_12TensorCxRSKxILi32EEEiS6_iiNS_16NumericConverterIiiLNS_15FloatRoundStyleE2EEENS_12multiply_addIiiiEELi4ELi4ELi16ELi8EEEvNS_4conv17Conv2dProblemSizeENS_9TensorRefIT_T0_EENSG_IT1_T2_EENSG_IT3_T4_EESP_T5_SQ_ --------------------------
	.section	.text._ZN7cutlass9reference6device6kernel11Conv2dFpropIaNS_6layout12TensorNCxHWxILi32EEEaNS4_12TensorCxRSKxILi32EEEiS6_iiNS_16NumericConverterIiiLNS_15FloatRoundStyleE2EEENS_12multiply_addIiiiEELi4ELi4ELi16ELi8EEEvNS_4conv17Conv2dProblemSizeENS_9TensorRefIT_T0_EENSG_IT1_T2_EENSG_IT3_T4_EESP_T5_SQ_,"ax",@progbits
	.sectioninfo	@"SHI_REGISTERS=88"
	.align	128
        .global         _ZN7cutlass9reference6device6kernel11Conv2dFpropIaNS_6layout12TensorNCxHWxILi32EEEaNS4_12TensorCxRSKxILi32EEEiS6_iiNS_16NumericConverterIiiLNS_15FloatRoundStyleE2EEENS_12multiply_addIiiiEELi4ELi4ELi16ELi8EEEvNS_4conv17Conv2dProblemSizeENS_9TensorRefIT_T0_EENSG_IT1_T2_EENSG_IT3_T4_EESP_T5_SQ_
        .type           _ZN7cutlass9reference6device6kernel11Conv2dFpropIaNS_6layout12TensorNCxHWxILi32EEEaNS4_12TensorCxRSKxILi32EEEiS6_iiNS_16NumericConverterIiiLNS_15FloatRoundStyleE2EEENS_12multiply_addIiiiEELi4ELi4ELi16ELi8EEEvNS_4conv17Conv2dProblemSizeENS_9TensorRefIT_T0_EENSG_IT1_T2_EENSG_IT3_T4_EESP_T5_SQ_,@function
        .size           _ZN7cutlass9reference6device6kernel11Conv2dFpropIaNS_6layout12TensorNCxHWxILi32EEEaNS4_12TensorCxRSKxILi32EEEiS6_iiNS_16NumericConverterIiiLNS_15FloatRoundStyleE2EEENS_12multiply_addIiiiEELi4ELi4ELi16ELi8EEEvNS_4conv17Conv2dProblemSizeENS_9TensorRefIT_T0_EENSG_IT1_T2_EENSG_IT3_T4_EESP_T5_SQ_,(.L_x_647 - _ZN7cutlass9reference6device6kernel11Conv2dFpropIaNS_6layout12TensorNCxHWxILi32EEEaNS4_12TensorCxRSKxILi32EEEiS6_iiNS_16NumericConverterIiiLNS_15FloatRoundStyleE2EEENS_12multiply_addIiiiEELi4ELi4ELi16ELi8EEEvNS_4conv17Conv2dProblemSizeENS_9TensorRefIT_T0_EENSG_IT1_T2_EENSG_IT3_T4_EESP_T5_SQ_)
        .other          _ZN7cutlass9reference6device6kernel11Conv2dFpropIaNS_6layout12TensorNCxHWxILi32EEEaNS4_12TensorCxRSKxILi32EEEiS6_iiNS_16NumericConverterIiiLNS_15FloatRoundStyleE2EEENS_12multiply_addIiiiEELi4ELi4ELi16ELi8EEEvNS_4conv17Conv2dProblemSizeENS_9TensorRefIT_T0_EENSG_IT1_T2_EENSG_IT3_T4_EESP_T5_SQ_,@"STO_CUDA_ENTRY STV_DEFAULT"
_ZN7cutlass9reference6device6kernel11Conv2dFpropIaNS_6layout12TensorNCxHWxILi32EEEaNS4_12TensorCxRSKxILi32EEEiS6_iiNS_16NumericConverterIiiLNS_15FloatRoundStyleE2EEENS_12multiply_addIiiiEELi4ELi4ELi16ELi8EEEvNS_4conv17Conv2dProblemSizeENS_9TensorRefIT_T0_EENSG_IT1_T2_EENSG_IT3_T4_EESP_T5_SQ_:
.text._ZN7cutlass9reference6device6kernel11Conv2dFpropIaNS_6layout12TensorNCxHWxILi32EEEaNS4_12TensorCxRSKxILi32EEEiS6_iiNS_16NumericConverterIiiLNS_15FloatRoundStyleE2EEENS_12multiply_addIiiiEELi4ELi4ELi16ELi8EEEvNS_4conv17Conv2dProblemSizeENS_9TensorRefIT_T0_EENSG_IT1_T2_EENSG_IT3_T4_EESP_T5_SQ_:
[----:B------:R-:W-:Y:S02]  /*0000*/  MOV R1, c[0x0][0x28] ;  /* 0x00000a0000017a02 */ /* 0x000fe40000000f00 */
[----:B------:R-:W0:Y:S01]  /*0010*/  S2R R0, SR_TID.X ;  /* 0x0000000000007919 */ /* 0x000e220000002100 */
[----:B------:R-:W-:Y:S01]  /*0020*/  HFMA2.MMA R3, -RZ, RZ, 0, 0 ;  /* 0x00000000ff037435 */ /* 0x000fe200000001ff */
        /* <DEDUP_REMOVED lines=17> */
[----:B------:R-:W-:Y:S05]  /*0140*/  CALL.REL.NOINC `($__internal_3_$__cuda_sm20_div_s64) ;  /* 0x000072a000007944 */ /* 0x000fea0003c00000 */
        /* <DEDUP_REMOVED lines=8> */
.L_x_205:
        /* <DEDUP_REMOVED lines=21> */
.L_x_206:
[----:B------:R-:W-:Y:S05]  /*0320*/  BSYNC B0 ;  /* 0x0000000000007941 */ /* 0x000fea0003800000 */
.L_x_204:
[----:B------:R-:W-:Y:S01]  /*0330*/  LOP3.LUT R0, R9, UR5, RZ, 0xfc, !PT ;  /* 0x0000000509007c12 */ /* 0x000fe2000f8efcff */
[----:B------:R-:W-:Y:S03]  /*0340*/  BSSY B0, `(.L_x_207) ;  /* 0x000001f000007945 */ /* 0x000fe60003800000 */
[----:B------:R-:W-:-:S13]  /*0350*/  ISETP.NE.U32.AND P0, PT, R0, RZ, PT ;  /* 0x000000ff0000720c */ /* 0x000fda0003f05070 */
[----:B------:R-:W-:Y:S05]  /*0360*/  @!P0 BRA `(.L_x_208) ;  /* 0x0000008000008947 */ /* 0x000fea0003800000 */
[----:B------:R-:W-:Y:S01]  /*0370*/  IMAD.MOV.U32 R8, RZ, RZ, c[0x0][0x174] ;  /* 0x00005d00ff087624 */ /* 0x000fe200078e00ff */
[----:B------:R-:W-:Y:S02]  /*0380*/  MOV R7, UR5 ;  /* 0x0000000500077c02 */ /* 0x000fe40008000f00 */
[----:B------:R-:W-:Y:S02]  /*0390*/  MOV R6, 0x3b0 ;  /* 0x000003b000067802 */ /* 0x000fe40000000f00 */
[----:B------:R-:W-:Y:S05]  /*03a0*/  CALL.REL.NOINC `($__internal_3_$__cuda_sm20_div_s64) ;  /* 0x0000704000007944 */ /* 0x000fea0003c00000 */
[----:B------:R-:W-:Y:S02]  /*03b0*/  IADD3 R57, -R66, RZ, RZ ;  /* 0x000000ff42397210 */ /* 0x000fe40007ffe1ff */
[----:B------:R-:W-:-:S03]  /*03c0*/  MOV R72, R66 ;  /* 0x0000004200487202 */ /* 0x000fc60000000f00 */
[----:B------:R-:W-:Y:S01]  /*03d0*/  IMAD R57, R57, c[0x0][0x174], R14 ;  /* 0x00005d0039397a24 */ /* 0x000fe200078e020e */
[----:B------:R-:W-:Y:S05]  /*03e0*/  BRA `(.L_x_209) ;  /* 0x0000014000007947 */ /* 0x000fea0003800000 */
.L_x_208:
        /* <DEDUP_REMOVED lines=20> */
.L_x_209:
[----:B------:R-:W-:Y:S05]  /*0530*/  BSYNC B0 ;  /* 0x0000000000007941 */ /* 0x000fea0003800000 */
.L_x_207:
        /* <DEDUP_REMOVED lines=22> */
.L_x_211:
        /* <DEDUP_REMOVED lines=21> */
.L_x_212:
[----:B------:R-:W-:Y:S05]  /*07f0*/  BSYNC B0 ;  /* 0x0000000000007941 */ /* 0x000fea0003800000 */
.L_x_210:
        /* <DEDUP_REMOVED lines=8> */
[----:B------:R-:W-:Y:S05]  /*0880*/  CALL.REL.NOINC `($__internal_3_$__cuda_sm20_div_s64) ;  /* 0x00006b6000007944 */ /* 0x000fea0003c00000 */
[----:B------:R-:W-:Y:S02]  /*0890*/  IADD3 R3, -R66, RZ, RZ ;  /* 0x000000ff42037210 */ /* 0x000fe40007ffe1ff */
[----:B------:R-:W-:-:S03]  /*08a0*/  MOV R70, R66 ;  /* 0x0000004200467202 */ /* 0x000fc60000000f00 */
[----:B------:R-:W-:Y:S01]  /*08b0*/  IMAD R58, R3, c[0x0][0x174], R58 ;  /* 0x00005d00033a7a24 */ /* 0x000fe200078e023a */
[----:B------:R-:W-:Y:S05]  /*08c0*/  BRA `(.L_x_215) ;  /* 0x0000014000007947 */ /* 0x000fea0003800000 */
.L_x_214:
        /* <DEDUP_REMOVED lines=20> */
.L_x_215:
[----:B------:R-:W-:Y:S05]  /*0a10*/  BSYNC B0 ;  /* 0x0000000000007941 */ /* 0x000fea0003800000 */
.L_x_213:
        /* <DEDUP_REMOVED lines=22> */
.L_x_217:
        /* <DEDUP_REMOVED lines=21> */
.L_x_218:
[----:B------:R-:W-:Y:S05]  /*0cd0*/  BSYNC B0 ;  /* 0x0000000000007941 */ /* 0x000fea0003800000 */
.L_x_216:
        /* <DEDUP_REMOVED lines=12> */
.L_x_220:
        /* <DEDUP_REMOVED lines=20> */
.L_x_221:
[----:B------:R-:W-:Y:S05]  /*0ee0*/  BSYNC B0 ;  /* 0x0000000000007941 */ /* 0x000fea0003800000 */
.L_x_219:
        /* <DEDUP_REMOVED lines=22> */
.L_x_223:
        /* <DEDUP_REMOVED lines=21> */
.L_x_224:
[----:B------:R-:W-:Y:S05]  /*11a0*/  BSYNC B0 ;  /* 0x0000000000007941 */ /* 0x000fea0003800000 */
.L_x_222:
        /* <DEDUP_REMOVED lines=9> */
[----:B------:R-:W-:-:S05]  /*1240*/  IADD3 R3, -R66, RZ, RZ ;  /* 0x000000ff42037210 */ /* 0x000fca0007ffe1ff */
[----:B------:R-:W-:Y:S01]  /*1250*/  IMAD R60, R3, c[0x0][0x174], R60 ;  /* 0x00005d00033c7a24 */ /* 0x000fe200078e023c */
[----:B------:R-:W-:Y:S05]  /*1260*/  BRA `(.L_x_227) ;  /* 0x0000014000007947 */ /* 0x000fea0003800000 */
.L_x_226:
        /* <DEDUP_REMOVED lines=20> */
.L_x_227:
[----:B------:R-:W-:Y:S05]  /*13b0*/  BSYNC B0 ;  /* 0x0000000000007941 */ /* 0x000fea0003800000 */
.L_x_225:
[----:B------:R-:W-:Y:S01]  /*13c0*/  IABS R17, c[0x0][0x1a4] ;  /* 0x0000690000117a13 */ /* 0x000fe20000000000 */
[----:B------:R-:W0:Y:S01]  /*13d0*/  S2R R64, SR_CTAID.Y ;  /* 0x0000000000407919 */ /* 0x000e220000002600 */
[----:B------:R-:W-:Y:S01]  /*13e0*/  IABS R2, c[0x0][0x16c] ;  /* 0x00005b0000027a13 */ /* 0x000fe20000000000 */
[----:B------:R-:W-:Y:S01]  /*13f0*/  ULDC UR5, c[0x0][0x16c] ;  /* 0x00005b0000057ab9 */ /* 0x000fe20000000800 */
[----:B------:R-:W1:Y:S01]  /*1400*/  I2F.RP R3, R17 ;  /* 0x0000001100037306 */ /* 0x000e620000209400 */
[----:B------:R-:W-:Y:S01]  /*1410*/  ULDC UR4, c[0x0][0x1a4] ;  /* 0x0000690000047ab9 */ /* 0x000fe20000000800 */
[----:B------:R-:W-:Y:S01]  /*1420*/  IMAD.MOV.U32 R16, RZ, RZ, RZ ;  /* 0x000000ffff107224 */ /* 0x000fe200078e00ff */
[----:B------:R-:W-:Y:S01]  /*1430*/  ULOP3.LUT UR4, UR5, UR4, URZ, 0x3c, !UPT ;  /* 0x0000000405047292 */ /* 0x000fe2000f8e3c3f */
[----:B------:R-:W-:Y:S01]  /*1440*/  CS2R R14, SRZ ;  /* 0x00000000000e7805 */ /* 0x000fe2000001ff00 */
[----:B------:R-:W-:Y:S01]  /*1450*/  ULDC.64 UR10, c[0x0][0x118] ;  /* 0x00004600000a7ab9 */ /* 0x000fe20000000a00 */
[----:B------:R-:W-:Y:S01]  /*1460*/  CS2R R12, SRZ ;  /* 0x00000000000c7805 */ /* 0x000fe2000001ff00 */
[----:B------:R-:W-:Y:S01]  /*1470*/  CS2R R10, SRZ ;  /* 0x00000000000a7805 */ /* 0x000fe2000001ff00 */
[----:B------:R-:W-:Y:S01]  /*1480*/  CS2R R8, SRZ ;  /* 0x0000000000087805 */ /* 0x000fe2000001ff00 */
[----:B------:R-:W-:Y:S01]  /*1490*/  ISETP.LE.AND P1, PT, RZ, UR4, PT ;  /* 0x00000004ff007c0c */ /* 0x000fe2000bf23270 */
[----:B------:R-:W-:Y:S01]  /*14a0*/  CS2R R6, SRZ ;  /* 0x0000000000067805 */ /* 0x000fe2000001ff00 */
[----:B-1----:R-:W1:Y:S02]  /*14b0*/  MUFU.RCP R4, R3 ;  /* 0x0000000300047308 */ /* 0x002e640000001000 */
[----:B-1----:R-:W-:Y:S01]  /*14c0*/  IADD3 R4, R4, 0xffffffe, RZ ;  /* 0x0ffffffe04047810 */ /* 0x002fe20007ffe0ff */
[----:B------:R-:W0:Y:S05]  /*14d0*/  S2R R3, SR_TID.Y ;  /* 0x0000000000037919 */ /* 0x000e2a0000002200 */
[----:B------:R-:W1:Y:S02]  /*14e0*/  F2I.FTZ.U32.TRUNC.NTZ R5, R4 ;  /* 0x0000000400057305 */ /* 0x000e64000021f000 */
[----:B-1----:R-:W-:-:S02]  /*14f0*/  IMAD.MOV R0, RZ, RZ, -R5 ;  /* 0x000000ffff007224 */ /* 0x002fc400078e0a05 */
[----:B------:R-:W-:Y:S02]  /*1500*/  IMAD.MOV.U32 R4, RZ, RZ, RZ ;  /* 0x000000ffff047224 */ /* 0x000fe400078e00ff */
[----:B------:R-:W-:Y:S01]  /*1510*/  IMAD R19, R0, R17, RZ ;  /* 0x0000001100137224 */ /* 0x000fe200078e02ff */
[----:B0-----:R-:W-:-:S03]  /*1520*/  LEA R64, R64, R3, 0x3 ;  /* 0x0000000340407211 */ /* 0x001fc600078e18ff */
[----:B------:R-:W-:-:S04]  /*1530*/  IMAD.HI.U32 R19, R5, R19, R4 ;  /* 0x0000001305137227 */ /* 0x000fc800078e0004 */
[----:B------:R-:W-:Y:S02]  /*1540*/  IMAD.MOV.U32 R5, RZ, RZ, RZ ;  /* 0x000000ffff057224 */ /* 0x000fe400078e00ff */
[----:B------:R-:W-:-:S04]  /*1550*/  IMAD.HI.U32 R54, R19, R2, RZ ;  /* 0x0000000213367227 */ /* 0x000fc800078e00ff */
[----:B------:R-:W-:Y:S01]  /*1560*/  IMAD.SHL.U32 R64, R64, 0x4, RZ ;  /* 0x0000000440407824 */ /* 0x000fe200078e00ff */
[----:B------:R-:W-:-:S05]  /*1570*/  IADD3 R0, -R54, RZ, RZ ;  /* 0x000000ff36007210 */ /* 0x000fca0007ffe1ff */
[----:B------:R-:W-:Y:S02]  /*1580*/  IMAD R0, R17, R0, R2 ;  /* 0x0000000011007224 */ /* 0x000fe400078e0202 */
[----:B------:R-:W-:-:S03]  /*1590*/  IMAD.MOV.U32 R2, RZ, RZ, c[0x0][0x17c] ;  /* 0x00005f00ff027624 */ /* 0x000fc600078e00ff */
[----:B------:R-:W-:Y:S02]  /*15a0*/  ISETP.GT.U32.AND P0, PT, R17, R0, PT ;  /* 0x000000001100720c */ /* 0x000fe40003f04070 */
[----:B------:R-:W-:Y:S02]  /*15b0*/  ISETP.GE.AND P3, PT, R2, 0x1, PT ;  /* 0x000000010200780c */ /* 0x000fe40003f66270 */
[----:B------:R-:W-:-:S09]  /*15c0*/  CS2R R2, SRZ ;  /* 0x0000000000027805 */ /* 0x000fd2000001ff00 */
[----:B------:R-:W-:Y:S01]  /*15d0*/  @!P0 IMAD.IADD R0, R0, 0x1, -R17 ;  /* 0x0000000100008824 */ /* 0x000fe200078e0a11 */
[----:B------:R-:W-:-:S04]  /*15e0*/  @!P0 IADD3 R54, R54, 0x1, RZ ;  /* 0x0000000136368810 */ /* 0x000fc80007ffe0ff */
[----:B------:R-:W-:Y:S01]  /*15f0*/  ISETP.GE.U32.AND P2, PT, R0, R17, PT ;  /* 0x000000110000720c */ /* 0x000fe20003f46070 */
[----:B------:R-:W-:-:S12]  /*1600*/  HFMA2.MMA R0, -RZ, RZ, 0, 0 ;  /* 0x00000000ff007435 */ /* 0x000fd800000001ff */
[----:B------:R-:W-:-:S04]  /*1610*/  @P2 IADD3 R54, R54, 0x1, RZ ;  /* 0x0000000136362810 */ /* 0x000fc80007ffe0ff */
[----:B------:R-:W-:Y:S01]  /*1620*/  @!P1 IADD3 R54, -R54, RZ, RZ ;  /* 0x000000ff36369210 */ /* 0x000fe20007ffe1ff */
[----:B------:R-:W-:Y:S05]  /*1630*/  @!P3 BRA `(.L_x_228) ;  /* 0x000019000000b947 */ /* 0x000fea0003800000 */
[----:B------:R-:W-:Y:S01]  /*1640*/  IABS R18, c[0x0][0x178] ;  /* 0x00005e0000127a13 */ /* 0x000fe20000000000 */
[----:B------:R-:W-:Y:S01]  /*1650*/  UMOV UR9, URZ ;  /* 0x0000003f00097c82 */ /* 0x000fe20008000000 */
[----:B------:R-:W-:Y:S01]  /*1660*/  LOP3.LUT R53, RZ, c[0x0][0x1a4], RZ, 0x33, !PT ;  /* 0x00006900ff357a12 */ /* 0x000fe200078e33ff */
[----:B------:R-:W-:Y:S02]  /*1670*/  ULDC UR7, c[0x0][0x180] ;  /* 0x0000600000077ab9 */ /* 0x000fe40000000800 */
[----:B------:R-:W-:Y:S01]  /*1680*/  IMAD.HI.U32 R19, R19, R18, RZ ;  /* 0x0000001213137227 */ /* 0x000fe200078e00ff */
[----:B------:R-:W-:-:S03]  /*1690*/  ULDC UR6, c[0x0][0x17c] ;  /* 0x00005f0000067ab9 */ /* 0x000fc60000000800 */
[----:B------:R-:W-:-:S04]  /*16a0*/  IMAD.MOV R16, RZ, RZ, -R19 ;  /* 0x000000ffff107224 */ /* 0x000fc800078e0a13 */
[----:B------:R-:W-:Y:S02]  /*16b0*/  IMAD R18, R17, R16, R18 ;  /* 0x0000001011127224 */ /* 0x000fe400078e0212 */
[----:B------:R-:W-:-:S03]  /*16c0*/  IMAD.MOV.U32 R16, RZ, RZ, c[0x0][0x178] ;  /* 0x00005e00ff107624 */ /* 0x000fc600078e00ff */
[----:B------:R-:W-:Y:S02]  /*16d0*/  ISETP.GT.U32.AND P0, PT, R17, R18, PT ;  /* 0x000000121100720c */ /* 0x000fe40003f04070 */
[----:B------:R-:W-:-:S04]  /*16e0*/  LOP3.LUT R16, R16, c[0x0][0x1a4], RZ, 0x3c, !PT ;  /* 0x0000690010107a12 */ /* 0x000fc800078e3cff */
[----:B------:R-:W-:Y:S01]  /*16f0*/  ISETP.GE.AND P1, PT, R16, RZ, PT ;  /* 0x000000ff1000720c */ /* 0x000fe20003f26270 */
[----:B------:R-:W-:-:S06]  /*1700*/  IMAD.MOV.U32 R16, RZ, RZ, RZ ;  /* 0x000000ffff107224 */ /* 0x000fcc00078e00ff */
[----:B------:R-:W-:Y:S01]  /*1710*/  @!P0 IMAD.IADD R18, R18, 0x1, -R17 ;  /* 0x0000000112128824 */ /* 0x000fe200078e0a11 */
[----:B------:R-:W-:Y:S02]  /*1720*/  @!P0 IADD3 R19, R19, 0x1, RZ ;  /* 0x0000000113138810 */ /* 0x000fe40007ffe0ff */
[----:B------:R-:W-:Y:S02]  /*1730*/  ISETP.NE.AND P0, PT, RZ, c[0x0][0x1a4], PT ;  /* 0x00006900ff007a0c */ /* 0x000fe40003f05270 */
[----:B------:R-:W-:Y:S02]  /*1740*/  ISETP.GE.U32.AND P2, PT, R18, R17, PT ;  /* 0x000000111200720c */ /* 0x000fe40003f46070 */
[----:B------:R-:W-:-:S11]  /*1750*/  SEL R54, R53, R54, !P0 ;  /* 0x0000003635367207 */ /* 0x000fd60004000000 */
[----:B------:R-:W-:-:S05]  /*1760*/  @P2 IADD3 R19, R19, 0x1, RZ ;  /* 0x0000000113132810 */ /* 0x000fca0007ffe0ff */
[----:B------:R-:W-:-:S05]  /*1770*/  @!P1 IMAD.MOV R19, RZ, RZ, -R19 ;  /* 0x000000ffff139224 */ /* 0x000fca00078e0a13 */
[----:B------:R-:W-:Y:S02]  /*1780*/  SEL R53, R53, R19, !P0 ;  /* 0x0000001335357207 */ /* 0x000fe40004000000 */
.L_x_241:
[----:B------:R-:W-:-:S04]  /*1790*/  MOV R17, c[0x0][0x180] ;  /* 0x0000600000117a02 */ /* 0x000fc80000000f00 */
[----:B------:R-:W-:-:S13]  /*17a0*/  ISETP.GE.AND P0, PT, R17, 0x1, PT ;  /* 0x000000011100780c */ /* 0x000fda0003f06270 */
[----:B01----:R-:W-:Y:S05]  /*17b0*/  @!P0 BRA `(.L_x_229) ;  /* 0x0000173000008947 */ /* 0x003fea0003800000 */
[----:B------:R-:W-:Y:S01]  /*17c0*/  IMAD.MOV.U32 R17, RZ, RZ, c[0x0][0x19c] ;  /* 0x00006700ff117624 */ /* 0x000fe200078e00ff */
[----:B------:R-:W-:Y:S01]  /*17d0*/  LOP3.LUT R18, RZ, UR9, RZ, 0x33, !PT ;  /* 0x00000009ff127c12 */ /* 0x000fe2000f8e33ff */
[----:B------:R-:W-:Y:S01]  /*17e0*/  IMAD.MOV.U32 R27, RZ, RZ, c[0x0][0x18c] ;  /* 0x00006300ff1b7624 */ /* 0x000fe200078e00ff */
[----:B------:R-:W-:Y:S01]  /*17f0*/  UMOV UR8, URZ ;  /* 0x0000003f00087c82 */ /* 0x000fe20008000000 */
[----:B------:R-:W-:Y:S01]  /*1800*/  IMAD R26, R67, c[0x0][0x1b8], RZ ;  /* 0x00006e00431a7a24 */ /* 0x000fe200078e02ff */
[----:B------:R-:W-:Y:S01]  /*1810*/  ISETP.NE.AND P0, PT, R17, 0x1, PT ;  /* 0x000000011100780c */ /* 0x000fe20003f05270 */
[-C--:B------:R-:W-:Y:S01]  /*1820*/  IMAD R32, R72, R27.reuse, -c[0x0][0x184] ;  /* 0x8000610048207624 */ /* 0x080fe200078e021b */
[----:B------:R-:W-:Y:S01]  /*1830*/  IADD3 R18, R18, c[0x0][0x17c], RZ ;  /* 0x00005f0012127a10 */ /* 0x000fe20007ffe0ff */
[-C--:B------:R-:W-:Y:S01]  /*1840*/  IMAD R35, R66, R27.reuse, -c[0x0][0x184] ;  /* 0x8000610042237624 */ /* 0x080fe200078e021b */
[----:B------:R-:W-:Y:S01]  /*1850*/  SHF.R.S32.HI R52, RZ, 0x1f, R26 ;  /* 0x0000001fff347819 */ /* 0x000fe2000001141a */
[-C--:B------:R-:W-:Y:S01]  /*1860*/  IMAD R30, R70, R27.reuse, -c[0x0][0x184] ;  /* 0x80006100461e7624 */ /* 0x080fe200078e021b */
[----:B------:R-:W-:Y:S01]  /*1870*/  SEL R18, R18, UR9, !P0 ;  /* 0x0000000912127c07 */ /* 0x000fe2000c000000 */
[----:B------:R-:W-:-:S02]  /*1880*/  IMAD R27, R68, R27, -c[0x0][0x184] ;  /* 0x80006100441b7624 */ /* 0x000fc400078e021b */
[----:B------:R-:W-:Y:S02]  /*1890*/  IMAD R34, R73, c[0x0][0x1b8], RZ ;  /* 0x00006e0049227a24 */ /* 0x000fe400078e02ff */
[C---:B------:R-:W-:Y:S02]  /*18a0*/  IMAD R20, R18.reuse, c[0x0][0x194], R32 ;  /* 0x0000650012147a24 */ /* 0x040fe400078e0220 */
[C---:B------:R-:W-:Y:S01]  /*18b0*/  IMAD R17, R18.reuse, c[0x0][0x194], R35 ;  /* 0x0000650012117a24 */ /* 0x040fe200078e0223 */
[----:B------:R-:W-:Y:S01]  /*18c0*/  SHF.R.S32.HI R33, RZ, 0x1f, R34 ;  /* 0x0000001fff217819 */ /* 0x000fe20000011422 */
[----:B------:R-:W-:Y:S01]  /*18d0*/  IMAD R19, R18, c[0x0][0x194], R30 ;  /* 0x0000650012137a24 */ /* 0x000fe200078e021e */
[----:B------:R-:W-:Y:S01]  /*18e0*/  ISETP.GT.AND P0, PT, R20, -0x1, PT ;  /* 0xffffffff1400780c */ /* 0x000fe20003f04270 */
[----:B------:R-:W-:Y:S01]  /*18f0*/  IMAD R18, R18, c[0x0][0x194], R27 ;  /* 0x0000650012127a24 */ /* 0x000fe200078e021b */
[----:B------:R-:W-:Y:S01]  /*1900*/  ISETP.GT.AND P1, PT, R17, -0x1, PT ;  /* 0xffffffff1100780c */ /* 0x000fe20003f24270 */
[----:B------:R-:W-:Y:S01]  /*1910*/  IMAD R29, R69, c[0x0][0x1b8], RZ ;  /* 0x00006e00451d7a24 */ /* 0x000fe200078e02ff */
[----:B------:R-:W-:Y:S01]  /*1920*/  ISETP.LT.AND P0, PT, R73, c[0x0][0x160], P0 ;  /* 0x0000580049007a0c */ /* 0x000fe20000701270 */
[----:B------:R-:W-:Y:S01]  /*1930*/  IMAD R31, R71, c[0x0][0x1b8], RZ ;  /* 0x00006e00471f7a24 */ /* 0x000fe200078e02ff */
[----:B------:R-:W-:-:S02]  /*1940*/  ISETP.GT.AND P3, PT, R18, -0x1, PT ;  /* 0xffffffff1200780c */ /* 0x000fc40003f64270 */
[----:B------:R-:W-:Y:S02]  /*1950*/  ISETP.LT.AND P2, PT, R20, c[0x0][0x164], P0 ;  /* 0x0000590014007a0c */ /* 0x000fe40000741270 */
[----:B------:R-:W-:Y:S02]  /*1960*/  ISETP.GT.AND P0, PT, R19, -0x1, PT ;  /* 0xffffffff1300780c */ /* 0x000fe40003f04270 */
[----:B------:R-:W-:Y:S02]  /*1970*/  P2R R77, PR, RZ, 0x4 ;  /* 0x00000004ff4d7803 */ /* 0x000fe40000000000 */
[----:B------:R-:W-:Y:S02]  /*1980*/  ISETP.LT.AND P2, PT, R67, c[0x0][0x160], P1 ;  /* 0x0000580043007a0c */ /* 0x000fe40000f41270 */
[----:B------:R-:W-:Y:S02]  /*1990*/  ISETP.LT.AND P1, PT, R71, c[0x0][0x160], P0 ;  /* 0x0000580047007a0c */ /* 0x000fe40000721270 */
[----:B------:R-:W-:-:S02]  /*19a0*/  ISETP.LT.AND P0, PT, R69, c[0x0][0x160], P3 ;  /* 0x0000580045007a0c */ /* 0x000fc40001f01270 */
[C---:B------:R-:W-:Y:S01]  /*19b0*/  ISETP.LT.AND P2, PT, R17.reuse, c[0x0][0x164], P2 ;  /* 0x0000590011007a0c */ /* 0x040fe20001741270 */
[----:B------:R-:W-:Y:S01]  /*19c0*/  IMAD R17, R17, c[0x0][0x1b0], RZ ;  /* 0x00006c0011117a24 */ /* 0x000fe200078e02ff */
[----:B------:R-:W-:Y:S02]  /*19d0*/  ISETP.LT.AND P0, PT, R18, c[0x0][0x164], P0 ;  /* 0x0000590012007a0c */ /* 0x000fe40000701270 */
[----:B------:R-:W-:Y:S02]  /*19e0*/  ISETP.LT.AND P1, PT, R19, c[0x0][0x164], P1 ;  /* 0x0000590013007a0c */ /* 0x000fe40000f21270 */
[----:B------:R-:W-:Y:S02]  /*19f0*/  P2R R75, PR, RZ, 0x1 ;  /* 0x00000001ff4b7803 */ /* 0x000fe40000000000 */
[----:B------:R-:W-:Y:S02]  /*1a00*/  IADD3 RZ, P0, R26, R17, RZ ;  /* 0x000000111aff7210 */ /* 0x000fe40007f1e0ff */
[----:B------:R-:W-:-:S02]  /*1a10*/  P2R R74, PR, RZ, 0x4 ;  /* 0x00000004ff4a7803 */ /* 0x000fc40000000000 */
[----:B------:R-:W-:Y:S02]  /*1a20*/  P2R R76, PR, RZ, 0x2 ;  /* 0x00000002ff4c7803 */ /* 0x000fe40000000000 */
[----:B------:R-:W-:Y:S02]  /*1a30*/  LEA.HI.X.SX32 R52, R17, R52, 0x1, P0 ;  /* 0x0000003411347211 */ /* 0x000fe400000f0eff */
[----:B------:R-:W-:Y:S02]  /*1a40*/  SHF.R.S32.HI R28, RZ, 0x1f, R29 ;  /* 0x0000001fff1c7819 */ /* 0x000fe4000001141d */
[----:B------:R-:W-:Y:S02]  /*1a50*/  SHF.R.S32.HI R25, RZ, 0x1f, R31 ;  /* 0x0000001fff197819 */ /* 0x000fe4000001141f */
.L_x_240:
[----:B------:R-:W-:-:S10]  /*1a60*/  HFMA2.MMA R17, -RZ, RZ, 0, 5.9604644775390625e-08 ;  /* 0x00000001ff117435 */ /* 0x000fd400000001ff */
[----:B------:R-:W-:-:S13]  /*1a70*/  ISETP.LE.AND P0, PT, R17, c[0x0][0x16c], PT ;  /* 0x00005b0011007a0c */ /* 0x000fda0003f03270 */
[----:B01----:R-:W-:Y:S05]  /*1a80*/  @!P0 BRA `(.L_x_230) ;  /* 0x0000141000008947 */ /* 0x003fea0003800000 */
[-C--:B------:R-:W-:Y:S01]  /*1a90*/  IABS R17, R53.reuse ;  /* 0x0000003500117213 */ /* 0x080fe20000000000 */
[----:B------:R-:W-:Y:S01]  /*1aa0*/  IMAD.MOV.U32 R48, RZ, RZ, RZ ;  /* 0x000000ffff307224 */ /* 0x000fe200078e00ff */
[----:B------:R-:W-:Y:S01]  /*1ab0*/  IADD3 R44, R64, 0x2, RZ ;  /* 0x00000002402c7810 */ /* 0x000fe20007ffe0ff */
[----:B------:R-:W-:Y:S01]  /*1ac0*/  ULDC.64 UR4, c[0x0][0x1c8] ;  /* 0x0000720000047ab9 */ /* 0x000fe20000000a00 */
[----:B------:R-:W0:Y:S01]  /*1ad0*/  I2F.RP R20, R17 ;  /* 0x0000001100147306 */ /* 0x000e220000209400 */
[-C--:B------:R-:W-:Y:S01]  /*1ae0*/  IABS R21, R53.reuse ;  /* 0x0000003500157213 */ /* 0x080fe20000000000 */
[----:B------:R-:W-:Y:S01]  /*1af0*/  UIMAD UR4, UR8, UR4, URZ ;  /* 0x00000004080472a4 */ /* 0x000fe2000f8e023f */
[----:B------:R-:W-:Y:S01]  /*1b00*/  IABS R37, R44 ;  /* 0x0000002c00257213 */ /* 0x000fe20000000000 */
[----:B------:R-:W-:Y:S01]  /*1b10*/  UIMAD UR12, UR9, UR5, URZ ;  /* 0x00000005090c72a4 */ /* 0x000fe2000f8e023f */
[C---:B------:R-:W-:Y:S01]  /*1b20*/  IMAD.SHL.U32 R36, R44.reuse, 0x20, RZ ;  /* 0x000000202c247824 */ /* 0x040fe200078e00ff */
[----:B------:R-:W-:Y:S01]  /*1b30*/  USHF.R.S32.HI UR13, URZ, 0x1f, UR4 ;  /* 0x0000001f3f0d7899 */ /* 0x000fe20008011404 */
[----:B------:R-:W-:Y:S01]  /*1b40*/  IMAD.MOV R21, RZ, RZ, -R21 ;  /* 0x000000ffff157224 */ /* 0x000fe200078e0a15 */
[----:B------:R-:W-:Y:S01]  /*1b50*/  USHF.R.S32.HI UR5, URZ, 0x1f, UR12 ;  /* 0x0000001f3f057899 */ /* 0x000fe2000801140c */
[----:B------:R-:W-:Y:S01]  /*1b60*/  IMAD.U32 R39, RZ, RZ, UR4 ;  /* 0x00000004ff277e24 */ /* 0x000fe2000f8e00ff */
[----:B------:R-:W-:Y:S01]  /*1b70*/  LOP3.LUT R44, R44, R53, RZ, 0x3c, !PT ;  /* 0x000000352c2c7212 */ /* 0x000fe200078e3cff */
[----:B------:R-:W-:Y:S01]  /*1b80*/  IMAD.U32 R24, RZ, RZ, UR4 ;  /* 0x00000004ff187e24 */ /* 0x000fe2000f8e00ff */
[----:B------:R-:W-:Y:S01]  /*1b90*/  ISETP.NE.AND P5, PT, R75, RZ, PT ;  /* 0x000000ff4b00720c */ /* 0x000fe20003fa5270 */
[----:B------:R-:W-:Y:S01]  /*1ba0*/  IMAD.MOV.U32 R65, RZ, RZ, RZ ;  /* 0x000000ffff417224 */ /* 0x000fe200078e00ff */
[--C-:B------:R-:W-:Y:S01]  /*1bb0*/  IADD3 R40, P1, P0, R39, UR12, R36.reuse ;  /* 0x0000000c27287c10 */ /* 0x100fe2000f83e024 */
[----:B------:R-:W-:Y:S01]  /*1bc0*/  IMAD.U32 R39, RZ, RZ, UR13 ;  /* 0x0000000dff277e24 */ /* 0x000fe2000f8e00ff */
[----:B0-----:R-:W0:Y:S01]  /*1bd0*/  MUFU.RCP R49, R20 ;  /* 0x0000001400317308 */ /* 0x001e220000001000 */
[----:B------:R-:W-:-:S02]  /*1be0*/  SHF.R.S32.HI R36, RZ, 0x1f, R36 ;  /* 0x0000001fff247819 */ /* 0x000fc40000011424 */
[----:B------:R-:W-:Y:S02]  /*1bf0*/  ISETP.NE.AND P4, PT, R76, RZ, PT ;  /* 0x000000ff4c00720c */ /* 0x000fe40003f85270 */
[----:B------:R-:W-:Y:S01]  /*1c00*/  IADD3.X R39, R39, UR5, R36, P1, P0 ;  /* 0x0000000527277c10 */ /* 0x000fe20008fe0424 */
[----:B------:R-:W-:Y:S01]  /*1c10*/  IMAD.U32 R36, RZ, RZ, UR13 ;  /* 0x0000000dff247e24 */ /* 0x000fe2000f8e00ff */
[----:B------:R-:W-:Y:S02]  /*1c20*/  ISETP.NE.AND P6, PT, R74, RZ, PT ;  /* 0x000000ff4a00720c */ /* 0x000fe40003fc5270 */
[-C--:B------:R-:W-:Y:S02]  /*1c30*/  IABS R55, R54.reuse ;  /* 0x0000003600377213 */ /* 0x080fe40000000000 */
[----:B------:R-:W-:-:S03]  /*1c40*/  LOP3.LUT R61, RZ, R54, RZ, 0x33, !PT ;  /* 0x00000036ff3d7212 */ /* 0x000fc600078e33ff */
[----:B------:R-:W-:Y:S01]  /*1c50*/  IMAD.MOV R55, RZ, RZ, -R55 ;  /* 0x000000ffff377224 */ /* 0x000fe200078e0a37 */
[----:B0-----:R-:W-:Y:S02]  /*1c60*/  IADD3 R49, R49, 0xffffffe, RZ ;  /* 0x0ffffffe31317810 */ /* 0x001fe40007ffe0ff */
[----:B------:R-:W-:-:S04]  /*1c70*/  IADD3 R20, R64, 0x1, RZ ;  /* 0x0000000140147810 */ /* 0x000fc80007ffe0ff */
[----:B------:R-:W0:Y:S01]  /*1c80*/  F2I.FTZ.U32.TRUNC.NTZ R49, R49 ;  /* 0x0000003100317305 */ /* 0x000e22000021f000 */
[----:B------:R-:W-:Y:S02]  /*1c90*/  IABS R41, R20 ;  /* 0x0000001400297213 */ /* 0x000fe40000000000 */
[----:B------:R-:W-:Y:S01]  /*1ca0*/  LOP3.LUT R20, R20, R53, RZ, 0x3c, !PT ;  /* 0x0000003514147212 */ /* 0x000fe200078e3cff */
[----:B0-----:R-:W-:-:S04]  /*1cb0*/  IMAD.MOV R18, RZ, RZ, -R49 ;  /* 0x000000ffff127224 */ /* 0x001fc800078e0a31 */
[----:B------:R-:W-:Y:S01]  /*1cc0*/  IMAD R19, R18, R17, RZ ;  /* 0x0000001112137224 */ /* 0x000fe200078e02ff */
[----:B------:R-:W-:-:S03]  /*1cd0*/  IADD3 R18, R64, 0x3, RZ ;  /* 0x0000000340127810 */ /* 0x000fc60007ffe0ff */
[----:B------:R-:W-:Y:S01]  /*1ce0*/  IMAD.HI.U32 R48, R49, R19, R48 ;  /* 0x0000001331307227 */ /* 0x000fe200078e0030 */
[----:B------:R-:W-:-:S03]  /*1cf0*/  IABS R19, R64 ;  /* 0x0000004000137213 */ /* 0x000fc60000000000 */
[----:B------:R-:W-:Y:S02]  /*1d00*/  IMAD.SHL.U32 R23, R18, 0x20, RZ ;  /* 0x0000002012177824 */ /* 0x000fe400078e00ff */
[----:B------:R-:W-:-:S04]  /*1d10*/  IMAD.HI.U32 R22, R48, R37, RZ ;  /* 0x0000002530167227 */ /* 0x000fc800078e00ff */
[----:B------:R-:W-:Y:S01]  /*1d20*/  IMAD R46, R22, R21, R37 ;  /* 0x00000015162e7224 */ /* 0x000fe200078e0225 */
[--C-:B------:R-:W-:Y:S01]  /*1d30*/  IADD3 R37, P1, P0, R24, UR12, R23.reuse ;  /* 0x0000000c18257c10 */ /* 0x100fe2000f83e017 */
[----:B------:R-:W-:Y:S01]  /*1d40*/  IMAD.HI.U32 R42, R48, R41, RZ ;  /* 0x00000029302a7227 */ /* 0x000fe200078e00ff */
[----:B------:R-:W-:Y:S02]  /*1d50*/  SHF.R.S32.HI R23, RZ, 0x1f, R23 ;  /* 0x0000001fff177819 */ /* 0x000fe40000011417 */
[C---:B------:R-:W-:Y:S01]  /*1d60*/  ISETP.GT.U32.AND P2, PT, R17.reuse, R46, PT ;  /* 0x0000002e1100720c */ /* 0x040fe20003f44070 */
[----:B------:R-:W-:Y:S01]  /*1d70*/  IMAD R38, R42, R21, R41 ;  /* 0x000000152a267224 */ /* 0x000fe200078e0229 */
[----:B------:R-:W-:Y:S01]  /*1d80*/  IADD3.X R36, R36, UR5, R23, P1, P0 ;  /* 0x0000000524247c10 */ /* 0x000fe20008fe0417 */
[----:B------:R-:W-:Y:S01]  /*1d90*/  IMAD.HI.U32 R24, R48, R19, RZ ;  /* 0x0000001330187227 */ /* 0x000fe200078e00ff */
[----:B------:R-:W-:Y:S02]  /*1da0*/  LOP3.LUT R23, RZ, UR9, RZ, 0x33, !PT ;  /* 0x00000009ff177c12 */ /* 0x000fe4000f8e33ff */
[----:B------:R-:W-:-:S02]  /*1db0*/  ISETP.GT.U32.AND P1, PT, R17, R38, PT ;  /* 0x000000261100720c */ /* 0x000fc40003f24070 */
[----:B------:R-:W-:-:S05]  /*1dc0*/  IADD3 R23, R23, c[0x0][0x17c], RZ ;  /* 0x00005f0017177a10 */ /* 0x000fca0007ffe0ff */
[----:B------:R-:W-:Y:S01]  /*1dd0*/  @!P2 IMAD.IADD R46, R46, 0x1, -R17 ;  /* 0x000000012e2ea824 */ /* 0x000fe200078e0a11 */
[----:B------:R-:W-:-:S04]  /*1de0*/  @!P2 IADD3 R22, R22, 0x1, RZ ;  /* 0x000000011616a810 */ /* 0x000fc80007ffe0ff */
[----:B------:R-:W-:Y:S01]  /*1df0*/  ISETP.GE.U32.AND P0, PT, R46, R17, PT ;  /* 0x000000112e00720c */ /* 0x000fe20003f06070 */
[----:B------:R-:W-:Y:S01]  /*1e00*/  @!P1 IMAD.IADD R38, R38, 0x1, -R17 ;  /* 0x0000000126269824 */ /* 0x000fe200078e0a11 */
[----:B------:R-:W-:Y:S01]  /*1e10*/  @!P1 IADD3 R42, R42, 0x1, RZ ;  /* 0x000000012a2a9810 */ /* 0x000fe20007ffe0ff */
[----:B------:R-:W-:Y:S01]  /*1e20*/  IMAD R46, R24, R21, R19 ;  /* 0x00000015182e7224 */ /* 0x000fe200078e0213 */
[----:B------:R-:W-:Y:S02]  /*1e30*/  IABS R19, R18 ;  /* 0x0000001200137213 */ /* 0x000fe40000000000 */
[----:B------:R-:W-:Y:S02]  /*1e40*/  ISETP.GE.AND P1, PT, R44, RZ, PT ;  /* 0x000000ff2c00720c */ /* 0x000fe40003f26270 */
[----:B------:R-:W-:Y:S02]  /*1e50*/  ISETP.GT.U32.AND P2, PT, R17, R46, PT ;  /* 0x0000002e1100720c */ /* 0x000fe40003f44070 */
[----:B------:R-:W-:-:S02]  /*1e60*/  LOP3.LUT R44, RZ, UR8, RZ, 0x33, !PT ;  /* 0x00000008ff2c7c12 */ /* 0x000fc4000f8e33ff */
[----:B------:R-:W-:Y:S02]  /*1e70*/  LOP3.LUT R18, R18, R53, RZ, 0x3c, !PT ;  /* 0x0000003512127212 */ /* 0x000fe400078e3cff */
[----:B------:R-:W-:Y:S02]  /*1e80*/  @P0 IADD3 R22, R22, 0x1, RZ ;  /* 0x0000000116160810 */ /* 0x000fe40007ffe0ff */
[----:B------:R-:W-:Y:S01]  /*1e90*/  ISETP.GE.U32.AND P0, PT, R38, R17, PT ;  /* 0x000000112600720c */ /* 0x000fe20003f06070 */
[----:B------:R-:W-:Y:S01]  /*1ea0*/  IMAD.HI.U32 R38, R48, R19, RZ ;  /* 0x0000001330267227 */ /* 0x000fe200078e00ff */
[----:B------:R-:W-:-:S03]  /*1eb0*/  IADD3 R44, R44, c[0x0][0x180], RZ ;  /* 0x000060002c2c7a10 */ /* 0x000fc60007ffe0ff */
[----:B------:R-:W-:Y:S01]  /*1ec0*/  IMAD R48, R38, R21, R19 ;  /* 0x0000001526307224 */ /* 0x000fe200078e0213 */
[----:B------:R-:W-:Y:S01]  /*1ed0*/  @!P2 IADD3 R24, R24, 0x1, RZ ;  /* 0x000000011818a810 */ /* 0x000fe20007ffe0ff */
[----:B------:R-:W-:Y:S02]  /*1ee0*/  IMAD.MOV.U32 R19, RZ, RZ, c[0x0][0x19c] ;  /* 0x00006700ff137624 */ /* 0x000fe400078e00ff */
[----:B------:R-:W-:Y:S02]  /*1ef0*/  @!P2 IMAD.IADD R46, R46, 0x1, -R17 ;  /* 0x000000012e2ea824 */ /* 0x000fe400078e0a11 */
[----:B------:R-:W-:Y:S01]  /*1f00*/  @!P1 IMAD.MOV R22, RZ, RZ, -R22 ;  /* 0x000000ffff169224 */ /* 0x000fe200078e0a16 */
[----:B------:R-:W-:Y:S02]  /*1f10*/  ISETP.NE.AND P2, PT, R19, 0x1, PT ;  /* 0x000000011300780c */ /* 0x000fe40003f45270 */
[----:B------:R-:W-:Y:S02]  /*1f20*/  @P0 IADD3 R42, R42, 0x1, RZ ;  /* 0x000000012a2a0810 */ /* 0x000fe40007ffe0ff */
[----:B------:R-:W-:-:S02]  /*1f30*/  ISETP.GT.U32.AND P0, PT, R17, R48, PT ;  /* 0x000000301100720c */ /* 0x000fc40003f04070 */
[----:B------:R-:W-:Y:S02]  /*1f40*/  SEL R23, R23, UR9, !P2 ;  /* 0x0000000917177c07 */ /* 0x000fe4000d000000 */
[----:B------:R-:W-:Y:S02]  /*1f50*/  ISETP.GE.U32.AND P3, PT, R46, R17, PT ;  /* 0x000000112e00720c */ /* 0x000fe40003f66070 */
[----:B------:R-:W-:Y:S01]  /*1f60*/  ISETP.NE.AND P1, PT, R19, 0x1, PT ;  /* 0x000000011300780c */ /* 0x000fe20003f25270 */
[----:B------:R-:W-:Y:S01]  /*1f70*/  IMAD R50, R23, c[0x0][0x194], R32 ;  /* 0x0000650017327a24 */ /* 0x000fe200078e0220 */
[----:B------:R-:W-:Y:S02]  /*1f80*/  ISETP.GE.AND P2, PT, R20, RZ, PT ;  /* 0x000000ff1400720c */ /* 0x000fe40003f46270 */
[----:B------:R-:W-:Y:S01]  /*1f90*/  LOP3.LUT R20, R64, R53, RZ, 0x3c, !PT ;  /* 0x0000003540147212 */ /* 0x000fe200078e3cff */
[----:B------:R-:W-:Y:S01]  /*1fa0*/  IMAD R50, R50, c[0x0][0x1b0], RZ ;  /* 0x00006c0032327a24 */ /* 0x000fe200078e02ff */
[----:B------:R-:W-:Y:S01]  /*1fb0*/  SEL R44, R44, UR8, !P1 ;  /* 0x000000082c2c7c07 */ /* 0x000fe2000c800000 */
[----:B------:R-:W-:Y:S01]  /*1fc0*/  @!P0 IMAD.IADD R48, R48, 0x1, -R17 ;  /* 0x0000000130308824 */ /* 0x000fe200078e0a11 */
[----:B------:R-:W-:-:S02]  /*1fd0*/  @!P0 IADD3 R38, R38, 0x1, RZ ;  /* 0x0000000126268810 */ /* 0x000fc40007ffe0ff */
[----:B------:R-:W-:Y:S02]  /*1fe0*/  ISETP.GE.AND P1, PT, R20, RZ, PT ;  /* 0x000000ff1400720c */ /* 0x000fe40003f26270 */
[----:B------:R-:W-:Y:S01]  /*1ff0*/  ISETP.GE.U32.AND P0, PT, R48, R17, PT ;  /* 0x000000113000720c */ /* 0x000fe20003f06070 */
[----:B------:R-:W-:Y:S01]  /*2000*/  IMAD.MOV.U32 R17, RZ, RZ, c[0x0][0x190] ;  /* 0x00006400ff117624 */ /* 0x000fe200078e00ff */
[----:B------:R-:W-:Y:S01]  /*2010*/  @P3 IADD3 R24, R24, 0x1, RZ ;  /* 0x0000000118183810 */ /* 0x000fe20007ffe0ff */
[----:B------:R-:W-:Y:S01]  /*2020*/  IMAD R48, R23, c[0x0][0x194], R30 ;  /* 0x0000650017307a24 */ /* 0x000fe200078e021e */
[----:B------:R-:W-:Y:S01]  /*2030*/  ISETP.NE.AND P3, PT, R77, RZ, PT ;  /* 0x000000ff4d00720c */ /* 0x000fe20003f65270 */
[----:B------:R-:W-:Y:S02]  /*2040*/  IMAD R19, R57, R17, -c[0x0][0x188] ;  /* 0x8000620039137624 */ /* 0x000fe400078e0211 */
[----:B------:R-:W-:Y:S02]  /*2050*/  IMAD R48, R48, c[0x0][0x1b0], RZ ;  /* 0x00006c0030307a24 */ /* 0x000fe400078e02ff */
[----:B------:R-:W-:-:S02]  /*2060*/  IMAD R20, R44, c[0x0][0x198], R19 ;  /* 0x000066002c147a24 */ /* 0x000fc400078e0213 */
[-C--:B------:R-:W-:Y:S02]  /*2070*/  IMAD R19, R58, R17.reuse, -c[0x0][0x188] ;  /* 0x800062003a137624 */ /* 0x080fe400078e0211 */
[----:B------:R-:W-:Y:S01]  /*2080*/  @P0 IADD3 R38, R38, 0x1, RZ ;  /* 0x0000000126260810 */ /* 0x000fe20007ffe0ff */
[----:B------:R-:W-:Y:S01]  /*2090*/  IMAD.SHL.U32 R21, R20, 0x20, RZ ;  /* 0x0000002014157824 */ /* 0x000fe200078e00ff */
[----:B------:R-:W-:Y:S01]  /*20a0*/  IADD3 R46, P0, R34, R50, RZ ;  /* 0x00000032222e7210 */ /* 0x000fe20007f1e0ff */
[----:B------:R-:W-:Y:S02]  /*20b0*/  IMAD R19, R44, c[0x0][0x198], R19 ;  /* 0x000066002c137a24 */ /* 0x000fe400078e0213 */
[----:B------:R-:W-:Y:S01]  /*20c0*/  IMAD R41, R59, R17, -c[0x0][0x188] ;  /* 0x800062003b297624 */ /* 0x000fe200078e0211 */
[----:B------:R-:W-:Y:S01]  /*20d0*/  LEA.HI.X.SX32 R50, R50, R33, 0x1, P0 ;  /* 0x0000002132327211 */ /* 0x000fe200000f0eff */
[----:B------:R-:W-:Y:S01]  /*20e0*/  @!P2 IMAD.MOV R42, RZ, RZ, -R42 ;  /* 0x000000ffff2aa224 */ /* 0x000fe200078e0a2a */
[----:B------:R-:W-:Y:S01]  /*20f0*/  IADD3 R51, P0, R21, R46, RZ ;  /* 0x0000002e15337210 */ /* 0x000fe20007f1e0ff */
[----:B------:R-:W-:Y:S01]  /*2100*/  IMAD R46, R23, c[0x0][0x194], R27 ;  /* 0x00006500172e7a24 */ /* 0x000fe200078e021b */
[----:B------:R-:W-:Y:S01]  /*2110*/  ISETP.GE.AND P2, PT, R18, RZ, PT ;  /* 0x000000ff1200720c */ /* 0x000fe20003f46270 */
[----:B------:R-:W-:Y:S01]  /*2120*/  IMAD R17, R60, R17, -c[0x0][0x188] ;  /* 0x800062003c117624 */ /* 0x000fe200078e0211 */
[----:B------:R-:W-:Y:S01]  /*2130*/  LEA.HI.X.SX32 R50, R21, R50, 0x1, P0 ;  /* 0x0000003215327211 */ /* 0x000fe200000f0eff */
[----:B------:R-:W-:Y:S01]  /*2140*/  IMAD.SHL.U32 R21, R19, 0x20, RZ ;  /* 0x0000002013157824 */ /* 0x000fe200078e00ff */
[----:B------:R-:W-:Y:S01]  /*2150*/  IADD3 R56, P0, R31, R48, RZ ;  /* 0x000000301f387210 */ /* 0x000fe20007f1e0ff */
[----:B------:R-:W-:Y:S01]  /*2160*/  IMAD R46, R46, c[0x0][0x1b0], RZ ;  /* 0x00006c002e2e7a24 */ /* 0x000fe200078e02ff */
[----:B------:R-:W-:Y:S01]  /*2170*/  ISETP.GT.AND P4, PT, R19, -0x1, P4 ;  /* 0xffffffff1300780c */ /* 0x000fe20002784270 */
[----:B------:R-:W-:Y:S01]  /*2180*/  IMAD R18, R44, c[0x0][0x198], R41 ;  /* 0x000066002c127a24 */ /* 0x000fe200078e0229 */
[----:B------:R-:W-:Y:S01]  /*2190*/  LEA.HI.X.SX32 R48, R48, R25, 0x1, P0 ;  /* 0x0000001930307211 */ /* 0x000fe200000f0eff */
[----:B------:R-:W-:Y:S01]  /*21a0*/  IMAD R17, R44, c[0x0][0x198], R17 ;  /* 0x000066002c117a24 */ /* 0x000fe200078e0211 */
[----:B------:R-:W-:Y:S01]  /*21b0*/  IADD3 R49, P0, R21, R56, RZ ;  /* 0x0000003815317210 */ /* 0x000fe20007f1e0ff */
[----:B------:R-:W-:Y:S01]  /*21c0*/  IMAD.SHL.U32 R41, R18, 0x20, RZ ;  /* 0x0000002012297824 */ /* 0x000fe200078e00ff */
[----:B------:R-:W-:Y:S01]  /*21d0*/  IABS R56, R54 ;  /* 0x0000003600387213 */ /* 0x000fe20000000000 */
[----:B------:R-:W-:Y:S01]  /*21e0*/  IMAD R23, R23, c[0x0][0x194], R35 ;  /* 0x0000650017177a24 */ /* 0x000fe200078e0223 */
[----:B------:R-:W-:Y:S01]  /*21f0*/  LEA.HI.X.SX32 R48, R21, R48, 0x1, P0 ;  /* 0x0000003015307211 */ /* 0x000fe200000f0eff */
[----:B------:R-:W-:Y:S01]  /*2200*/  IMAD.SHL.U32 R21, R17, 0x20, RZ ;  /* 0x0000002011157824 */ /* 0x000fe200078e00ff */
[----:B------:R-:W-:Y:S01]  /*2210*/  IADD3 R44, P0, R29, R46, RZ ;  /* 0x0000002e1d2c7210 */ /* 0x000fe20007f1e0ff */
[----:B------:R-:W-:Y:S01]  /*2220*/  IMAD R23, R23, c[0x0][0x1b0], RZ ;  /* 0x00006c0017177a24 */ /* 0x000fe200078e02ff */
[----:B------:R-:W-:Y:S01]  /*2230*/  ISETP.LT.AND P4, PT, R19, c[0x0][0x168], P4 ;  /* 0x00005a0013007a0c */ /* 0x000fe20002781270 */
[----:B------:R-:W-:Y:S01]  /*2240*/  @!P2 IMAD.MOV R38, RZ, RZ, -R38 ;  /* 0x000000ffff26a224 */ /* 0x000fe200078e0a26 */
[----:B------:R-:W-:Y:S01]  /*2250*/  LEA.HI.X.SX32 R46, R46, R28, 0x1, P0 ;  /* 0x0000001c2e2e7211 */ /* 0x000fe200000f0eff */
[----:B------:R-:W-:Y:S01]  /*2260*/  @!P1 IMAD.MOV R24, RZ, RZ, -R24 ;  /* 0x000000ffff189224 */ /* 0x000fe200078e0a18 */
[----:B------:R-:W-:Y:S01]  /*2270*/  IADD3 R47, P0, R41, R44, RZ ;  /* 0x0000002c292f7210 */ /* 0x000fe20007f1e0ff */
[----:B------:R-:W-:Y:S01]  /*2280*/  IMAD.IADD R44, R26, 0x1, R23 ;  /* 0x000000011a2c7824 */ /* 0x000fe200078e0217 */
[----:B------:R-:W-:-:S02]  /*2290*/  ISETP.NE.AND P1, PT, R53, RZ, PT ;  /* 0x000000ff3500720c */ /* 0x000fc40003f25270 */
[----:B------:R-:W-:Y:S02]  /*22a0*/  LEA.HI.X.SX32 R46, R41, R46, 0x1, P0 ;  /* 0x0000002e292e7211 */ /* 0x000fe400000f0eff */
[----:B------:R-:W-:Y:S02]  /*22b0*/  ISETP.GT.AND P0, PT, R20, -0x1, P3 ;  /* 0xffffffff1400780c */ /* 0x000fe40001f04270 */
[----:B------:R-:W-:Y:S02]  /*22c0*/  ISETP.GT.AND P3, PT, R18, -0x1, P5 ;  /* 0xffffffff1200780c */ /* 0x000fe40002f64270 */
[----:B------:R-:W-:Y:S02]  /*22d0*/  ISETP.LT.AND P5, PT, R20, c[0x0][0x168], P0 ;  /* 0x00005a0014007a0c */ /* 0x000fe400007a1270 */
[----:B------:R-:W0:Y:S01]  /*22e0*/  I2F.RP R20, R56 ;  /* 0x0000003800147306 */ /* 0x000e220000209400 */
[----:B------:R-:W-:Y:S02]  /*22f0*/  ISETP.LT.AND P3, PT, R18, c[0x0][0x168], P3 ;  /* 0x00005a0012007a0c */ /* 0x000fe40001f61270 */
[----:B------:R-:W-:-:S02]  /*2300*/  IADD3 R45, P2, R21, R44, RZ ;  /* 0x0000002c152d7210 */ /* 0x000fc40007f5e0ff */
[----:B------:R-:W-:Y:S02]  /*2310*/  LOP3.LUT R23, RZ, R53, RZ, 0x33, !PT ;  /* 0x00000035ff177212 */ /* 0x000fe400078e33ff */
[----:B------:R-:W-:Y:S02]  /*2320*/  LEA.HI.X.SX32 R44, R21, R52, 0x1, P2 ;  /* 0x00000034152c7211 */ /* 0x000fe400010f0eff */
[----:B------:R-:W-:Y:S02]  /*2330*/  ISETP.GT.AND P2, PT, R17, -0x1, P6 ;  /* 0xffffffff1100780c */ /* 0x000fe40003744270 */
[----:B------:R-:W-:Y:S02]  /*2340*/  SEL R43, R23, R24, !P1 ;  /* 0x00000018172b7207 */ /* 0x000fe40004800000 */
[----:B------:R-:W-:Y:S02]  /*2350*/  ISETP.LT.AND P2, PT, R17, c[0x0][0x168], P2 ;  /* 0x00005a0011007a0c */ /* 0x000fe40001741270 */
[C---:B------:R-:W-:Y:S01]  /*2360*/  SEL R42, R23.reuse, R42, !P1 ;  /* 0x0000002a172a7207 */ /* 0x040fe20004800000 */
[----:B0-----:R-:W0:Y:S01]  /*2370*/  MUFU.RCP R18, R20 ;  /* 0x0000001400127308 */ /* 0x001e220000001000 */
[----:B------:R-:W-:-:S02]  /*2380*/  SEL R41, R23, R22, !P1 ;  /* 0x0000001617297207 */ /* 0x000fc40004800000 */
[----:B------:R-:W-:Y:S02]  /*2390*/  SEL R38, R23, R38, !P1 ;  /* 0x0000002617267207 */ /* 0x000fe40004800000 */
[----:B------:R-:W-:Y:S02]  /*23a0*/  ISETP.NE.AND P6, PT, R54, RZ, PT ;  /* 0x000000ff3600720c */ /* 0x000fe40003fc5270 */
[----:B0-----:R-:W-:-:S04]  /*23b0*/  IADD3 R18, R18, 0xffffffe, RZ ;  /* 0x0ffffffe12127810 */ /* 0x001fc80007ffe0ff */
[----:B------:R-:W0:Y:S02]  /*23c0*/  F2I.FTZ.U32.TRUNC.NTZ R19, R18 ;  /* 0x0000001200137305 */ /* 0x000e24000021f000 */
[----:B0-----:R-:W-:Y:S02]  /*23d0*/  IMAD.MOV R17, RZ, RZ, -R19 ;  /* 0x000000ffff117224 */ /* 0x001fe400078e0a13 */
[----:B------:R-:W-:Y:S02]  /*23e0*/  IMAD.MOV.U32 R18, RZ, RZ, RZ ;  /* 0x000000ffff127224 */ /* 0x000fe400078e00ff */
[----:B------:R-:W-:-:S04]  /*23f0*/  IMAD R62, R17, R56, RZ ;  /* 0x00000038113e7224 */ /* 0x000fc800078e02ff */
[----:B------:R-:W-:-:S04]  /*2400*/  IMAD.HI.U32 R62, R19, R62, R18 ;  /* 0x0000003e133e7227 */ /* 0x000fc800078e0012 */
.L_x_239:
[--C-:B------:R-:W-:Y:S01]  /*2410*/  @P4 SHF.R.U32.HI R84, RZ, 0x5, R65.reuse ;  /* 0x00000005ff544819 */ /* 0x100fe20000011641 */
[----:B------:R-:W-:Y:S01]  /*2420*/  CS2R R22, SRZ ;  /* 0x0000000000167805 */ /* 0x000fe2000001ff00 */
[C---:B------:R-:W-:Y:S01]  /*2430*/  @P4 LOP3.LUT R20, R65.reuse, 0x1f, RZ, 0xc0, !PT ;  /* 0x0000001f41144812 */ /* 0x040fe200078ec0ff */
[----:B------:R-:W-:Y:S01]  /*2440*/  IMAD.MOV.U32 R24, RZ, RZ, RZ ;  /* 0x000000ffff187224 */ /* 0x000fe200078e00ff */
[--C-:B0-----:R-:W-:Y:S01]  /*2450*/  @P3 SHF.R.U32.HI R82, RZ, 0x5, R65.reuse ;  /* 0x00000005ff523819 */ /* 0x101fe20000011641 */
[----:B------:R-:W-:Y:S01]  /*2460*/  @P4 IMAD R84, R84, c[0x0][0x1b4], RZ ;  /* 0x00006d0054544a24 */ /* 0x000fe200078e02ff */
[--C-:B-1----:R-:W-:Y:S01]  /*2470*/  @P2 SHF.R.U32.HI R80, RZ, 0x5, R65.reuse ;  /* 0x00000005ff502819 */ /* 0x102fe20000011641 */
[----:B------:R-:W-:Y:S01]  /*2480*/  IMAD.MOV.U32 R17, RZ, RZ, RZ ;  /* 0x000000ffff117224 */ /* 0x000fe200078e00ff */
[----:B------:R-:W-:Y:S01]  /*2490*/  @P5 LOP3.LUT R79, R65, 0x1f, RZ, 0xc0, !PT ;  /* 0x0000001f414f5812 */ /* 0x000fe200078ec0ff */
[----:B------:R-:W-:Y:S01]  /*24a0*/  @P3 IMAD R82, R82, c[0x0][0x1b4], RZ ;  /* 0x00006d0052523a24 */ /* 0x000fe200078e02ff */
[----:B------:R-:W-:Y:S01]  /*24b0*/  @P4 SHF.R.S32.HI R19, RZ, 0x1f, R84 ;  /* 0x0000001fff134819 */ /* 0x000fe20000011454 */
[----:B------:R-:W-:Y:S01]  /*24c0*/  @P2 IMAD R80, R80, c[0x0][0x1b4], RZ ;  /* 0x00006d0050502a24 */ /* 0x000fe200078e02ff */
[----:B------:R-:W-:Y:S01]  /*24d0*/  @P4 IADD3 R84, P1, P0, R84, R49, R20 ;  /* 0x0000003154544210 */ /* 0x000fe2000783e014 */
[----:B------:R-:W-:Y:S01]  /*24e0*/  BSSY B0, `(.L_x_231) ;  /* 0x0000040000007945 */ /* 0x000fe20003800000 */
[----:B------:R-:W-:Y:S01]  /*24f0*/  @P5 SHF.R.U32.HI R20, RZ, 0x5, R65 ;  /* 0x00000005ff145819 */ /* 0x000fe20000011641 */
[----:B------:R-:W-:Y:S01]  /*2500*/  IMAD.MOV.U32 R18, RZ, RZ, RZ ;  /* 0x000000ffff127224 */ /* 0x000fe200078e00ff */
[----:B------:R-:W-:Y:S02]  /*2510*/  @P4 IADD3.X R78, R19, R48, RZ, P1, P0 ;  /* 0x00000030134e4210 */ /* 0x000fe40000fe04ff */
[C---:B------:R-:W-:Y:S01]  /*2520*/  @P3 LOP3.LUT R19, R65.reuse, 0x1f, RZ, 0xc0, !PT ;  /* 0x0000001f41133812 */ /* 0x040fe200078ec0ff */
[----:B------:R-:W-:Y:S01]  /*2530*/  @P5 IMAD R20, R20, c[0x0][0x1b4], RZ ;  /* 0x00006d0014145a24 */ /* 0x000fe200078e02ff */
[----:B------:R-:W-:Y:S02]  /*2540*/  @P3 SHF.R.S32.HI R63, RZ, 0x1f, R82 ;  /* 0x0000001fff3f3819 */ /* 0x000fe40000011452 */
[----:B------:R-:W-:Y:S02]  /*2550*/  @P3 IADD3 R82, P1, P0, R82, R47, R19 ;  /* 0x0000002f52523210 */ /* 0x000fe4000783e013 */
[----:B------:R-:W-:Y:S02]  /*2560*/  @P2 LOP3.LUT R19, R65, 0x1f, RZ, 0xc0, !PT ;  /* 0x0000001f41132812 */ /* 0x000fe400078ec0ff */
[----:B------:R-:W-:Y:S02]  /*2570*/  @P3 IADD3.X R63, R63, R46, RZ, P1, P0 ;  /* 0x0000002e3f3f3210 */ /* 0x000fe40000fe04ff */
[----:B------:R-:W-:Y:S02]  /*2580*/  @P2 SHF.R.S32.HI R21, RZ, 0x1f, R80 ;  /* 0x0000001fff152819 */ /* 0x000fe40000011450 */
[----:B------:R-:W-:Y:S02]  /*2590*/  @P2 IADD3 R80, P1, P0, R80, R45, R19 ;  /* 0x0000002d50502210 */ /* 0x000fe4000783e013 */
[----:B------:R-:W-:Y:S02]  /*25a0*/  @P5 SHF.R.S32.HI R19, RZ, 0x1f, R20 ;  /* 0x0000001fff135819 */ /* 0x000fe40000011414 */
[----:B------:R-:W-:Y:S02]  /*25b0*/  @P2 IADD3.X R21, R21, R44, RZ, P1, P0 ;  /* 0x0000002c15152210 */ /* 0x000fe40000fe04ff */
[----:B------:R-:W-:Y:S04]  /*25c0*/  @P5 IADD3 R20, P1, P0, R20, R51, R79 ;  /* 0x0000003314145210 */ /* 0x000fe8000783e04f */
[----:B------:R-:W-:Y:S02]  /*25d0*/  @P5 IADD3.X R19, R19, R50, RZ, P1, P0 ;  /* 0x0000003213135210 */ /* 0x000fe40000fe04ff */
[----:B------:R-:W-:Y:S04]  /*25e0*/  @P4 IADD3 R84, P0, R84, c[0x0][0x1a8], RZ ;  /* 0x00006a0054544a10 */ /* 0x000fe80007f1e0ff */
[----:B------:R-:W-:Y:S02]  /*25f0*/  @P4 IADD3.X R85, R78, c[0x0][0x1ac], RZ, P0, !PT ;  /* 0x00006b004e554a10 */ /* 0x000fe400007fe4ff */
[----:B------:R-:W-:Y:S03]  /*2600*/  @P3 IADD3 R82, P0, R82, c[0x0][0x1a8], RZ ;  /* 0x00006a0052523a10 */ /* 0x000fe60007f1e0ff */
[----:B------:R0:W5:Y:S01]  /*2610*/  @P4 LDG.E.S8 R22, [R84.64] ;  /* 0x0000000a54164981 */ /* 0x000162000c1e1300 */
[----:B------:R-:W-:Y:S02]  /*2620*/  @P3 IADD3.X R83, R63, c[0x0][0x1ac], RZ, P0, !PT ;  /* 0x00006b003f533a10 */ /* 0x000fe400007fe4ff */
[----:B------:R-:W-:Y:S02]  /*2630*/  @P2 IADD3 R80, P0, R80, c[0x0][0x1a8], RZ ;  /* 0x00006a0050502a10 */ /* 0x000fe40007f1e0ff */
[----:B------:R-:W-:Y:S01]  /*2640*/  IABS R63, R65 ;  /* 0x00000041003f7213 */ /* 0x000fe20000000000 */
[----:B------:R0:W5:Y:S01]  /*2650*/  @P3 LDG.E.S8 R23, [R82.64] ;  /* 0x0000000a52173981 */ /* 0x000162000c1e1300 */
[----:B------:R-:W-:Y:S02]  /*2660*/  @P2 IADD3.X R81, R21, c[0x0][0x1ac], RZ, P0, !PT ;  /* 0x00006b0015512a10 */ /* 0x000fe400007fe4ff */
[----:B------:R-:W-:Y:S01]  /*2670*/  @P5 IADD3 R20, P0, R20, c[0x0][0x1a8], RZ ;  /* 0x00006a0014145a10 */ /* 0x000fe20007f1e0ff */
[----:B------:R-:W-:Y:S02]  /*2680*/  IMAD.HI.U32 R78, R62, R63, RZ ;  /* 0x0000003f3e4e7227 */ /* 0x000fe400078e00ff */
[----:B------:R0:W5:Y:S01]  /*2690*/  @P2 LDG.E.S8 R24, [R80.64] ;  /* 0x0000000a50182981 */ /* 0x000162000c1e1300 */
[----:B------:R-:W-:Y:S01]  /*26a0*/  @P5 IADD3.X R21, R19, c[0x0][0x1ac], RZ, P0, !PT ;  /* 0x00006b0013155a10 */ /* 0x000fe200007fe4ff */
[----:B------:R-:W-:Y:S01]  /*26b0*/  IMAD R63, R78, R55, R63 ;  /* 0x000000374e3f7224 */ /* 0x000fe200078e023f */
[----:B------:R-:W-:Y:S03]  /*26c0*/  LOP3.LUT R19, R65, R54, RZ, 0x3c, !PT ;  /* 0x0000003641137212 */ /* 0x000fe600078e3cff */
[----:B------:R0:W5:Y:S01]  /*26d0*/  @P5 LDG.E.S8 R17, [R20.64] ;  /* 0x0000000a14115981 */ /* 0x000162000c1e1300 */
[----:B------:R-:W-:-:S13]  /*26e0*/  ISETP.GT.U32.AND P0, PT, R56, R63, PT ;  /* 0x0000003f3800720c */ /* 0x000fda0003f04070 */
[----:B------:R-:W-:Y:S01]  /*26f0*/  @!P0 IADD3 R78, R78, 0x1, RZ ;  /* 0x000000014e4e8810 */ /* 0x000fe20007ffe0ff */
[----:B------:R-:W-:Y:S05]  /*2700*/  @!P0 IMAD.IADD R63, R63, 0x1, -R56 ;  /* 0x000000013f3f8824 */ /* 0x000fea00078e0a38 */
[----:B------:R-:W-:-:S13]  /*2710*/  ISETP.GE.U32.AND P0, PT, R63, R56, PT ;  /* 0x000000383f00720c */ /* 0x000fda0003f06070 */
[----:B------:R-:W-:Y:S02]  /*2720*/  @P0 IADD3 R78, R78, 0x1, RZ ;  /* 0x000000014e4e0810 */ /* 0x000fe40007ffe0ff */
[----:B------:R-:W-:-:S13]  /*2730*/  ISETP.GE.AND P0, PT, R19, RZ, PT ;  /* 0x000000ff1300720c */ /* 0x000fda0003f06270 */
[----:B------:R-:W-:Y:S05]  /*2740*/  @!P0 IMAD.MOV R78, RZ, RZ, -R78 ;  /* 0x000000ffff4e8224 */ /* 0x000fea00078e0a4e */
[----:B------:R-:W-:Y:S04]  /*2750*/  SEL R78, R61, R78, !P6 ;  /* 0x0000004e3d4e7207 */ /* 0x000fe80007000000 */
[----:B------:R-:W-:Y:S04]  /*2760*/  ISETP.NE.AND P0, PT, R43, R78, PT ;  /* 0x0000004e2b00720c */ /* 0x000fe80003f05270 */
[----:B------:R-:W-:-:S13]  /*2770*/  ISETP.GE.OR P0, PT, R64, c[0x0][0x178], P0 ;  /* 0x00005e0040007a0c */ /* 0x000fda0000706670 */
[----:B------:R-:W-:-:S05]  /*2780*/  @P0 BRA `(.L_x_232) ;  /* 0x0000015000000947 */ /* 0x000fca0003800000 */
[----:B0-----:R-:W-:Y:S02]  /*2790*/  IMAD.SHL.U32 R21, R64, 0x20, RZ ;  /* 0x0000002040157824 */ /* 0x001fe400078e00ff */
[----:B------:R-:W-:Y:S02]  /*27a0*/  IMAD.U32 R20, RZ, RZ, UR4 ;  /* 0x00000004ff147e24 */ /* 0x000fe4000f8e00ff */
[----:B------:R-:W-:Y:S01]  /*27b0*/  IMAD.U32 R19, RZ, RZ, UR13 ;  /* 0x0000000dff137e24 */ /* 0x000fe2000f8e00ff */
[--C-:B------:R-:W-:Y:S02]  /*27c0*/  SHF.R.S32.HI R80, RZ, 0x1f, R21.reuse ;  /* 0x0000001fff507819 */ /* 0x100fe40000011415 */
[----:B------:R-:W-:Y:S04]  /*27d0*/  IADD3 R20, P1, P0, R20, UR12, R21 ;  /* 0x0000000c14147c10 */ /* 0x000fe8000f83e015 */
[----:B------:R-:W-:Y:S01]  /*27e0*/  IADD3.X R19, R19, UR5, R80, P1, P0 ;  /* 0x0000000513137c10 */ /* 0x000fe20008fe0450 */
[----:B------:R-:W-:Y:S01]  /*27f0*/  IMAD.IADD R80, R63, 0x1, -R56 ;  /* 0x000000013f507824 */ /* 0x000fe200078e0a38 */
[-C--:B------:R-:W-:Y:S04]  /*2800*/  ISETP.GT.U32.AND P0, PT, R56, R63.reuse, PT ;  /* 0x0000003f3800720c */ /* 0x080fe80003f04070 */
[----:B------:R-:W-:Y:S02]  /*2810*/  SEL R80, R80, R63, !P0 ;  /* 0x0000003f50507207 */ /* 0x000fe40004000000 */
[----:B------:R-:W-:-:S13]  /*2820*/  ISETP.GE.AND P0, PT, R65, RZ, PT ;  /* 0x000000ff4100720c */ /* 0x000fda0003f06270 */
[----:B------:R-:W-:Y:S05]  /*2830*/  @!P0 IMAD.MOV R80, RZ, RZ, -R80 ;  /* 0x000000ffff508224 */ /* 0x000fea00078e0a50 */
[----:B------:R-:W-:Y:S04]  /*2840*/  SEL R79, R61, R80, !P6 ;  /* 0x000000503d4f7207 */ /* 0x000fe80007000000 */
[----:B------:R-:W-:Y:S02]  /*2850*/  SHF.R.U32.HI R21, RZ, 0x5, R79 ;  /* 0x00000005ff157819 */ /* 0x000fe4000001164f */
[----:B------:R-:W-:Y:S03]  /*2860*/  LOP3.LUT R79, R79, 0x1f, RZ, 0xc0, !PT ;  /* 0x0000001f4f4f7812 */ /* 0x000fe600078ec0ff */
[----:B------:R-:W-:Y:S05]  /*2870*/  IMAD R21, R21, c[0x0][0x1d0], RZ ;  /* 0x0000740015157a24 */ /* 0x000fea00078e02ff */
[----:B------:R-:W-:Y:S02]  /*2880*/  IADD3 R20, P1, P0, R21, R20, R79 ;  /* 0x0000001415147210 */ /* 0x000fe4000783e04f */
[----:B------:R-:W-:Y:S04]  /*2890*/  SHF.R.S32.HI R80, RZ, 0x1f, R21 ;  /* 0x0000001fff507819 */ /* 0x000fe80000011415 */
[----:B------:R-:W-:Y:S02]  /*28a0*/  IADD3.X R19, R80, R19, RZ, P1, P0 ;  /* 0x0000001350137210 */ /* 0x000fe40000fe04ff */
[----:B------:R-:W-:Y:S04]  /*28b0*/  IADD3 R82, P0, R20, c[0x0][0x1c0], RZ ;  /* 0x0000700014527a10 */ /* 0x000fe80007f1e0ff */
[----:B------:R-:W-:Y:S05]  /*28c0*/  IADD3.X R83, R19, c[0x0][0x1c4], RZ, P0, !PT ;  /* 0x0000710013537a10 */ /* 0x000fea00007fe4ff */
[----:B------:R0:W5:Y:S04]  /*28d0*/  LDG.E.S8 R18, [R82.64] ;  /* 0x0000000a52127981 */ /* 0x000168000c1e1300 */
.L_x_232:
[----:B0-----:R-:W-:Y:S05]  /*28e0*/  BSYNC B0 ;  /* 0x0000000000007941 */ /* 0x001fea0003800000 */
.L_x_231:
[----:B------:R-:W-:Y:S01]  /*28f0*/  IADD3 R21, R64, 0x1, RZ ;  /* 0x0000000140157810 */ /* 0x000fe20007ffe0ff */
[----:B------:R-:W-:Y:S01]  /*2900*/  BSSY B0, `(.L_x_233) ;  /* 0x000001b000007945 */ /* 0x000fe20003800000 */
[----:B------:R-:W-:Y:S01]  /*2910*/  ISETP.NE.AND P0, PT, R42, R78, PT ;  /* 0x0000004e2a00720c */ /* 0x000fe20003f05270 */
[----:B------:R-:W-:Y:S02]  /*2920*/  IMAD.MOV.U32 R20, RZ, RZ, RZ ;  /* 0x000000ffff147224 */ /* 0x000fe400078e00ff */
[----:B------:R-:W-:Y:S01]  /*2930*/  IMAD.MOV.U32 R19, RZ, RZ, RZ ;  /* 0x000000ffff137224 */ /* 0x000fe200078e00ff */
[----:B------:R-:W-:-:S13]  /*2940*/  ISETP.GE.OR P0, PT, R21, c[0x0][0x178], P0 ;  /* 0x00005e0015007a0c */ /* 0x000fda0000706670 */
[----:B------:R-:W-:-:S05]  /*2950*/  @P0 BRA `(.L_x_234) ;  /* 0x0000015000000947 */ /* 0x000fca0003800000 */
[----:B------:R-:W-:Y:S01]  /*2960*/  LEA R80, R64, 0x20, 0x5 ;  /* 0x0000002040507811 */ /* 0x000fe200078e28ff */
[----:B------:R-:W-:Y:S02]  /*2970*/  IMAD.U32 R79, RZ, RZ, UR4 ;  /* 0x00000004ff4f7e24 */ /* 0x000fe4000f8e00ff */
[----:B------:R-:W-:Y:S03]  /*2980*/  IMAD.U32 R21, RZ, RZ, UR13 ;  /* 0x0000000dff157e24 */ /* 0x000fe6000f8e00ff */
[--C-:B------:R-:W-:Y:S02]  /*2990*/  IADD3 R79, P1, P0, R79, UR12, R80.reuse ;  /* 0x0000000c4f4f7c10 */ /* 0x100fe4000f83e050 */
[----:B------:R-:W-:Y:S04]  /*29a0*/  SHF.R.S32.HI R80, RZ, 0x1f, R80 ;  /* 0x0000001fff507819 */ /* 0x000fe80000011450 */
        /* <DEDUP_REMOVED lines=16> */
.L_x_234:
[----:B------:R-:W-:Y:S05]  /*2ab0*/  BSYNC B0 ;  /* 0x0000000000007941 */ /* 0x000fea0003800000 */
.L_x_233:
[----:B------:R-:W-:Y:S01]  /*2ac0*/  IADD3 R21, R64, 0x2, RZ ;  /* 0x0000000240157810 */ /* 0x000fe20007ffe0ff */
[----:B------:R-:W-:Y:S01]  /*2ad0*/  BSSY B0, `(.L_x_235) ;  /* 0x0000013000007945 */ /* 0x000fe20003800000 */
[----:B------:R-:W-:Y:S04]  /*2ae0*/  ISETP.NE.AND P0, PT, R41, R78, PT ;  /* 0x0000004e2900720c */ /* 0x000fe80003f05270 */
[----:B------:R-:W-:-:S13]  /*2af0*/  ISETP.GE.OR P0, PT, R21, c[0x0][0x178], P0 ;  /* 0x00005e0015007a0c */ /* 0x000fda0000706670 */
[----:B------:R-:W-:-:S05]  /*2b00*/  @P0 BRA `(.L_x_236) ;  /* 0x000000f000000947 */ /* 0x000fca0003800000 */
[-C--:B------:R-:W-:Y:S01]  /*2b10*/  ISETP.GT.U32.AND P0, PT, R56, R63.reuse, PT ;  /* 0x0000003f3800720c */ /* 0x080fe20003f04070 */
[----:B------:R-:W-:Y:S05]  /*2b20*/  IMAD.IADD R80, R63, 0x1, -R56 ;  /* 0x000000013f507824 */ /* 0x000fea00078e0a38 */
[----:B------:R-:W-:Y:S02]  /*2b30*/  SEL R80, R80, R63, !P0 ;  /* 0x0000003f50507207 */ /* 0x000fe40004000000 */
[----:B------:R-:W-:-:S13]  /*2b40*/  ISETP.GE.AND P0, PT, R65, RZ, PT ;  /* 0x000000ff4100720c */ /* 0x000fda0003f06270 */
[----:B------:R-:W-:Y:S05]  /*2b50*/  @!P0 IMAD.MOV R80, RZ, RZ, -R80 ;  /* 0x000000ffff508224 */ /* 0x000fea00078e0a50 */
[----:B------:R-:W-:Y:S04]  /*2b60*/  SEL R79, R61, R80, !P6 ;  /* 0x000000503d4f7207 */ /* 0x000fe80007000000 */
[----:B------:R-:W-:Y:S02]  /*2b70*/  SHF.R.U32.HI R21, RZ, 0x5, R79 ;  /* 0x00000005ff157819 */ /* 0x000fe4000001164f */
[----:B------:R-:W-:Y:S03]  /*2b80*/  LOP3.LUT R79, R79, 0x1f, RZ, 0xc0, !PT ;  /* 0x0000001f4f4f7812 */ /* 0x000fe600078ec0ff */
[----:B------:R-:W-:Y:S05]  /*2b90*/  IMAD R21, R21, c[0x0][0x1d0], RZ ;  /* 0x0000740015157a24 */ /* 0x000fea00078e02ff */
[----:B------:R-:W-:Y:S02]  /*2ba0*/  SHF.R.S32.HI R80, RZ, 0x1f, R21 ;  /* 0x0000001fff507819 */ /* 0x000fe40000011415 */
[----:B------:R-:W-:Y:S04]  /*2bb0*/  IADD3 R79, P1, P0, R21, R40, R79 ;  /* 0x00000028154f7210 */ /* 0x000fe8000783e04f */
[----:B------:R-:W-:Y:S02]  /*2bc0*/  IADD3.X R80, R80, R39, RZ, P1, P0 ;  /* 0x0000002750507210 */ /* 0x000fe40000fe04ff */
[----:B0-----:R-:W-:Y:S04]  /*2bd0*/  IADD3 R82, P0, R79, c[0x0][0x1c0], RZ ;  /* 0x000070004f527a10 */ /* 0x001fe80007f1e0ff */
[----:B------:R-:W-:Y:S05]  /*2be0*/  IADD3.X R83, R80, c[0x0][0x1c4], RZ, P0, !PT ;  /* 0x0000710050537a10 */ /* 0x000fea00007fe4ff */
[----:B------:R0:W5:Y:S04]  /*2bf0*/  LDG.E.S8 R20, [R82.64] ;  /* 0x0000000a52147981 */ /* 0x000168000c1e1300 */
.L_x_236:
[----:B------:R-:W-:Y:S05]  /*2c00*/  BSYNC B0 ;  /* 0x0000000000007941 */ /* 0x000fea0003800000 */
.L_x_235:
[----:B------:R-:W-:Y:S01]  /*2c10*/  ISETP.NE.AND P0, PT, R38, R78, PT ;  /* 0x0000004e2600720c */ /* 0x000fe20003f05270 */
[----:B------:R-:W-:Y:S01]  /*2c20*/  BSSY B0, `(.L_x_237) ;  /* 0x0000014000007945 */ /* 0x000fe20003800000 */
[----:B------:R-:W-:Y:S01]  /*2c30*/  IADD3 R78, R64, 0x3, RZ ;  /* 0x00000003404e7810 */ /* 0x000fe20007ffe0ff */
[----:B------:R-:W-:Y:S03]  /*2c40*/  IMAD.MOV.U32 R21, RZ, RZ, RZ ;  /* 0x000000ffff157224 */ /* 0x000fe600078e00ff */
        /* <DEDUP_REMOVED lines=14> */
[----:B------:R-:W-:Y:S04]  /*2d30*/  IADD3 R80, P0, R79, c[0x0][0x1c0], RZ ;  /* 0x000070004f507a10 */ /* 0x000fe80007f1e0ff */
[----:B------:R-:W-:Y:S05]  /*2d40*/  IADD3.X R81, R63, c[0x0][0x1c4], RZ, P0, !PT ;  /* 0x000071003f517a10 */ /* 0x000fea00007fe4ff */
[----:B------:R1:W5:Y:S04]  /*2d50*/  LDG.E.S8 R21, [R80.64] ;  /* 0x0000000a50157981 */ /* 0x000368000c1e1300 */
.L_x_238:
[----:B------:R-:W-:Y:S05]  /*2d60*/  BSYNC B0 ;  /* 0x0000000000007941 */ /* 0x000fea0003800000 */
.L_x_237:
[-C--:B-----5:R-:W-:Y:S01]  /*2d70*/  IMAD R0, R18, R17.reuse, R0 ;  /* 0x0000001112007224 */ /* 0x0a0fe200078e0200 */
[----:B------:R-:W-:Y:S01]  /*2d80*/  IADD3 R65, R65, 0x1, RZ ;  /* 0x0000000141417810 */ /* 0x000fe20007ffe0ff */
[-C--:B------:R-:W-:Y:S02]  /*2d90*/  IMAD R2, R19, R17.reuse, R2 ;  /* 0x0000001113027224 */ /* 0x080fe400078e0202 */
[-C--:B------:R-:W-:Y:S01]  /*2da0*/  IMAD R3, R20, R17.reuse, R3 ;  /* 0x0000001114037224 */ /* 0x080fe200078e0203 */
[----:B------:R-:W-:Y:S01]  /*2db0*/  ISETP.GE.AND P0, PT, R65, c[0x0][0x16c], PT ;  /* 0x00005b0041007a0c */ /* 0x000fe20003f06270 */
[----:B------:R-:W-:Y:S02]  /*2dc0*/  IMAD R4, R21, R17, R4 ;  /* 0x0000001115047224 */ /* 0x000fe400078e0204 */
[-C--:B------:R-:W-:Y:S02]  /*2dd0*/  IMAD R5, R18, R22.reuse, R5 ;  /* 0x0000001612057224 */ /* 0x080fe400078e0205 */
[-C--:B------:R-:W-:Y:S02]  /*2de0*/  IMAD R6, R19, R22.reuse, R6 ;  /* 0x0000001613067224 */ /* 0x080fe400078e0206 */
[-C--:B------:R-:W-:Y:S02]  /*2df0*/  IMAD R7, R20, R22.reuse, R7 ;  /* 0x0000001614077224 */ /* 0x080fe400078e0207 */
        /* <DEDUP_REMOVED lines=8> */
[----:B------:R-:W-:Y:S01]  /*2e80*/  IMAD R16, R21, R24, R16 ;  /* 0x0000001815107224 */ /* 0x000fe200078e0210 */
[----:B------:R-:W-:-:S05]  /*2e90*/  @!P0 BRA `(.L_x_239) ;  /* 0xfffff57000008947 */ /* 0x000fca000383ffff */
.L_x_230:
[----:B------:R-:W-:-:S04]  /*2ea0*/  UIADD3 UR8, UR8, 0x1, URZ ;  /* 0x0000000108087890 */ /* 0x000fc8000fffe03f */
[----:B------:R-:W-:-:S06]  /*2eb0*/  UISETP.GE.AND UP0, UPT, UR8, UR7, UPT ;  /* 0x000000070800728c */ /* 0x000fcc000bf06270 */
[----:B------:R-:W-:-:S13]  /*2ec0*/  PLOP3.LUT P0, PT, PT, PT, UP0, 0x80, 0x0 ;  /* 0x000000000000781c */ /* 0x000fda0003f0f008 */
[----:B------:R-:W-:Y:S01]  /*2ed0*/  @P0 CALL.REL.NOINC `(.L_x_229) ;  /* 0x0000001000000944 */ /* 0x000fe20003c00000 */
[----:B------:R-:W-:Y:S05]  /*2ee0*/  BRA `(.L_x_240) ;  /* 0xffffeb7000007947 */ /* 0x000fea000383ffff */
.L_x_229:
[----:B------:R-:W-:-:S04]  /*2ef0*/  UIADD3 UR9, UR9, 0x1, URZ ;  /* 0x0000000109097890 */ /* 0x000fc8000fffe03f */
[----:B------:R-:W-:-:S06]  /*2f00*/  UISETP.GE.AND UP0, UPT, UR9, UR6, UPT ;  /* 0x000000060900728c */ /* 0x000fcc000bf06270 */
[----:B------:R-:W-:-:S13]  /*2f10*/  PLOP3.LUT P0, PT, PT, PT, UP0, 0x80, 0x0 ;  /* 0x000000000000781c */ /* 0x000fda0003f0f008 */
[----:B------:R-:W-:Y:S01]  /*2f20*/  @P0 CALL.REL.NOINC `(.L_x_228) ;  /* 0x0000001000000944 */ /* 0x000fe20003c00000 */
[----:B------:R-:W-:Y:S05]  /*2f30*/  BRA `(.L_x_241) ;  /* 0xffffe85000007947 */ /* 0x000fea000383ffff */
.L_x_228:
        /* <DEDUP_REMOVED lines=46> */
.L_x_246:
[----:B------:R-:W-:Y:S05]  /*3220*/  BSYNC B0 ;  /* 0x0000000000007941 */ /* 0x000fea0003800000 */
.L_x_245:
[----:B--2---:R-:W-:Y:S01]  /*3230*/  IADD3 R21, R64, 0x1, RZ ;  /* 0x0000000140157810 */ /* 0x004fe20007ffe0ff */
        /* <DEDUP_REMOVED lines=39> */
.L_x_248:
[----:B------:R-:W-:Y:S05]  /*34b0*/  BSYNC B0 ;  /* 0x0000000000007941 */ /* 0x000fea0003800000 */
.L_x_247:
        /* <DEDUP_REMOVED lines=8> */
[----:B--2---:R-:W-:Y:S01]  /*3540*/  IMAD.SHL.U32 R19, R57, 0x20, RZ ;  /* 0x0000002039137824 */ /* 0x004fe200078e00ff */
        /* <DEDUP_REMOVED lines=31> */
.L_x_250:
[----:B------:R-:W-:Y:S05]  /*3740*/  BSYNC B0 ;  /* 0x0000000000007941 */ /* 0x000fea0003800000 */
.L_x_249:
[----:B------:R-:W-:-:S04]  /*3750*/  IADD3 R0, R64, 0x3, RZ ;  /* 0x0000000340007810 */ /* 0x000fc80007ffe0ff */
[----:B------:R-:W-:-:S13]  /*3760*/  ISETP.GE.AND P0, PT, R0, c[0x0][0x178], PT ;  /* 0x00005e0000007a0c */ /* 0x000fda0003f06270 */
[----:B------:R-:W-:Y:S05]  /*3770*/  @P0 BRA `(.L_x_243) ;  /* 0x000008e000000947 */ /* 0x000fea0003800000 */
[----:B--2---:R-:W-:Y:S01]  /*3780*/  SHF.R.S32.HI R21, RZ, 0x1f, R0 ;  /* 0x0000001fff157819 */ /* 0x004fe20000011400 */
        /* <DEDUP_REMOVED lines=36> */
.L_x_244:
        /* <DEDUP_REMOVED lines=25> */
.L_x_252:
[----:B------:R-:W-:Y:S05]  /*3b60*/  BSYNC B0 ;  /* 0x0000000000007941 */ /* 0x000fea0003800000 */
.L_x_251:
[----:B------:R-:W-:Y:S01]  /*3b70*/  IADD3 R22, R64, 0x1, RZ ;  /* 0x0000000140167810 */ /* 0x000fe20007ffe0ff */
[----:B------:R-:W-:Y:S03]  /*3b80*/  BSSY B0, `(.L_x_253) ;  /* 0x0000019000007945 */ /* 0x000fe60003800000 */
[----:B------:R-:W-:-:S13]  /*3b90*/  ISETP.GE.AND P0, PT, R22, c[0x0][0x178], PT ;  /* 0x00005e0016007a0c */ /* 0x000fda0003f06270 */
[----:B------:R-:W-:Y:S05]  /*3ba0*/  @P0 BRA `(.L_x_254) ;  /* 0x0000016000000947 */ /* 0x000fea0003800000 */
[----:B--2---:R-:W-:Y:S01]  /*3bb0*/  SHF.R.S32.HI R21, RZ, 0x1f, R22 ;  /* 0x0000001fff157819 */ /* 0x004fe20000011416 */
        /* <DEDUP_REMOVED lines=21> */
.L_x_254:
[----:B------:R-:W-:Y:S05]  /*3d10*/  BSYNC B0 ;  /* 0x0000000000007941 */ /* 0x000fea0003800000 */
.L_x_253:
[----:B--2---:R-:W-:Y:S01]  /*3d20*/  IADD3 R21, R64, 0x2, RZ ;  /* 0x0000000240157810 */ /* 0x004fe20007ffe0ff */
        /* <DEDUP_REMOVED lines=25> */
.L_x_256:
[----:B------:R-:W-:Y:S05]  /*3ec0*/  BSYNC B0 ;  /* 0x0000000000007941 */ /* 0x000fea0003800000 */
.L_x_255:
[----:B--2---:R-:W-:-:S04]  /*3ed0*/  IADD3 R3, R64, 0x3, RZ ;  /* 0x0000000340037810 */ /* 0x004fc80007ffe0ff */
[----:B------:R-:W-:-:S13]  /*3ee0*/  ISETP.GE.AND P0, PT, R3, c[0x0][0x178], PT ;  /* 0x00005e0003007a0c */ /* 0x000fda0003f06270 */
        /* <DEDUP_REMOVED lines=14> */
[----:B------:R-:W-:Y:S01]  /*3fd0*/  IADD3.X R2, R2, R17, R73, P1, P0 ;  /* 0x0000001102027210 */ /* 0x000fe20000fe0449 */
[----:B------:R-:W-:Y:S01]  /*3fe0*/  IMAD R17, R4, c[0x0][0x208], RZ ;  /* 0x0000820004117a24 */ /* 0x000fe200078e02ff */
[--C-:B------:R-:W-:Y:S02]  /*3ff0*/  IADD3 R57, P1, P0, R0, R57, R18.reuse ;  /* 0x0000003900397210 */ /* 0x100fe4000783e012 */
[----:B------:R-:W-:Y:S02]  /*4000*/  SHF.R.S32.HI R3, RZ, 0x1f, R18 ;  /* 0x0000001fff037819 */ /* 0x000fe40000011412 */
[----:B------:R-:W-:-:S04]  /*4010*/  SHF.R.S32.HI R0, RZ, 0x1f, R0 ;  /* 0x0000001fff007819 */ /* 0x000fc80000011400 */
[----:B------:R-:W-:Y:S02]  /*4020*/  IADD3.X R0, R0, R2, R3, P1, P0 ;  /* 0x0000000200007210 */ /* 0x000fe40000fe0403 */
[----:B------:R-:W-:-:S04]  /*4030*/  LEA R2, P0, R57, c[0x0][0x1f0], 0x2 ;  /* 0x00007c0039027a11 */ /* 0x000fc800078010ff */
[----:B------:R-:W-:-:S05]  /*4040*/  LEA.HI.X R3, R57, c[0x0][0x1f4], R0, 0x2, P0 ;  /* 0x00007d0039037a11 */ /* 0x000fca00000f1400 */
[----:B------:R2:W-:Y:S04]  /*4050*/  STG.E [R2.64], R17 ;  /* 0x0000001102007986 */ /* 0x0005e8000c10190a */
.L_x_243:
[----:B------:R-:W-:Y:S05]  /*4060*/  BSYNC B1 ;  /* 0x0000000000017941 */ /* 0x000fea0003800000 */
.L_x_242:
        /* <DEDUP_REMOVED lines=46> */
.L_x_261:
[----:B------:R-:W-:Y:S05]  /*4350*/  BSYNC B0 ;  /* 0x0000000000007941 */ /* 0x000fea0003800000 */
.L_x_260:
        /* <DEDUP_REMOVED lines=40> */
.L_x_263:
[----:B------:R-:W-:Y:S05]  /*45e0*/  BSYNC B0 ;  /* 0x0000000000007941 */ /* 0x000fea0003800000 */
.L_x_262:
[----:B------:R-:W-:Y:S01]  /*45f0*/  IADD3 R19, R64, 0x2, RZ ;  /* 0x0000000240137810 */ /* 0x000fe20007ffe0ff */
[----:B------:R-:W-:Y:S03]  /*4600*/  BSSY B0, `(.L_x_264) ;  /* 0x0000027000007945 */ /* 0x000fe60003800000 */
[----:B------:R-:W-:-:S13]  /*4610*/  ISETP.GE.AND P0, PT, R19, c[0x0][0x178], PT ;  /* 0x00005e0013007a0c */ /* 0x000fda0003f06270 */
[----:B------:R-:W-:Y:S05]  /*4620*/  @P0 BRA `(.L_x_265) ;  /* 0x0000024000000947 */ /* 0x000fea0003800000 */
[----:B------:R-:W-:Y:S01]  /*4630*/  SHF.R.S32.HI R18, RZ, 0x1f, R19 ;  /* 0x0000001fff127819 */ /* 0x000fe20000011413 */
[----:B------:R-:W-:Y:S02]  /*4640*/  IMAD R0, R70, c[0x0][0x1e0], RZ ;  /* 0x0000780046007a24 */ /* 0x000fe400078e02ff */
[----:B--2---:R-:W-:Y:S01]  /*4650*/  IMAD R2, R71, c[0x0][0x1e8], RZ ;  /* 0x00007a0047027a24 */ /* 0x004fe200078e02ff */
        /* <DEDUP_REMOVED lines=33> */
.L_x_265:
[----:B------:R-:W-:Y:S05]  /*4870*/  BSYNC B0 ;  /* 0x0000000000007941 */ /* 0x000fea0003800000 */
.L_x_264:
[----:B------:R-:W-:-:S04]  /*4880*/  IADD3 R0, R64, 0x3, RZ ;  /* 0x0000000340007810 */ /* 0x000fc80007ffe0ff */
[----:B------:R-:W-:-:S13]  /*4890*/  ISETP.GE.AND P0, PT, R0, c[0x0][0x178], PT ;  /* 0x00005e0000007a0c */ /* 0x000fda0003f06270 */
[----:B------:R-:W-:Y:S05]  /*48a0*/  @P0 BRA `(.L_x_258) ;  /* 0x000008e000000947 */ /* 0x000fea0003800000 */
[----:B------:R-:W-:Y:S01]  /*48b0*/  SHF.R.S32.HI R17, RZ, 0x1f, R0 ;  /* 0x0000001fff117819 */ /* 0x000fe20000011400 */
[----:B--2---:R-:W-:Y:S02]  /*48c0*/  IMAD R2, R70, c[0x0][0x1e0], RZ ;  /* 0x0000780046027a24 */ /* 0x004fe400078e02ff */
        /* <DEDUP_REMOVED lines=10> */
[----:B------:R-:W-:Y:S02]  /*4970*/  SHF.R.S32.HI R7, RZ, 0x1f, R58 ;  /* 0x0000001fff077819 */ /* 0x000fe4000001143a */
[----:B------:R-:W-:Y:S02]  /*4980*/  SHF.R.S32.HI R0, RZ, 0x1f, R5 ;  /* 0x0000001fff007819 */ /* 0x000fe40000011405 */
[----:B------:R-:W-:Y:S02]  /*4990*/  IADD3.X R3, R7, R6, R3, P1, P0 ;  /* 0x0000000607037210 */ /* 0x000fe40000fe0403 */
[----:B------:R-:W-:-:S02]  /*49a0*/  IADD3 R2, P1, P0, R5, R2, R17 ;  /* 0x0000000205027210 */ /* 0x000fc4000783e011 */
        /* <DEDUP_REMOVED lines=21> */
.L_x_259:
[----:B------:R-:W-:Y:S01]  /*4b00*/  ISETP.GE.AND P0, PT, R64, c[0x0][0x178], PT ;  /* 0x00005e0040007a0c */ /* 0x000fe20003f06270 */
[----:B------:R-:W-:-:S12]  /*4b10*/  BSSY B0, `(.L_x_266) ;  /* 0x0000018000007945 */ /* 0x000fd80003800000 */
[----:B------:R-:W-:Y:S05]  /*4b20*/  @P0 BRA `(.L_x_267) ;  /* 0x0000016000000947 */ /* 0x000fea0003800000 */
[----:B--2---:R-:W-:Y:S01]  /*4b30*/  SHF.R.S32.HI R19, RZ, 0x1f, R64 ;  /* 0x0000001fff137819 */ /* 0x004fe20000011440 */
        /* <DEDUP_REMOVED lines=21> */
.L_x_267:
[----:B------:R-:W-:Y:S05]  /*4c90*/  BSYNC B0 ;  /* 0x0000000000007941 */ /* 0x000fea0003800000 */
.L_x_266:
        /* <DEDUP_REMOVED lines=26> */
.L_x_269:
[----:B------:R-:W-:Y:S05]  /*4e40*/  BSYNC B0 ;  /* 0x0000000000007941 */ /* 0x000fea0003800000 */
.L_x_268:
[----:B------:R-:W-:Y:S01]  /*4e50*/  IADD3 R17, R64, 0x2, RZ ;  /* 0x0000000240117810 */ /* 0x000fe20007ffe0ff */
[----:B------:R-:W-:Y:S03]  /*4e60*/  BSSY B0, `(.L_x_270) ;  /* 0x0000019000007945 */ /* 0x000fe60003800000 */
[----:B------:R-:W-:-:S13]  /*4e70*/  ISETP.GE.AND P0, PT, R17, c[0x0][0x178], PT ;  /* 0x00005e0011007a0c */ /* 0x000fda0003f06270 */
[----:B------:R-:W-:Y:S05]  /*4e80*/  @P0 BRA `(.L_x_271) ;  /* 0x0000016000000947 */ /* 0x000fea0003800000 */
[----:B------:R-:W-:Y:S01]  /*4e90*/  SHF.R.S32.HI R6, RZ, 0x1f, R17 ;  /* 0x0000001fff067819 */ /* 0x000fe20000011411 */
[----:B------:R-:W-:Y:S02]  /*4ea0*/  IMAD.SHL.U32 R0, R58, 0x20, RZ ;  /* 0x000000203a007824 */ /* 0x000fe400078e00ff */
[----:B--2---:R-:W-:Y:S01]  /*4eb0*/  IMAD R5, R70, c[0x0][0x1f8], RZ ;  /* 0x00007e0046057a24 */ /* 0x004fe200078e02ff */
        /* <DEDUP_REMOVED lines=19> */
.L_x_271:
[----:B------:R-:W-:Y:S05]  /*4ff0*/  BSYNC B0 ;  /* 0x0000000000007941 */ /* 0x000fea0003800000 */
.L_x_270:
        /* <DEDUP_REMOVED lines=25> */
.L_x_258:
[----:B------:R-:W-:Y:S05]  /*5190*/  BSYNC B1 ;  /* 0x0000000000017941 */ /* 0x000fea0003800000 */
.L_x_257:
        /* <DEDUP_REMOVED lines=46> */
.L_x_276:
[----:B------:R-:W-:Y:S05]  /*5480*/  BSYNC B0 ;  /* 0x0000000000007941 */ /* 0x000fea0003800000 */
.L_x_275:
        /* <DEDUP_REMOVED lines=40> */
.L_x_278:
[----:B------:R-:W-:Y:S05]  /*5710*/  BSYNC B0 ;  /* 0x0000000000007941 */ /* 0x000fea0003800000 */
.L_x_277:
        /* <DEDUP_REMOVED lines=40> */
.L_x_280:
[----:B------:R-:W-:Y:S05]  /*59a0*/  BSYNC B0 ;  /* 0x0000000000007941 */ /* 0x000fea0003800000 */
.L_x_279:
        /* <DEDUP_REMOVED lines=40> */
.L_x_274:
        /* <DEDUP_REMOVED lines=25> */
.L_x_282:
[----:B------:R-:W-:Y:S05]  /*5dc0*/  BSYNC B0 ;  /* 0x0000000000007941 */ /* 0x000fea0003800000 */
.L_x_281:
        /* <DEDUP_REMOVED lines=26> */
.L_x_284:
[----:B------:R-:W-:Y:S05]  /*5f70*/  BSYNC B0 ;  /* 0x0000000000007941 */ /* 0x000fea0003800000 */
.L_x_283:
        /* <DEDUP_REMOVED lines=26> */
.L_x_286:
[----:B------:R-:W-:Y:S05]  /*6120*/  BSYNC B0 ;  /* 0x0000000000007941 */ /* 0x000fea0003800000 */
.L_x_285:
        /* <DEDUP_REMOVED lines=25> */
.L_x_273:
[----:B------:R-:W-:Y:S05]  /*62c0*/  BSYNC B1 ;  /* 0x0000000000017941 */ /* 0x000fea0003800000 */
.L_x_272:
        /* <DEDUP_REMOVED lines=45> */
.L_x_289:
[----:B------:R-:W-:Y:S05]  /*65a0*/  BSYNC B0 ;  /* 0x0000000000007941 */ /* 0x000fea0003800000 */
.L_x_288:
        /* <DEDUP_REMOVED lines=40> */
.L_x_291:
[----:B------:R-:W-:Y:S05]  /*6830*/  BSYNC B0 ;  /* 0x0000000000007941 */ /* 0x000fea0003800000 */
.L_x_290:
        /* <DEDUP_REMOVED lines=40> */
.L_x_293:
[----:B------:R-:W-:Y:S05]  /*6ac0*/  BSYNC B0 ;  /* 0x0000000000007941 */ /* 0x000fea0003800000 */
.L_x_292:
[----:B------:R-:W-:-:S04]  /*6ad0*/  IADD3 R64, R64, 0x3, RZ ;  /* 0x0000000340407810 */ /* 0x000fc80007ffe0ff */
[----:B------:R-:W-:-:S13]  /*6ae0*/  ISETP.GE.AND P0, PT, R64, c[0x0][0x178], PT ;  /* 0x00005e0040007a0c */ /* 0x000fda0003f06270 */
[----:B------:R-:W-:Y:S05]  /*6af0*/  @P0 EXIT ;  /* 0x000000000000094d */ /* 0x000fea0003800000 */
        /* <DEDUP_REMOVED lines=37> */
.L_x_287:
        /* <DEDUP_REMOVED lines=25> */
.L_x_295:
[----:B------:R-:W-:Y:S05]  /*6ee0*/  BSYNC B0 ;  /* 0x0000000000007941 */ /* 0x000fea0003800000 */
.L_x_294:
        /* <DEDUP_REMOVED lines=26> */
.L_x_297:
[----:B------:R-:W-:Y:S05]  /*7090*/  BSYNC B0 ;  /* 0x0000000000007941 */ /* 0x000fea0003800000 */
.L_x_296:
        /* <DEDUP_REMOVED lines=26> */
.L_x_299:
[----:B------:R-:W-:Y:S05]  /*7240*/  BSYNC B0 ;  /* 0x0000000000007941 */ /* 0x000fea0003800000 */
.L_x_298:
[----:B--2---:R-:W-:-:S04]  /*7250*/  IADD3 R3, R64, 0x3, RZ ;  /* 0x0000000340037810 */ /* 0x004fc80007ffe0ff */
[----:B------:R-:W-:-:S13]  /*7260*/  ISETP.GE.AND P0, PT, R3, c[0x0][0x178], PT ;  /* 0x00005e0003007a0c */ /* 0x000fda0003f06270 */
[----:B------:R-:W-:Y:S05]  /*7270*/  @P0 EXIT ;  /* 0x000000000000094d */ /* 0x000fea0003800000 */
        /* <DEDUP_REMOVED lines=23> */
        .weak           $__internal_3_$__cuda_sm20_div_s64
        .type           $__internal_3_$__cuda_sm20_div_s64,@function
        .size           $__internal_3_$__cuda_sm20_div_s64,(.L_x_647 - $__internal_3_$__cuda_sm20_div_s64)
$__internal_3_$__cuda_sm20_div_s64:
        /* <DEDUP_REMOVED lines=10> */
[----:B------:R-:W-:Y:S01]  /*7490*/  IMAD R5, R10, R13, R3 ;  /* 0x0000000d0a057224 */ /* 0x000fe200078e0203 */
[----:B------:R-:W-:-:S03]  /*74a0*/  IADD3 R3, P0, RZ, -R2, RZ ;  /* 0x80000002ff037210 */ /* 0x000fc60007f1e0ff */
[----:B------:R-:W-:Y:S02]  /*74b0*/  IMAD R2, R11, R12, R5 ;  /* 0x0000000c0b027224 */ /* 0x000fe400078e0205 */
[----:B------:R-:W-:-:S04]  /*74c0*/  IMAD.HI.U32 R4, R10, R3, RZ ;  /* 0x000000030a047227 */ /* 0x000fc800078e00ff */
[----:B------:R-:W-:Y:S02]  /*74d0*/  IMAD.X R2, RZ, RZ, ~R2, P0 ;  /* 0x000000ffff027224 */ /* 0x000fe400000e0e02 */
[----:B------:R-:W-:Y:S02]  /*74e0*/  IMAD.MOV.U32 R5, RZ, RZ, R10 ;  /* 0x000000ffff057224 */ /* 0x000fe400078e000a */
[-C--:B------:R-:W-:Y:S02]  /*74f0*/  IMAD R0, R11, R2.reuse, RZ ;  /* 0x000000020b007224 */ /* 0x080fe400078e02ff */
[----:B------:R-:W-:-:S04]  /*7500*/  IMAD.WIDE.U32 R4, P2, R10, R2, R4 ;  /* 0x000000020a047225 */ /* 0x000fc80007840004 */
[----:B------:R-:W-:-:S04]  /*7510*/  IMAD.HI.U32 R2, R11, R2, RZ ;  /* 0x000000020b027227 */ /* 0x000fc800078e00ff */
[----:B------:R-:W-:-:S04]  /*7520*/  IMAD.HI.U32 R3, P1, R11, R3, R4 ;  /* 0x000000030b037227 */ /* 0x000fc80007820004 */
[----:B------:R-:W-:Y:S01]  /*7530*/  IMAD.X R2, R2, 0x1, R11, P2 ;  /* 0x0000000102027824 */ /* 0x000fe200010e060b */
[----:B------:R-:W-:Y:S01]  /*7540*/  IADD3 R21, P0, R0, R3, RZ ;  /* 0x0000000300157210 */ /* 0x000fe20007f1e0ff */
[----:B------:R-:W-:-:S03]  /*7550*/  IMAD.MOV.U32 R11, RZ, RZ, RZ ;  /* 0x000000ffff0b7224 */ /* 0x000fc600078e00ff */
[----:B------:R-:W-:Y:S01]  /*7560*/  IADD3.X R3, RZ, RZ, R2, P0, P1 ;  /* 0x000000ffff037210 */ /* 0x000fe200007e2402 */
[----:B------:R-:W-:Y:S01]  /*7570*/  IMAD.WIDE.U32 R4, R21, R12, RZ ;  /* 0x0000000c15047225 */ /* 0x000fe200078e00ff */
[----:B------:R-:W-:-:S03]  /*7580*/  IADD3 R2, P1, RZ, -R14, RZ ;  /* 0x8000000eff027210 */ /* 0x000fc60007f3e0ff */
[----:B------:R-:W-:Y:S01]  /*7590*/  IMAD R0, R21, R13, R5 ;  /* 0x0000000d15007224 */ /* 0x000fe200078e0205 */
[----:B------:R-:W-:-:S03]  /*75a0*/  IADD3 R4, P0, RZ, -R4, RZ ;  /* 0x80000004ff047210 */ /* 0x000fc60007f1e0ff */
        /* <DEDUP_REMOVED lines=31> */
[----:B------:R-:W-:Y:S01]  /*77a0*/  ISETP.GE.U32.AND.EX P0, PT, R0, R13, PT, P0 ;  /* 0x0000000d0000720c */ /* 0x000fe20003f06100 */
[----:B------:R-:W-:-:S03]  /*77b0*/  IMAD.X R15, RZ, RZ, R10, P1 ;  /* 0x000000ffff0f7224 */ /* 0x000fc600008e060a */
[----:B------:R-:W-:Y:S02]  /*77c0*/  SEL R5, R5, R2, P0 ;  /* 0x0000000205057207 */ /* 0x000fe40000000000 */
        /* <DEDUP_REMOVED lines=20> */
[----:B------:R-:W-:Y:S06]  /*7910*/  RET.REL.NODEC R6 `(_ZN7cutlass9reference6device6kernel11Conv2dFpropIaNS_6layout12TensorNCxHWxILi32EEEaNS4_12TensorCxRSKxILi32EEEiS6_iiNS_16NumericConverterIiiLNS_15FloatRoundStyleE2EEENS_12multiply_addIiiiEELi4ELi4ELi16ELi8EEEvNS_4conv17Conv2dProblemSizeENS_9TensorRefIT_T0_EENSG_IT1_T2_EENSG_IT3_T4_EESP_T5_SQ_) ;  /* 0xffff86e006007950 */ /* 0x000fec0003c3ffff */
.L_x_300:
        /* <DEDUP_REMOVED lines=14> */
.L_x_647:


//--------------------- .text._ZN7cutlass9reference6device6kernel13TensorForEachINS1_6detail14TensorReLuFuncIaNS_6layout12TensorNCxHWxILi32EEEEELi4ENS9_6ParamsEEEvNS_5CoordIXT0_EilEET1_ --------------------------
	.section	.text._ZN7cutlass9reference6device6kernel13TensorForEachINS1_6detail14TensorReLuFuncIaNS_6layout12TensorNCxHWxILi32EEEEELi4ENS9_6ParamsEEEvNS_5CoordIXT0_EilEET1_,"ax",@progbits
	.sectioninfo	@"SHI_REGISTERS=24"
	.align	128
        .global         _ZN7cutlass9reference6device6kernel13TensorForEachINS1_6detail14TensorReLuFuncIaNS_6layout12TensorNCxHWxILi32EEEEELi4ENS9_6ParamsEEEvNS_5CoordIXT0_EilEET1_
        .type           _ZN7cutlass9reference6device6kernel13TensorForEachINS1_6detail14TensorReLuFuncIaNS_6layout12TensorNCxHWxILi32EEEEELi4ENS9_6ParamsEEEvNS_5CoordIXT0_EilEET1_,@function
        .size           _ZN7cutlass9reference6device6kernel13TensorForEachINS1_6detail14TensorReLuFuncIaNS_6layout12TensorNCxHWxILi32EEEEELi4ENS9_6ParamsEEEvNS_5CoordIXT0_EilEET1_,(.L_x_648 - _ZN7cutlass9reference6device6kernel13TensorForEachINS1_6detail14TensorReLuFuncIaNS_6layout12TensorNCxHWxILi32EEEEELi4ENS9_6ParamsEEEvNS_5CoordIXT0_EilEET1_)
        .other          _ZN7cutlass9reference6device6kernel13TensorForEachINS1_6detail14TensorReLuFuncIaNS_6layout12TensorNCxHWxILi32EEEEELi4ENS9_6ParamsEEEvNS_5CoordIXT0_EilEET1_,@"STO_CUDA_ENTRY STV_DEFAULT"
_ZN7cutlass9reference6device6kernel13TensorForEachINS1_6detail14TensorReLuFuncIaNS_6layout12TensorNCxHWxILi32EEEEELi4ENS9_6ParamsEEEvNS_5CoordIXT0_EilEET1_:
.text._ZN7cutlass9reference6device6kernel13TensorForEachINS1_6detail14TensorReLuFuncIaNS_6layout12TensorNCxHWxILi32EEEEELi4ENS9_6ParamsEEEvNS_5CoordIXT0_EilEET1_:
[----:B------:R-:W-:Y:S02]  /*0000*/  IMAD.MOV.U32 R1, RZ, RZ, c[0x0][0x28] ;  /* 0x00000a00ff017624 */ /* 0x000fe400078e00ff */
[----:B------:R-:W-:Y:S01]  /*0010*/  ULDC.64 UR14, c[0x0][0x160] ;  /* 0x00005800000e7ab9 */ /* 0x000fe20000000a00 */
[----:B------:R-:W0:Y:S01]  /*0020*/  S2R R0, SR_CTAID.X ;  /* 0x0000000000007919 */ /* 0x000e220000002500 */
[----:B------:R-:W-:Y:S02]  /*0030*/  UIMAD.WIDE UR4, UR15, UR14, URZ ;  /* 0x0000000e0f0472a5 */ /* 0x000fe4000f8e023f */
[----:B------:R-:W-:Y:S01]  /*0040*/  ULDC.64 UR10, c[0x0][0x168] ;  /* 0x00005a00000a7ab9 */ /* 0x000fe20000000a00 */
[----:B------:R-:W0:Y:S01]  /*0050*/  S2R R3, SR_TID.X ;  /* 0x0000000000037919 */ /* 0x000e220000002100 */
[----:B------:R-:W-:Y:S02]  /*0060*/  USHF.R.S32.HI UR8, URZ, 0x1f, UR10 ;  /* 0x0000001f3f087899 */ /* 0x000fe4000801140a */
[----:B------:R-:W-:Y:S02]  /*0070*/  UIMAD UR5, UR5, UR10, URZ ;  /* 0x0000000a050572a4 */ /* 0x000fe4000f8e023f */
[----:B------:R-:W-:-:S02]  /*0080*/  UIMAD.WIDE.U32 UR6, UR4, UR10, URZ ;  /* 0x0000000a040672a5 */ /* 0x000fc4000f8e003f */
[----:B------:R-:W-:Y:S02]  /*0090*/  UIMAD UR4, UR4, UR8, UR5 ;  /* 0x00000008040472a4 */ /* 0x000fe4000f8e0205 */
[----:B------:R-:W-:Y:S02]  /*00a0*/  USHF.R.S32.HI UR18, URZ, 0x1f, UR11 ;  /* 0x0000001f3f127899 */ /* 0x000fe4000801140b */
[----:B------:R-:W-:-:S04]  /*00b0*/  UIADD3 UR4, UR7, UR4, URZ ;  /* 0x0000000407047290 */ /* 0x000fc8000fffe03f */
[----:B------:R-:W-:Y:S02]  /*00c0*/  UIMAD UR7, UR4, UR11, URZ ;  /* 0x0000000b040772a4 */ /* 0x000fe4000f8e023f */
[----:B------:R-:W-:Y:S02]  /*00d0*/  UIMAD.WIDE.U32 UR4, UR6, UR11, URZ ;  /* 0x0000000b060472a5 */ /* 0x000fe4000f8e003f */
[----:B------:R-:W-:-:S04]  /*00e0*/  UIMAD UR7, UR18, UR6, UR7 ;  /* 0x00000006120772a4 */ /* 0x000fc8000f8e0207 */
[----:B------:R-:W-:Y:S01]  /*00f0*/  UIADD3 UR13, UR5, UR7, URZ ;  /* 0x00000007050d7290 */ /* 0x000fe2000fffe03f */
[----:B0-----:R-:W-:-:S05]  /*0100*/  IMAD R0, R0, c[0x0][0x0], R3 ;  /* 0x0000000000007a24 */ /* 0x001fca00078e0203 */
[----:B------:R-:W-:Y:S01]  /*0110*/  IMAD.U32 R2, RZ, RZ, UR13 ;  /* 0x0000000dff027e24 */ /* 0x000fe2000f8e00ff */
[----:B------:R-:W-:-:S04]  /*0120*/  ISETP.LT.U32.AND P0, PT, R0, UR4, PT ;  /* 0x0000000400007c0c */ /* 0x000fc8000bf01070 */
[----:B------:R-:W-:-:S13]  /*0130*/  ISETP.GT.AND.EX P0, PT, R2, RZ, PT, P0 ;  /* 0x000000ff0200720c */ /* 0x000fda0003f04300 */
[----:B------:R-:W-:Y:S05]  /*0140*/  @!P0 EXIT ;  /* 0x000000000000894d */ /* 0x000fea0003800000 */
[----:B------:R-:W-:Y:S01]  /*0150*/  USHF.R.S32.HI UR6, URZ, 0x1f, UR15 ;  /* 0x0000001f3f067899 */ /* 0x000fe2000801140f */
[----:B------:R-:W-:Y:S01]  /*0160*/  IMAD.MOV.U32 R9, RZ, RZ, RZ ;  /* 0x000000ffff097224 */ /* 0x000fe200078e00ff */
[----:B------:R-:W-:Y:S02]  /*0170*/  ULDC.64 UR16, c[0x0][0x168] ;  /* 0x00005a0000107ab9 */ /* 0x000fe40000000a00 */
[----:B------:R-:W-:Y:S02]  /*0180*/  UIMAD UR9, UR6, UR16, URZ ;  /* 0x00000010060972a4 */ /* 0x000fe4000f8e023f */
[----:B------:R-:W-:Y:S02]  /*0190*/  ULDC UR11, c[0x0][0x164] ;  /* 0x00005900000b7ab9 */ /* 0x000fe40000000800 */
[----:B------:R-:W-:Y:S02]  /*01a0*/  UIMAD.WIDE.U32 UR6, UR15, UR16, URZ ;  /* 0x000000100f0672a5 */ /* 0x000fe4000f8e003f */
[----:B------:R-:W-:-:S02]  /*01b0*/  UIMAD UR9, UR8, UR11, UR9 ;  /* 0x0000000b080972a4 */ /* 0x000fc4000f8e0209 */
[----:B------:R-:W-:Y:S02]  /*01c0*/  UIMAD UR12, UR8, UR17, URZ ;  /* 0x00000011080c72a4 */ /* 0x000fe4000f8e023f */
[----:B------:R-:W-:Y:S02]  /*01d0*/  UIADD3 UR7, UR7, UR9, URZ ;  /* 0x0000000907077290 */ /* 0x000fe4000fffe03f */
[----:B------:R-:W-:Y:S02]  /*01e0*/  UIMAD UR14, UR18, UR16, UR12 ;  /* 0x00000010120e72a4 */ /* 0x000fe4000f8e020c */
[----:B------:R-:W-:Y:S02]  /*01f0*/  UIMAD UR7, UR7, UR17, URZ ;  /* 0x00000011070772a4 */ /* 0x000fe4000f8e023f */
[----:B------:R-:W-:Y:S02]  /*0200*/  UIMAD.WIDE.U32 UR10, UR10, UR17, URZ ;  /* 0x000000110a0a72a5 */ /* 0x000fe4000f8e003f */
[----:B------:R-:W-:-:S02]  /*0210*/  UIMAD.WIDE.U32 UR8, UR6, UR17, URZ ;  /* 0x00000011060872a5 */ /* 0x000fc4000f8e003f */
[----:B------:R-:W-:Y:S02]  /*0220*/  UIMAD UR12, UR18, UR6, UR7 ;  /* 0x00000006120c72a4 */ /* 0x000fe4000f8e0207 */
[----:B------:R-:W-:Y:S02]  /*0230*/  UIADD3 UR7, UR11, UR14, URZ ;  /* 0x0000000e0b077290 */ /* 0x000fe4000fffe03f */
[----:B------:R-:W-:Y:S02]  /*0240*/  UIADD3 UR12, UR9, UR12, URZ ;  /* 0x0000000c090c7290 */ /* 0x000fe4000fffe03f */
[----:B------:R-:W-:Y:S02]  /*0250*/  ULDC.U8 UR16, c[0x0][0x198] ;  /* 0x0000660000107ab9 */ /* 0x000fe40000000000 */
[----:B------:R-:W-:Y:S02]  /*0260*/  ULDC.64 UR14, c[0x0][0x118] ;  /* 0x00004600000e7ab9 */ /* 0x000fe40000000a00 */
.L_x_312:
[----:B------:R-:W-:Y:S01]  /*0270*/  LOP3.LUT R2, R9, UR12, RZ, 0xfc, !PT ;  /* 0x0000000c09027c12 */ /* 0x000fe2000f8efcff */
[----:B------:R-:W-:Y:S03]  /*0280*/  BSSY B0, `(.L_x_301) ;  /* 0x0000028000007945 */ /* 0x000fe60003800000 */
[----:B------:R-:W-:-:S13]  /*0290*/  ISETP.NE.U32.AND P0, PT, R2, RZ, PT ;  /* 0x000000ff0200720c */ /* 0x000fda0003f05070 */
[----:B------:R-:W-:Y:S05]  /*02a0*/  @!P0 BRA `(.L_x_302) ;  /* 0x0000010000008947 */ /* 0x000fea0003800000 */
[----:B------:R-:W-:Y:S01]  /*02b0*/  IMAD.U32 R14, RZ, RZ, UR8 ;  /* 0x00000008ff0e7e24 */ /* 0x000fe2000f8e00ff */
[----:B------:R-:W-:Y:S01]  /*02c0*/  MOV R8, 0x320 ;  /* 0x0000032000087802 */ /* 0x000fe20000000f00 */
[----:B------:R-:W-:Y:S02]  /*02d0*/  IMAD.U32 R15, RZ, RZ, UR9 ;  /* 0x00000009ff0f7e24 */ /* 0x000fe4000f8e00ff */
[----:B------:R-:W-:Y:S02]  /*02e0*/  IMAD.MOV.U32 R12, RZ, RZ, R0 ;  /* 0x000000ffff0c7224 */ /* 0x000fe400078e0000 */
[----:B------:R-:W-:Y:S02]  /*02f0*/  IMAD.MOV.U32 R16, RZ, RZ, R9 ;  /* 0x000000ffff107224 */ /* 0x000fe400078e0009 */
[----:B------:R-:W-:Y:S02]  /*0300*/  IMAD.U32 R13, RZ, RZ, UR12 ;  /* 0x0000000cff0d7e24 */ /* 0x000fe4000f8e00ff */
[----:B------:R-:W-:Y:S05]  /*0310*/  CALL.REL.NOINC `($__internal_4_$__cuda_sm20_div_s64) ;  /* 0x000008e000007944 */ /* 0x000fea0003c00000 */
[----:B------:R-:W-:Y:S01]  /*0320*/  IADD3 R4, P0, RZ, -R2, RZ ;  /* 0x80000002ff047210 */ /* 0x000fe20007f1e0ff */
[----:B------:R-:W-:Y:S01]  /*0330*/  IMAD.MOV.U32 R10, RZ, RZ, R2 ;  /* 0x000000ffff0a7224 */ /* 0x000fe200078e0002 */
[----:B------:R-:W-:-:S03]  /*0340*/  MOV R8, R0 ;  /* 0x0000000000087202 */ /* 0x000fc60000000f00 */
[----:B------:R-:W-:Y:S02]  /*0350*/  IMAD.X R3, RZ, RZ, ~R3, P0 ;  /* 0x000000ffff037224 */ /* 0x000fe400000e0e03 */
[----:B------:R-:W-:-:S04]  /*0360*/  IMAD.WIDE.U32 R12, R4, UR8, R8 ;  /* 0x00000008040c7c25 */ /* 0x000fc8000f8e0008 */
[----:B------:R-:W-:-:S04]  /*0370*/  IMAD R3, R3, UR8, RZ ;  /* 0x0000000803037c24 */ /* 0x000fc8000f8e02ff */
[----:B------:R-:W-:-:S04]  /*0380*/  IMAD R3, R4, UR12, R3 ;  /* 0x0000000c04037c24 */ /* 0x000fc8000f8e0203 */
[----:B------:R-:W-:Y:S01]  /*0390*/  IMAD.IADD R16, R13, 0x1, R3 ;  /* 0x000000010d107824 */ /* 0x000fe200078e0203 */
[----:B------:R-:W-:Y:S05]  /*03a0*/  BRA `(.L_x_303) ;  /* 0x0000015000007947 */ /* 0x000fea0003800000 */
.L_x_302:
[----:B------:R-:W0:Y:S01]  /*03b0*/  I2F.U32.RP R4, UR8 ;  /* 0x0000000800047d06 */ /* 0x000e220008209000 */
[----:B------:R-:W-:Y:S01]  /*03c0*/  ISETP.NE.U32.AND P2, PT, RZ, UR8, PT ;  /* 0x00000008ff007c0c */ /* 0x000fe2000bf45070 */
[----:B------:R-:W-:-:S06]  /*03d0*/  IMAD.MOV.U32 R16, RZ, RZ, RZ ;  /* 0x000000ffff107224 */ /* 0x000fcc00078e00ff */
[----:B0-----:R-:W0:Y:S02]  /*03e0*/  MUFU.RCP R4, R4 ;  /* 0x0000000400047308 */ /* 0x001e240000001000 */
[----:B0-----:R-:W-:-:S06]  /*03f0*/  IADD3 R2, R4, 0xffffffe, RZ ;  /* 0x0ffffffe04027810 */ /* 0x001fcc0007ffe0ff */
[----:B------:R0:W1:Y:S02]  /*0400*/  F2I.FTZ.U32.TRUNC.NTZ R3, R2 ;  /* 0x0000000200037305 */ /* 0x000064000021f000 */
[----:B0-----:R-:W-:Y:S02]  /*0410*/  IMAD.MOV.U32 R2, RZ, RZ, RZ ;  /* 0x000000ffff027224 */ /* 0x001fe400078e00ff */
[----:B-1----:R-:W-:-:S04]  /*0420*/  IMAD.MOV R5, RZ, RZ, -R3 ;  /* 0x000000ffff057224 */ /* 0x002fc800078e0a03 */
[----:B------:R-:W-:-:S04]  /*0430*/  IMAD R5, R5, UR8, RZ ;  /* 0x0000000805057c24 */ /* 0x000fc8000f8e02ff */
        /* <DEDUP_REMOVED lines=12> */
.L_x_303:
[----:B------:R-:W-:Y:S05]  /*0500*/  BSYNC B0 ;  /* 0x0000000000007941 */ /* 0x000fea0003800000 */
.L_x_301:
[----:B------:R-:W-:Y:S01]  /*0510*/  LOP3.LUT R2, R16, UR7, RZ, 0xfc, !PT ;  /* 0x0000000710027c12 */ /* 0x000fe2000f8efcff */
[----:B------:R-:W-:Y:S03]  /*0520*/  BSSY B0, `(.L_x_304) ;  /* 0x0000026000007945 */ /* 0x000fe60003800000 */
[----:B------:R-:W-:-:S13]  /*0530*/  ISETP.NE.U32.AND P0, PT, R2, RZ, PT ;  /* 0x000000ff0200720c */ /* 0x000fda0003f05070 */
[----:B------:R-:W-:Y:S05]  /*0540*/  @!P0 BRA `(.L_x_305) ;  /* 0x000000e000008947 */ /* 0x000fea0003800000 */
[----:B------:R-:W-:Y:S01]  /*0550*/  IMAD.U32 R14, RZ, RZ, UR10 ;  /* 0x0000000aff0e7e24 */ /* 0x000fe2000f8e00ff */
[----:B------:R-:W-:Y:S01]  /*0560*/  MOV R15, UR11 ;  /* 0x0000000b000f7c02 */ /* 0x000fe20008000f00 */
[----:B------:R-:W-:Y:S01]  /*0570*/  IMAD.U32 R13, RZ, RZ, UR7 ;  /* 0x00000007ff0d7e24 */ /* 0x000fe2000f8e00ff */
[----:B------:R-:W-:Y:S02]  /*0580*/  MOV R8, 0x5a0 ;  /* 0x000005a000087802 */ /* 0x000fe40000000f00 */
[----:B------:R-:W-:Y:S05]  /*0590*/  CALL.REL.NOINC `($__internal_4_$__cuda_sm20_div_s64) ;  /* 0x0000066000007944 */ /* 0x000fea0003c00000 */
[----:B------:R-:W-:Y:S01]  /*05a0*/  IADD3 R4, P0, RZ, -R2, RZ ;  /* 0x80000002ff047210 */ /* 0x000fe20007f1e0ff */
[----:B------:R-:W-:Y:S02]  /*05b0*/  IMAD.MOV.U32 R13, RZ, RZ, R16 ;  /* 0x000000ffff0d7224 */ /* 0x000fe400078e0010 */
[----:B------:R-:W-:Y:S02]  /*05c0*/  IMAD.MOV.U32 R11, RZ, RZ, R2 ;  /* 0x000000ffff0b7224 */ /* 0x000fe400078e0002 */
[----:B------:R-:W-:Y:S02]  /*05d0*/  IMAD.X R3, RZ, RZ, ~R3, P0 ;  /* 0x000000ffff037224 */ /* 0x000fe400000e0e03 */
[----:B------:R-:W-:-:S04]  /*05e0*/  IMAD.WIDE.U32 R12, R4, UR10, R12 ;  /* 0x0000000a040c7c25 */ /* 0x000fc8000f8e000c */
[----:B------:R-:W-:-:S04]  /*05f0*/  IMAD R3, R3, UR10, RZ ;  /* 0x0000000a03037c24 */ /* 0x000fc8000f8e02ff */
[----:B------:R-:W-:-:S04]  /*0600*/  IMAD R3, R4, UR7, R3 ;  /* 0x0000000704037c24 */ /* 0x000fc8000f8e0203 */
[----:B------:R-:W-:Y:S01]  /*0610*/  IMAD.IADD R16, R13, 0x1, R3 ;  /* 0x000000010d107824 */ /* 0x000fe200078e0203 */
[----:B------:R-:W-:Y:S05]  /*0620*/  BRA `(.L_x_306) ;  /* 0x0000015000007947 */ /* 0x000fea0003800000 */
.L_x_305:
        /* <DEDUP_REMOVED lines=21> */
.L_x_306:
[----:B------:R-:W-:Y:S05]  /*0780*/  BSYNC B0 ;  /* 0x0000000000007941 */ /* 0x000fea0003800000 */
.L_x_304:
[----:B------:R-:W-:Y:S01]  /*0790*/  LOP3.LUT R2, R16, UR18, RZ, 0xfc, !PT ;  /* 0x0000001210027c12 */ /* 0x000fe2000f8efcff */
[----:B------:R-:W-:Y:S03]  /*07a0*/  BSSY B0, `(.L_x_307) ;  /* 0x000001e000007945 */ /* 0x000fe60003800000 */
[----:B------:R-:W-:-:S13]  /*07b0*/  ISETP.NE.U32.AND P0, PT, R2, RZ, PT ;  /* 0x000000ff0200720c */ /* 0x000fda0003f05070 */
[----:B------:R-:W-:Y:S05]  /*07c0*/  @!P0 BRA `(.L_x_308) ;  /* 0x0000007000008947 */ /* 0x000fea0003800000 */
[----:B------:R-:W-:Y:S01]  /*07d0*/  IMAD.MOV.U32 R14, RZ, RZ, c[0x0][0x16c] ;  /* 0x00005b00ff0e7624 */ /* 0x000fe200078e00ff */
[----:B------:R-:W-:Y:S01]  /*07e0*/  MOV R8, 0x810 ;  /* 0x0000081000087802 */ /* 0x000fe20000000f00 */
[----:B------:R-:W-:Y:S02]  /*07f0*/  IMAD.U32 R13, RZ, RZ, UR18 ;  /* 0x00000012ff0d7e24 */ /* 0x000fe4000f8e00ff */
[----:B------:R-:W-:Y:S05]  /*0800*/  CALL.REL.NOINC `($__internal_4_$__cuda_sm20_div_s64) ;  /* 0x000003f000007944 */ /* 0x000fea0003c00000 */
[----:B------:R-:W-:-:S04]  /*0810*/  IMAD.MOV R3, RZ, RZ, -R2 ;  /* 0x000000ffff037224 */ /* 0x000fc800078e0a02 */
[----:B------:R-:W-:Y:S01]  /*0820*/  IMAD R12, R3, c[0x0][0x16c], R12 ;  /* 0x00005b00030c7a24 */ /* 0x000fe200078e020c */
[----:B------:R-:W-:Y:S05]  /*0830*/  BRA `(.L_x_309) ;  /* 0x0000014000007947 */ /* 0x000fea0003800000 */
.L_x_308:
        /* <DEDUP_REMOVED lines=20> */
.L_x_309:
[----:B------:R-:W-:Y:S05]  /*0980*/  BSYNC B0 ;  /* 0x0000000000007941 */ /* 0x000fea0003800000 */
.L_x_307:
[----:B------:R-:W-:Y:S01]  /*0990*/  ISETP.LT.AND P0, PT, R11, c[0x0][0x164], PT ;  /* 0x000059000b007a0c */ /* 0x000fe20003f01270 */
[----:B------:R-:W-:Y:S03]  /*09a0*/  BSSY B0, `(.L_x_310) ;  /* 0x000001d000007945 */ /* 0x000fe60003800000 */
[----:B------:R-:W-:-:S04]  /*09b0*/  ISETP.GE.OR P0, PT, R10, c[0x0][0x160], !P0 ;  /* 0x000058000a007a0c */ /* 0x000fc80004706670 */
[----:B------:R-:W-:-:S04]  /*09c0*/  ISETP.GE.OR P0, PT, R2, c[0x0][0x168], P0 ;  /* 0x00005a0002007a0c */ /* 0x000fc80000706670 */
[----:B------:R-:W-:-:S13]  /*09d0*/  ISETP.GE.OR P0, PT, R12, c[0x0][0x16c], P0 ;  /* 0x00005b000c007a0c */ /* 0x000fda0000706670 */
        /* <DEDUP_REMOVED lines=19> */
[----:B------:R-:W-:-:S04]  /*0b10*/  IADD3 R2, P0, R2, c[0x0][0x170], RZ ;  /* 0x00005c0002027a10 */ /* 0x000fc80007f1e0ff */
[----:B------:R-:W-:-:S05]  /*0b20*/  IADD3.X R3, R3, c[0x0][0x174], RZ, P0, !PT ;  /* 0x00005d0003037a10 */ /* 0x000fca00007fe4ff */
[----:B------:R-:W2:Y:S01]  /*0b30*/  LDG.E.S8 R4, [R2.64] ;  /* 0x0000000e02047981 */ /* 0x000ea2000c1e1300 */
[----:B------:R-:W-:-:S06]  /*0b40*/  UPRMT UR6, UR16, 0x8880, URZ ;  /* 0x0000888010067896 */ /* 0x000fcc000800003f */
[----:B--2---:R-:W-:-:S05]  /*0b50*/  IMNMX R5, R4, UR6, !PT ;  /* 0x0000000604057c17 */ /* 0x004fca000f800200 */
[----:B------:R0:W-:Y:S02]  /*0b60*/  STG.E.U8 [R2.64], R5 ;  /* 0x0000000502007986 */ /* 0x0001e4000c10110e */
.L_x_311:
[----:B------:R-:W-:Y:S05]  /*0b70*/  BSYNC B0 ;  /* 0x0000000000007941 */ /* 0x000fea0003800000 */
.L_x_310:
[----:B0-----:R-:W-:-:S04]  /*0b80*/  IMAD.MOV.U32 R2, RZ, RZ, c[0x0][0x0] ;  /* 0x00000000ff027624 */ /* 0x001fc800078e00ff */
[----:B------:R-:W-:-:S05]  /*0b90*/  IMAD R3, R2, c[0x0][0xc], RZ ;  /* 0x0000030002037a24 */ /* 0x000fca00078e02ff */
[----:B------:R-:W-:-:S05]  /*0ba0*/  IADD3 R0, P0, R3, R0, RZ ;  /* 0x0000000003007210 */ /* 0x000fca0007f1e0ff */
[----:B------:R-:W-:Y:S01]  /*0bb0*/  IMAD.X R9, RZ, RZ, R9, P0 ;  /* 0x000000ffff097224 */ /* 0x000fe200000e0609 */
[----:B------:R-:W-:-:S04]  /*0bc0*/  ISETP.GE.U32.AND P0, PT, R0, UR4, PT ;  /* 0x0000000400007c0c */ /* 0x000fc8000bf06070 */
[----:B------:R-:W-:-:S13]  /*0bd0*/  ISETP.GE.AND.EX P0, PT, R9, UR13, PT, P0 ;  /* 0x0000000d09007c0c */ /* 0x000fda000bf06300 */
[----:B------:R-:W-:Y:S05]  /*0be0*/  @!P0 BRA `(.L_x_312) ;  /* 0xfffff68000008947 */ /* 0x000fea000383ffff */
[----:B------:R-:W-:Y:S05]  /*0bf0*/  EXIT ;  /* 0x000000000000794d */ /* 0x000fea0003800000 */
        .weak           $__internal_4_$__cuda_sm20_div_s64
        .type           $__internal_4_$__cuda_sm20_div_s64,@function
        .size           $__internal_4_$__cuda_sm20_div_s64,(.L_x_648 - $__internal_4_$__cuda_sm20_div_s64)
$__internal_4_$__cuda_sm20_div_s64:
        /* <DEDUP_REMOVED lines=15> */
[----:B------:R-:W-:Y:S01]  /*0cf0*/  IMAD.X R19, RZ, RZ, ~R7, P0 ;  /* 0x000000ffff137224 */ /* 0x000fe200000e0e07 */
[----:B------:R-:W-:-:S03]  /*0d00*/  MOV R7, R2 ;  /* 0x0000000200077202 */ /* 0x000fc60000000f00 */
[-C--:B------:R-:W-:Y:S02]  /*0d10*/  IMAD R21, R3, R19.reuse, RZ ;  /* 0x0000001303157224 */ /* 0x080fe400078e02ff */
[----:B------:R-:W-:-:S04]  /*0d20*/  IMAD.WIDE.U32 R6, P0, R2, R19, R6 ;  /* 0x0000001302067225 */ /* 0x000fc80007800006 */
[----:B------:R-:W-:-:S04]  /*0d30*/  IMAD.HI.U32 R15, R3, R19, RZ ;  /* 0x00000013030f7227 */ /* 0x000fc800078e00ff */
[----:B------:R-:W-:-:S04]  /*0d40*/  IMAD.HI.U32 R6, P1, R3, R17, R6 ;  /* 0x0000001103067227 */ /* 0x000fc80007820006 */
[----:B------:R-:W-:Y:S01]  /*0d50*/  IMAD.X R15, R15, 0x1, R3, P0 ;  /* 0x000000010f0f7824 */ /* 0x000fe200000e0603 */
[----:B------:R-:W-:-:S04]  /*0d60*/  IADD3 R7, P2, R21, R6, RZ ;  /* 0x0000000615077210 */ /* 0x000fc80007f5e0ff */
[----:B------:R-:W-:Y:S01]  /*0d70*/  IADD3.X R15, RZ, RZ, R15, P2, P1 ;  /* 0x000000ffff0f7210 */ /* 0x000fe200017e240f */
[----:B------:R-:W-:-:S04]  /*0d80*/  IMAD.WIDE.U32 R2, R7, R4, RZ ;  /* 0x0000000407027225 */ /* 0x000fc800078e00ff */
[----:B------:R-:W-:Y:S01]  /*0d90*/  IMAD R3, R7, R5, R3 ;  /* 0x0000000507037224 */ /* 0x000fe200078e0203 */
[----:B------:R-:W-:-:S03]  /*0da0*/  IADD3 R17, P0, RZ, -R2, RZ ;  /* 0x80000002ff117210 */ /* 0x000fc60007f1e0ff */
[----:B------:R-:W-:Y:S02]  /*0db0*/  IMAD R3, R15, R4, R3 ;  /* 0x000000040f037224 */ /* 0x000fe400078e0203 */
[----:B------:R-:W-:-:S04]  /*0dc0*/  IMAD.HI.U32 R6, R7, R17, RZ ;  /* 0x0000001107067227 */ /* 0x000fc800078e00ff */
[----:B------:R-:W-:Y:S01]  /*0dd0*/  IMAD.X R2, RZ, RZ, ~R3, P0 ;  /* 0x000000ffff027224 */ /* 0x000fe200000e0e03 */
[----:B------:R-:W-:-:S03]  /*0de0*/  IADD3 R3, P4, RZ, -R12, RZ ;  /* 0x8000000cff037210 */ /* 0x000fc60007f9e0ff */
[----:B------:R-:W-:-:S06]  /*0df0*/  IMAD.WIDE.U32 R6, P0, R7, R2, R6 ;  /* 0x0000000207067225 */ /* 0x000fcc0007800006 */
[----:B------:R-:W-:Y:S01]  /*0e00*/  IMAD.HI.U32 R6, P1, R15, R17, R6 ;  /* 0x000000110f067227 */ /* 0x000fe20007820006 */
[----:B------:R-:W-:-:S03]  /*0e10*/  SEL R7, R3, R12, !P3 ;  /* 0x0000000c03077207 */ /* 0x000fc60005800000 */
        /* <DEDUP_REMOVED lines=18> */
[----:B------:R-:W-:-:S03]  /*0f40*/  IMAD R3, R17, R5, R3 ;  /* 0x0000000511037224 */ /* 0x000fc600078e0203 */
[-C--:B------:R-:W-:Y:S01]  /*0f50*/  ISETP.GE.U32.AND P0, PT, R21, R4.reuse, PT ;  /* 0x000000041500720c */ /* 0x080fe20003f06070 */
[----:B------:R-:W-:-:S05]  /*0f60*/  IMAD R2, R19, R4, R3 ;  /* 0x0000000413027224 */ /* 0x000fca00078e0203 */
[----:B------:R-:W-:Y:S02]  /*0f70*/  IADD3.X R15, ~R2, R15, RZ, P1, !PT ;  /* 0x0000000f020f7210 */ /* 0x000fe40000ffe5ff */
[----:B------:R-:W-:Y:S02]  /*0f80*/  IADD3 R3, P1, R21, -R4, RZ ;  /* 0x8000000415037210 */ /* 0x000fe40007f3e0ff */
[----:B------:R-:W-:Y:S02]  /*0f90*/  ISETP.GE.U32.AND.EX P0, PT, R15, R5, PT, P0 ;  /* 0x000000050f00720c */ /* 0x000fe40003f06100 */
[----:B------:R-:W-:Y:S01]  /*0fa0*/  IADD3 R2, P2, R17, 0x1, RZ ;  /* 0x0000000111027810 */ /* 0x000fe20007f5e0ff */
[----:B------:R-:W-:Y:S01]  /*0fb0*/  IMAD.X R7, R15, 0x1, ~R5, P1 ;  /* 0x000000010f077824 */ /* 0x000fe200008e0e05 */
[----:B------:R-:W-:Y:S02]  /*0fc0*/  SEL R3, R3, R21, P0 ;  /* 0x0000001503037207 */ /* 0x000fe40000000000 */
[----:B------:R-:W-:Y:S01]  /*0fd0*/  SEL R17, R2, R17, P0 ;  /* 0x0000001102117207 */ /* 0x000fe20000000000 */
[----:B------:R-:W-:Y:S01]  /*0fe0*/  IMAD.X R6, RZ, RZ, R19, P2 ;  /* 0x000000ffff067224 */ /* 0x000fe200010e0613 */
[----:B------:R-:W-:-:S02]  /*0ff0*/  SEL R7, R7, R15, P0 ;  /* 0x0000000f07077207 */ /* 0x000fc40000000000 */
[----:B------:R-:W-:Y:S02]  /*1000*/  ISETP.GE.U32.AND P1, PT, R3, R4, PT ;  /* 0x000000040300720c */ /* 0x000fe40003f26070 */
[----:B------:R-:W-:Y:S02]  /*1010*/  SEL R4, R6, R19, P0 ;  /* 0x0000001306047207 */ /* 0x000fe40000000000 */
[----:B------:R-:W-:Y:S02]  /*1020*/  IADD3 R2, P2, R17, 0x1, RZ ;  /* 0x0000000111027810 */ /* 0x000fe40007f5e0ff */
[----:B------:R-:W-:Y:S02]  /*1030*/  ISETP.GE.U32.AND.EX P0, PT, R7, R5, PT, P1 ;  /* 0x000000050700720c */ /* 0x000fe40003f06110 */
[----:B------:R-:W-:Y:S01]  /*1040*/  LOP3.LUT R6, R13, R16, RZ, 0x3c, !PT ;  /* 0x000000100d067212 */ /* 0x000fe200078e3cff */
[----:B------:R-:W-:Y:S01]  /*1050*/  IMAD.X R3, RZ, RZ, R4, P2 ;  /* 0x000000ffff037224 */ /* 0x000fe200010e0604 */
[----:B------:R-:W-:-:S02]  /*1060*/  SEL R2, R2, R17, P0 ;  /* 0x0000001102027207 */ /* 0x000fc40000000000 */
[----:B------:R-:W-:Y:S02]  /*1070*/  ISETP.GE.AND P1, PT, R6, RZ, PT ;  /* 0x000000ff0600720c */ /* 0x000fe40003f26270 */
[----:B------:R-:W-:Y:S02]  /*1080*/  SEL R3, R3, R4, P0 ;  /* 0x0000000403037207 */ /* 0x000fe40000000000 */
[-C--:B------:R-:W-:Y:S02]  /*1090*/  IADD3 R5, P2, RZ, -R2.reuse, RZ ;  /* 0x80000002ff057210 */ /* 0x080fe40007f5e0ff */
[----:B------:R-:W-:Y:S02]  /*10a0*/  ISETP.NE.U32.AND P0, PT, R14, RZ, PT ;  /* 0x000000ff0e00720c */ /* 0x000fe40003f05070 */
[----:B------:R-:W-:Y:S01]  /*10b0*/  SEL R2, R5, R2, !P1 ;  /* 0x0000000205027207 */ /* 0x000fe20004800000 */
[----:B------:R-:W-:Y:S01]  /*10c0*/  IMAD.X R4, RZ, RZ, ~R3, P2 ;  /* 0x000000ffff047224 */ /* 0x000fe200010e0e03 */
[----:B------:R-:W-:Y:S01]  /*10d0*/  ISETP.NE.AND.EX P0, PT, R13, RZ, PT, P0 ;  /* 0x000000ff0d00720c */ /* 0x000fe20003f05300 */
[----:B------:R-:W-:-:S03]  /*10e0*/  IMAD.MOV.U32 R5, RZ, RZ, 0x0 ;  /* 0x00000000ff057424 */ /* 0x000fc600078e00ff */
[----:B------:R-:W-:Y:S01]  /*10f0*/  SEL R3, R4, R3, !P1 ;  /* 0x0000000304037207 */ /* 0x000fe20004800000 */
[----:B------:R-:W-:Y:S01]  /*1100*/  IMAD.MOV.U32 R4, RZ, RZ, R8 ;  /* 0x000000ffff047224 */ /* 0x000fe200078e0008 */
[----:B------:R-:W-:Y:S02]  /*1110*/  SEL R2, R2, 0xffffffff, P0 ;  /* 0xffffffff02027807 */ /* 0x000fe40000000000 */
[----:B------:R-:W-:Y:S01]  /*1120*/  SEL R3, R3, 0xffffffff, P0 ;  /* 0xffffffff03037807 */ /* 0x000fe20000000000 */
[----:B------:R-:W-:Y:S06]  /*1130*/  RET.REL.NODEC R4 `(_ZN7cutlass9reference6device6kernel13TensorForEachINS1_6detail14TensorReLuFuncIaNS_6layout12TensorNCxHWxILi32EEEEELi4ENS9_6ParamsEEEvNS_5CoordIXT0_EilEET1_) ;  /* 0xffffeec004007950 */ /* 0x000fec0003c3ffff */
.L_x_313:
        /* <DEDUP_REMOVED lines=12> */
.L_x_648:


//--------------------- .text._ZN7cutlass9reference6device6kernel11Conv2dWgradIaNS_6layout12TensorNCxHWxILi32EEEaNS4_12TensorCxRSKxILi32EEEaS6_fiNS_21NumericConverterClampIafEENS_12multiply_addIiiiEELi2ELi4ELi8ELi16EEEvNS_4conv17Conv2dProblemSizeENS_9TensorRefIT_T0_EENSF_IT1_T2_EENSF_IT3_T4_EESO_T5_SP_ --------------------------
	.section	.text._ZN7cutlass9reference6device6kernel11Conv2dWgradIaNS_6layout12TensorNCxHWxILi32EEEaNS4_12TensorCxRSKxILi32EEEaS6_fiNS_21NumericConverterClampIafEENS_12multiply_addIiiiEELi2ELi4ELi8ELi16EEEvNS_4conv17Conv2dProblemSizeENS_9TensorRefIT_T0_EENSF_IT1_T2_EENSF_IT3_T4_EESO_T5_SP_,"ax",@progbits
	.sectioninfo	@"SHI_REGISTERS=96"
	.align	128
        .global         _ZN7cutlass9reference6device6kernel11Conv2dWgradIaNS_6layout12TensorNCxHWxILi32EEEaNS4_12TensorCxRSKxILi32EEEaS6_fiNS_21NumericConverterClampIafEENS_12multiply_addIiiiEELi2ELi4ELi8ELi16EEEvNS_4conv17Conv2dProblemSizeENS_9TensorRefIT_T0_EENSF_IT1_T2_EENSF_IT3_T4_EESO_T5_SP_
        .type           _ZN7cutlass9reference6device6kernel11Conv2dWgradIaNS_6layout12TensorNCxHWxILi32EEEaNS4_12TensorCxRSKxILi32EEEaS6_fiNS_21NumericConverterClampIafEENS_12multiply_addIiiiEELi2ELi4ELi8ELi16EEEvNS_4conv17Conv2dProblemSizeENS_9TensorRefIT_T0_EENSF_IT1_T2_EENSF_IT3_T4_EESO_T5_SP_,@function
        .size           _ZN7cutlass9reference6device6kernel11Conv2dWgradIaNS_6layout12TensorNCxHWxILi32EEEaNS4_12TensorCxRSKxILi32EEEaS6_fiNS_21NumericConverterClampIafEENS_12multiply_addIiiiEELi2ELi4ELi8ELi16EEEvNS_4conv17Conv2dProblemSizeENS_9TensorRefIT_T0_EENSF_IT1_T2_EENSF_IT3_T4_EESO_T5_SP_,(.L_x_649 - _ZN7cutlass9reference6device6kernel11Conv2dWgradIaNS_6layout12TensorNCxHWxILi32EEEaNS4_12TensorCxRSKxILi32EEEaS6_fiNS_21NumericConverterClampIafEENS_12multiply_addIiiiEELi2ELi4ELi8ELi16EEEvNS_4conv17Conv2dProblemSizeENS_9TensorRefIT_T0_EENSF_IT1_T2_EENSF_IT3_T4_EESO_T5_SP_)
        .other          _ZN7cutlass9reference6device6kernel11Conv2dWgradIaNS_6layout12TensorNCxHWxILi32EEEaNS4_12TensorCxRSKxILi32EEEaS6_fiNS_21NumericConverterClampIafEENS_12multiply_addIiiiEELi2ELi4ELi8ELi16EEEvNS_4conv17Conv2dProblemSizeENS_9TensorRefIT_T0_EENSF_IT1_T2_EENSF_IT3_T4_EESO_T5_SP_,@"STO_CUDA_ENTRY STV_DEFAULT"
_ZN7cutlass9reference6device6kernel11Conv2dWgradIaNS_6layout12TensorNCxHWxILi32EEEaNS4_12TensorCxRSKxILi32EEEaS6_fiNS_21NumericConverterClampIafEENS_12multiply_addIiiiEELi2ELi4ELi8ELi16EEEvNS_4conv17Conv2dProblemSizeENS_9TensorRefIT_T0_EENSF_IT1_T2_EENSF_IT3_T4_EESO_T5_SP_:
.text._ZN7cutlass9reference6device6kernel11Conv2dWgradIaNS_6layout12TensorNCxHWxILi32EEEaNS4_12TensorCxRSKxILi32EEEaS6_fiNS_21NumericConverterClampIafEENS_12multiply_addIiiiEELi2ELi4ELi8ELi16EEEvNS_4conv17Conv2dProblemSizeENS_9TensorRefIT_T0_EENSF_IT1_T2_EENSF_IT3_T4_EESO_T5_SP_:
        /* <DEDUP_REMOVED lines=21> */
[----:B------:R-:W-:Y:S05]  /*0150*/  CALL.REL.NOINC `($__internal_5_$__cuda_sm20_div_s64) ;  /* 0x000047e000007944 */ /* 0x000fea0003c00000 */
        /* <DEDUP_REMOVED lines=8> */
.L_x_315:
        /* <DEDUP_REMOVED lines=21> */
.L_x_316:
[----:B------:R-:W-:Y:S05]  /*0330*/  BSYNC B0 ;  /* 0x0000000000007941 */ /* 0x000fea0003800000 */
.L_x_314:
        /* <DEDUP_REMOVED lines=8> */
[----:B------:R-:W-:Y:S05]  /*03c0*/  CALL.REL.NOINC `($__internal_5_$__cuda_sm20_div_s64) ;  /* 0x0000457000007944 */ /* 0x000fea0003c00000 */
[----:B------:R-:W-:Y:S02]  /*03d0*/  IADD3 R3, -R78, RZ, RZ ;  /* 0x000000ff4e037210 */ /* 0x000fe40007ffe1ff */
[----:B------:R-:W-:-:S03]  /*03e0*/  MOV R84, R78 ;  /* 0x0000004e00547202 */ /* 0x000fc60000000f00 */
[----:B------:R-:W-:Y:S01]  /*03f0*/  IMAD R64, R3, c[0x0][0x16c], R64 ;  /* 0x00005b0003407a24 */ /* 0x000fe200078e0240 */
[----:B------:R-:W-:Y:S05]  /*0400*/  BRA `(.L_x_319) ;  /* 0x0000014000007947 */ /* 0x000fea0003800000 */
.L_x_318:
        /* <DEDUP_REMOVED lines=20> */
.L_x_319:
[----:B------:R-:W-:Y:S05]  /*0550*/  BSYNC B0 ;  /* 0x0000000000007941 */ /* 0x000fea0003800000 */
.L_x_317:
        /* <DEDUP_REMOVED lines=23> */
.L_x_321:
        /* <DEDUP_REMOVED lines=21> */
.L_x_322:
[----:B------:R-:W-:Y:S05]  /*0820*/  BSYNC B0 ;  /* 0x0000000000007941 */ /* 0x000fea0003800000 */
.L_x_320:
[----:B------:R-:W-:Y:S01]  /*0830*/  LOP3.LUT R2, R9, UR4, RZ, 0xfc, !PT ;  /* 0x0000000409027c12 */ /* 0x000fe2000f8efcff */
[----:B------:R-:W-:Y:S03]  /*0840*/  BSSY B0, `(.L_x_323) ;  /* 0x000001f000007945 */ /* 0x000fe60003800000 */
[----:B------:R-:W-:-:S13]  /*0850*/  ISETP.NE.U32.AND P0, PT, R2, RZ, PT ;  /* 0x000000ff0200720c */ /* 0x000fda0003f05070 */
[----:B------:R-:W-:Y:S05]  /*0860*/  @!P0 BRA `(.L_x_324) ;  /* 0x0000008000008947 */ /* 0x000fea0003800000 */
[----:B------:R-:W-:Y:S01]  /*0870*/  IMAD.MOV.U32 R10, RZ, RZ, c[0x0][0x16c] ;  /* 0x00005b00ff0a7624 */ /* 0x000fe200078e00ff */
[----:B------:R-:W-:Y:S02]  /*0880*/  MOV R7, UR4 ;  /* 0x0000000400077c02 */ /* 0x000fe40008000f00 */
[----:B------:R-:W-:Y:S02]  /*0890*/  MOV R8, 0x8b0 ;  /* 0x000008b000087802 */ /* 0x000fe40000000f00 */
[----:B------:R-:W-:Y:S05]  /*08a0*/  CALL.REL.NOINC `($__internal_5_$__cuda_sm20_div_s64) ;  /* 0x0000409000007944 */ /* 0x000fea0003c00000 */
[----:B------:R-:W-:Y:S02]  /*08b0*/  IADD3 R65, -R78, RZ, RZ ;  /* 0x000000ff4e417210 */ /* 0x000fe40007ffe1ff */
[----:B------:R-:W-:-:S03]  /*08c0*/  MOV R82, R78 ;  /* 0x0000004e00527202 */ /* 0x000fc60000000f00 */
[----:B------:R-:W-:Y:S01]  /*08d0*/  IMAD R65, R65, c[0x0][0x16c], R0 ;  /* 0x00005b0041417a24 */ /* 0x000fe200078e0200 */
[----:B------:R-:W-:Y:S05]  /*08e0*/  BRA `(.L_x_325) ;  /* 0x0000014000007947 */ /* 0x000fea0003800000 */
.L_x_324:
        /* <DEDUP_REMOVED lines=20> */
.L_x_325:
[----:B------:R-:W-:Y:S05]  /*0a30*/  BSYNC B0 ;  /* 0x0000000000007941 */ /* 0x000fea0003800000 */
.L_x_323:
        /* <DEDUP_REMOVED lines=22> */
.L_x_327:
        /* <DEDUP_REMOVED lines=21> */
.L_x_328:
[----:B------:R-:W-:Y:S05]  /*0cf0*/  BSYNC B0 ;  /* 0x0000000000007941 */ /* 0x000fea0003800000 */
.L_x_326:
        /* <DEDUP_REMOVED lines=13> */
.L_x_330:
        /* <DEDUP_REMOVED lines=20> */
.L_x_331:
[----:B------:R-:W-:Y:S05]  /*0f10*/  BSYNC B0 ;  /* 0x0000000000007941 */ /* 0x000fea0003800000 */
.L_x_329:
        /* <DEDUP_REMOVED lines=23> */
.L_x_333:
        /* <DEDUP_REMOVED lines=21> */
.L_x_334:
[----:B------:R-:W-:Y:S05]  /*11e0*/  BSYNC B0 ;  /* 0x0000000000007941 */ /* 0x000fea0003800000 */
.L_x_332:
        /* <DEDUP_REMOVED lines=8> */
[----:B------:R-:W-:-:S05]  /*1270*/  IADD3 R67, -R78, RZ, RZ ;  /* 0x000000ff4e437210 */ /* 0x000fca0007ffe1ff */
[----:B------:R-:W-:Y:S01]  /*1280*/  IMAD R67, R67, c[0x0][0x16c], R0 ;  /* 0x00005b0043437a24 */ /* 0x000fe200078e0200 */
[----:B------:R-:W-:Y:S05]  /*1290*/  BRA `(.L_x_337) ;  /* 0x0000014000007947 */ /* 0x000fea0003800000 */
.L_x_336:
        /* <DEDUP_REMOVED lines=20> */
.L_x_337:
[----:B------:R-:W-:Y:S05]  /*13e0*/  BSYNC B0 ;  /* 0x0000000000007941 */ /* 0x000fea0003800000 */
.L_x_335:
        /* <DEDUP_REMOVED lines=109> */
.L_x_346:
[----:B------:R-:W-:-:S04]  /*1ac0*/  MOV R9, c[0x0][0x170] ;  /* 0x00005c0000097a02 */ /* 0x000fc80000000f00 */
[----:B------:R-:W-:-:S13]  /*1ad0*/  ISETP.GE.AND P0, PT, R9, 0x1, PT ;  /* 0x000000010900780c */ /* 0x000fda0003f06270 */
[----:B------:R-:W-:Y:S05]  /*1ae0*/  @!P0 BRA `(.L_x_339) ;  /* 0x00000dd000008947 */ /* 0x000fea0003800000 */
[----:B------:R-:W-:Y:S02]  /*1af0*/  UMOV UR23, URZ ;  /* 0x0000003f00177c82 */ /* 0x000fe40008000000 */
.L_x_345:
        /* <DEDUP_REMOVED lines=51> */
.L_x_344:
        /* <DEDUP_REMOVED lines=88> */
.L_x_342:
        /* <DEDUP_REMOVED lines=64> */
.L_x_343:
[----:B0-----:R-:W-:Y:S05]  /*27b0*/  BSYNC B0 ;  /* 0x0000000000007941 */ /* 0x001fea0003800000 */
.L_x_341:
        /* <DEDUP_REMOVED lines=12> */
.L_x_340:
[----:B------:R-:W-:-:S04]  /*2880*/  UIADD3 UR23, UR23, 0x1, URZ ;  /* 0x0000000117177890 */ /* 0x000fc8000fffe03f */
[----:B------:R-:W-:-:S06]  /*2890*/  UISETP.GE.AND UP0, UPT, UR23, UR5, UPT ;  /* 0x000000051700728c */ /* 0x000fcc000bf06270 */
[----:B------:R-:W-:-:S13]  /*28a0*/  PLOP3.LUT P0, PT, PT, PT, UP0, 0x80, 0x0 ;  /* 0x000000000000781c */ /* 0x000fda0003f0f008 */
[----:B------:R-:W-:Y:S05]  /*28b0*/  @!P0 BRA `(.L_x_345) ;  /* 0xfffff24000008947 */ /* 0x000fea000383ffff */
.L_x_339:
[----:B------:R-:W-:-:S04]  /*28c0*/  UIADD3 UR24, UR24, 0x1, URZ ;  /* 0x0000000118187890 */ /* 0x000fc8000fffe03f */
[----:B------:R-:W-:-:S06]  /*28d0*/  UISETP.GE.AND UP0, UPT, UR24, UR4, UPT ;  /* 0x000000041800728c */ /* 0x000fcc000bf06270 */
[----:B------:R-:W-:-:S13]  /*28e0*/  PLOP3.LUT P0, PT, PT, PT, UP0, 0x80, 0x0 ;  /* 0x000000000000781c */ /* 0x000fda0003f0f008 */
[----:B------:R-:W-:Y:S05]  /*28f0*/  @!P0 BRA `(.L_x_346) ;  /* 0xfffff1c000008947 */ /* 0x000fea000383ffff */
.L_x_338:
[----:B------:R-:W-:Y:S01]  /*2900*/  ISETP.GE.AND P0, PT, R77, c[0x0][0x178], PT ;  /* 0x00005e004d007a0c */ /* 0x000fe20003f06270 */
[----:B------:R-:W-:-:S12]  /*2910*/  BSSY B2, `(.L_x_347) ;  /* 0x0000100000027945 */ /* 0x000fd80003800000 */
[----:B------:R-:W-:Y:S05]  /*2920*/  @P0 BRA `(.L_x_348) ;  /* 0x00000fe000000947 */ /* 0x000fea0003800000 */
[----:B------:R-:W-:Y:S01]  /*2930*/  ISETP.GE.AND P0, PT, R84, c[0x0][0x180], PT ;  /* 0x0000600054007a0c */ /* 0x000fe20003f06270 */
[----:B------:R-:W-:Y:S03]  /*2940*/  BSSY B1, `(.L_x_349) ;  /* 0x000003e000017945 */ /* 0x000fe60003800000 */
[----:B------:R-:W-:-:S04]  /*2950*/  ISETP.GE.OR P0, PT, R85, c[0x0][0x17c], P0 ;  /* 0x00005f0055007a0c */ /* 0x000fc80000706670 */
[----:B------:R-:W-:-:S13]  /*2960*/  ISETP.GE.OR P0, PT, R64, c[0x0][0x16c], P0 ;  /* 0x00005b0040007a0c */ /* 0x000fda0000706670 */
[----:B------:R-:W-:Y:S05]  /*2970*/  @P0 BRA `(.L_x_350) ;  /* 0x000003a000000947 */ /* 0x000fea0003800000 */
[----:B------:R-:W-:Y:S02]  /*2980*/  FSETP.NEU.AND P0, PT, RZ, c[0x0][0x20c], PT ;  /* 0x00008300ff007a0b */ /* 0x000fe40003f0d000 */
[----:B------:R-:W-:-:S11]  /*2990*/  MOV R9, RZ ;  /* 0x000000ff00097202 */ /* 0x000fd60000000f00 */
[----:B------:R-:W-:Y:S05]  /*29a0*/  @!P0 BRA `(.L_x_351) ;  /* 0x0000016000008947 */ /* 0x000fea0003800000 */
        /* <DEDUP_REMOVED lines=20> */
[----:B------:R-:W2:Y:S02]  /*2af0*/  LDG.E.S8 R10, [R10.64] ;  /* 0x0000001a0a0a7981 */ /* 0x000ea4000c1e1300 */
[----:B--2---:R0:W1:Y:S02]  /*2b00*/  I2F.S16 R9, R10 ;  /* 0x0000000a00097306 */ /* 0x0040640000101400 */
.L_x_351:
[----:B0-----:R-:W0:Y:S01]  /*2b10*/  I2F R10, R0 ;  /* 0x00000000000a7306 */ /* 0x001e220000201400 */
[----:B------:R-:W-:Y:S01]  /*2b20*/  BSSY B0, `(.L_x_352) ;  /* 0x000000a000007945 */ /* 0x000fe20003800000 */
[----:B------:R-:W-:Y:S01]  /*2b30*/  HFMA2.MMA R14, -RZ, RZ, 0, 7.62939453125e-06 ;  /* 0x00000080ff0e7435 */ /* 0x000fe200000001ff */
[----:B0-----:R-:W-:-:S04]  /*2b40*/  FMUL R10, R10, c[0x0][0x208] ;  /* 0x000082000a0a7a20 */ /* 0x001fc80000400000 */
[----:B-1----:R-:W-:-:S05]  /*2b50*/  FFMA R9, R9, c[0x0][0x20c], R10 ;  /* 0x0000830009097a23 */ /* 0x002fca000000000a */
[----:B------:R-:W-:-:S13]  /*2b60*/  FSETP.GEU.AND P0, PT, R9, -128, PT ;  /* 0xc30000000900780b */ /* 0x000fda0003f0e000 */
[----:B------:R-:W-:Y:S05]  /*2b70*/  @!P0 BRA `(.L_x_353) ;  /* 0x0000004000008947 */ /* 0x000fea0003800000 */
[----:B------:R-:W-:Y:S01]  /*2b80*/  FSETP.GT.AND P0, PT, R9, 127, PT ;  /* 0x42fe00000900780b */ /* 0x000fe20003f04000 */
[----:B------:R-:W-:-:S12]  /*2b90*/  IMAD.MOV.U32 R14, RZ, RZ, 0x7f ;  /* 0x0000007fff0e7424 */ /* 0x000fd800078e00ff */
[----:B------:R-:W0:Y:S02]  /*2ba0*/  @!P0 F2I.S8.NTZ R0, R9 ;  /* 0x0000000900008305 */ /* 0x000e240000202100 */
[----:B0-----:R-:W-:-:S06]  /*2bb0*/  @!P0 PRMT R14, R0, 0x7610, R14 ;  /* 0x00007610000e8816 */ /* 0x001fcc000000000e */
.L_x_353:
[----:B------:R-:W-:Y:S05]  /*2bc0*/  BSYNC B0 ;  /* 0x0000000000007941 */ /* 0x000fea0003800000 */
.L_x_352:
        /* <DEDUP_REMOVED lines=20> */
[----:B------:R0:W-:Y:S04]  /*2d10*/  STG.E.U8 [R10.64], R14 ;  /* 0x0000000e0a007986 */ /* 0x0001e8000c10111a */
.L_x_350:
[----:B------:R-:W-:Y:S05]  /*2d20*/  BSYNC B1 ;  /* 0x0000000000017941 */ /* 0x000fea0003800000 */
.L_x_349:
        /* <DEDUP_REMOVED lines=30> */
.L_x_356:
[----:B------:R-:W2:Y:S01]  /*2f10*/  I2F R9, R2 ;  /* 0x0000000200097306 */ /* 0x000ea20000201400 */
[----:B------:R-:W-:Y:S01]  /*2f20*/  BSSY B0, `(.L_x_357) ;  /* 0x000000a000007945 */ /* 0x000fe20003800000 */
[----:B------:R-:W-:Y:S01]  /*2f30*/  HFMA2.MMA R13, -RZ, RZ, 0, 7.62939453125e-06 ;  /* 0x00000080ff0d7435 */ /* 0x000fe200000001ff */
[----:B--2---:R-:W-:-:S04]  /*2f40*/  FMUL R9, R9, c[0x0][0x208] ;  /* 0x0000820009097a20 */ /* 0x004fc80000400000 */
[----:B-1----:R-:W-:-:S05]  /*2f50*/  FFMA R0, R0, c[0x0][0x20c], R9 ;  /* 0x0000830000007a23 */ /* 0x002fca0000000009 */
[----:B------:R-:W-:-:S13]  /*2f60*/  FSETP.GEU.AND P0, PT, R0, -128, PT ;  /* 0xc30000000000780b */ /* 0x000fda0003f0e000 */
[----:B------:R-:W-:Y:S05]  /*2f70*/  @!P0 BRA `(.L_x_358) ;  /* 0x0000004000008947 */ /* 0x000fea0003800000 */
[----:B------:R-:W-:Y:S01]  /*2f80*/  FSETP.GT.AND P0, PT, R0, 127, PT ;  /* 0x42fe00000000780b */ /* 0x000fe20003f04000 */
[----:B------:R-:W-:-:S12]  /*2f90*/  IMAD.MOV.U32 R13, RZ, RZ, 0x7f ;  /* 0x0000007fff0d7424 */ /* 0x000fd800078e00ff */
[----:B------:R-:W1:Y:S02]  /*2fa0*/  @!P0 F2I.S8.NTZ R0, R0 ;  /* 0x0000000000008305 */ /* 0x000e640000202100 */
[----:B-1----:R-:W-:-:S06]  /*2fb0*/  @!P0 PRMT R13, R0, 0x7610, R13 ;  /* 0x00007610000d8816 */ /* 0x002fcc000000000d */
.L_x_358:
[----:B------:R-:W-:Y:S05]  /*2fc0*/  BSYNC B0 ;  /* 0x0000000000007941 */ /* 0x000fea0003800000 */
.L_x_357:
[----:B0-----:R-:W-:Y:S01]  /*2fd0*/  SHF.R.S32.HI R10, RZ, 0x1f, R65 ;  /* 0x0000001fff0a7819 */ /* 0x001fe20000011441 */
        /* <DEDUP_REMOVED lines=20> */
.L_x_355:
[----:B------:R-:W-:Y:S05]  /*3120*/  BSYNC B1 ;  /* 0x0000000000017941 */ /* 0x000fea0003800000 */
.L_x_354:
        /* <DEDUP_REMOVED lines=9> */
[----:B0-----:R-:W-:Y:S02]  /*31c0*/  IMAD.SHL.U32 R10, R80, 0x20, RZ ;  /* 0x00000020500a7824 */ /* 0x001fe400078e00ff */
        /* <DEDUP_REMOVED lines=20> */
.L_x_361:
        /* <DEDUP_REMOVED lines=11> */
.L_x_363:
[----:B------:R-:W-:Y:S05]  /*33c0*/  BSYNC B0 ;  /* 0x0000000000007941 */ /* 0x000fea0003800000 */
.L_x_362:
[----:B------:R-:W-:Y:S01]  /*33d0*/  SHF.R.S32.HI R9, RZ, 0x1f, R66 ;  /* 0x0000001fff097819 */ /* 0x000fe20000011442 */
[----:B0-----:R-:W-:Y:S02]  /*33e0*/  IMAD.SHL.U32 R10, R80, 0x20, RZ ;  /* 0x00000020500a7824 */ /* 0x001fe400078e00ff */
        /* <DEDUP_REMOVED lines=19> */
.L_x_360:
[----:B------:R-:W-:Y:S05]  /*3520*/  BSYNC B1 ;  /* 0x0000000000017941 */ /* 0x000fea0003800000 */
.L_x_359:
[----:B------:R-:W-:-:S04]  /*3530*/  ISETP.GE.AND P0, PT, R78, c[0x0][0x180], PT ;  /* 0x000060004e007a0c */ /* 0x000fc80003f06270 */
        /* <DEDUP_REMOVED lines=28> */
.L_x_364:
[----:B------:R-:W2:Y:S01]  /*3700*/  I2F R3, R4 ;  /* 0x0000000400037306 */ /* 0x000ea20000201400 */
[----:B------:R-:W-:Y:S01]  /*3710*/  BSSY B0, `(.L_x_365) ;  /* 0x000000a000007945 */ /* 0x000fe20003800000 */
[----:B0-----:R-:W-:Y:S01]  /*3720*/  HFMA2.MMA R11, -RZ, RZ, 0, 7.62939453125e-06 ;  /* 0x00000080ff0b7435 */ /* 0x001fe200000001ff */
[----:B--2---:R-:W-:-:S04]  /*3730*/  FMUL R3, R3, c[0x0][0x208] ;  /* 0x0000820003037a20 */ /* 0x004fc80000400000 */
[----:B-1----:R-:W-:-:S05]  /*3740*/  FFMA R0, R0, c[0x0][0x20c], R3 ;  /* 0x0000830000007a23 */ /* 0x002fca0000000003 */
[----:B------:R-:W-:-:S13]  /*3750*/  FSETP.GEU.AND P0, PT, R0, -128, PT ;  /* 0xc30000000000780b */ /* 0x000fda0003f0e000 */
[----:B------:R-:W-:Y:S05]  /*3760*/  @!P0 BRA `(.L_x_366) ;  /* 0x0000004000008947 */ /* 0x000fea0003800000 */
[----:B------:R-:W-:Y:S01]  /*3770*/  FSETP.GT.AND P0, PT, R0, 127, PT ;  /* 0x42fe00000000780b */ /* 0x000fe20003f04000 */
[----:B------:R-:W-:-:S12]  /*3780*/  IMAD.MOV.U32 R11, RZ, RZ, 0x7f ;  /* 0x0000007fff0b7424 */ /* 0x000fd800078e00ff */
[----:B------:R-:W0:Y:S02]  /*3790*/  @!P0 F2I.S8.NTZ R0, R0 ;  /* 0x0000000000008305 */ /* 0x000e240000202100 */
[----:B0-----:R-:W-:-:S06]  /*37a0*/  @!P0 PRMT R11, R0, 0x7610, R11 ;  /* 0x00007610000b8816 */ /* 0x001fcc000000000b */
.L_x_366:
[----:B------:R-:W-:Y:S05]  /*37b0*/  BSYNC B0 ;  /* 0x0000000000007941 */ /* 0x000fea0003800000 */
.L_x_365:
        /* <DEDUP_REMOVED lines=21> */
.L_x_348:
[----:B------:R-:W-:Y:S05]  /*3910*/  BSYNC B2 ;  /* 0x0000000000027941 */ /* 0x000fea0003800000 */
.L_x_347:
[----:B------:R-:W-:-:S04]  /*3920*/  IADD3 R77, R77, 0x1, RZ ;  /* 0x000000014d4d7810 */ /* 0x000fc80007ffe0ff */
[----:B------:R-:W-:-:S13]  /*3930*/  ISETP.GE.AND P0, PT, R77, c[0x0][0x178], PT ;  /* 0x00005e004d007a0c */ /* 0x000fda0003f06270 */
[----:B------:R-:W-:Y:S05]  /*3940*/  @P0 EXIT ;  /* 0x000000000000094d */ /* 0x000fea0003800000 */
        /* <DEDUP_REMOVED lines=30> */
.L_x_369:
[----:B0-----:R-:W0:Y:S01]  /*3b30*/  I2F R3, R5 ;  /* 0x0000000500037306 */ /* 0x001e220000201400 */
[----:B------:R-:W-:Y:S01]  /*3b40*/  BSSY B0, `(.L_x_370) ;  /* 0x000000a000007945 */ /* 0x000fe20003800000 */
[----:B0-----:R-:W-:-:S04]  /*3b50*/  FMUL R3, R3, c[0x0][0x208] ;  /* 0x0000820003037a20 */ /* 0x001fc80000400000 */
[----:B-1----:R-:W-:Y:S01]  /*3b60*/  FFMA R2, R0, c[0x0][0x20c], R3 ;  /* 0x0000830000027a23 */ /* 0x002fe20000000003 */
[----:B------:R-:W-:-:S04]  /*3b70*/  HFMA2.MMA R0, -RZ, RZ, 0, 7.62939453125e-06 ;  /* 0x00000080ff007435 */ /* 0x000fc800000001ff */
[----:B------:R-:W-:-:S13]  /*3b80*/  FSETP.GEU.AND P0, PT, R2, -128, PT ;  /* 0xc30000000200780b */ /* 0x000fda0003f0e000 */
[----:B------:R-:W-:Y:S05]  /*3b90*/  @!P0 BRA `(.L_x_371) ;  /* 0x0000004000008947 */ /* 0x000fea0003800000 */
[----:B------:R-:W-:Y:S01]  /*3ba0*/  FSETP.GT.AND P0, PT, R2, 127, PT ;  /* 0x42fe00000200780b */ /* 0x000fe20003f04000 */
[----:B------:R-:W-:-:S12]  /*3bb0*/  IMAD.MOV.U32 R0, RZ, RZ, 0x7f ;  /* 0x0000007fff007424 */ /* 0x000fd800078e00ff */
[----:B------:R-:W0:Y:S02]  /*3bc0*/  @!P0 F2I.S8.NTZ R2, R2 ;  /* 0x0000000200028305 */ /* 0x000e240000202100 */
[----:B0-----:R-:W-:-:S06]  /*3bd0*/  @!P0 PRMT R0, R2, 0x7610, R0 ;  /* 0x0000761002008816 */ /* 0x001fcc0000000000 */
.L_x_371:
[----:B------:R-:W-:Y:S05]  /*3be0*/  BSYNC B0 ;  /* 0x0000000000007941 */ /* 0x000fea0003800000 */
.L_x_370:
        /* <DEDUP_REMOVED lines=21> */
.L_x_368:
[----:B------:R-:W-:Y:S05]  /*3d40*/  BSYNC B1 ;  /* 0x0000000000017941 */ /* 0x000fea0003800000 */
.L_x_367:
[----:B------:R-:W-:Y:S01]  /*3d50*/  ISETP.GE.AND P0, PT, R82, c[0x0][0x180], PT ;  /* 0x0000600052007a0c */ /* 0x000fe20003f06270 */
[----:B------:R-:W-:Y:S03]  /*3d60*/  BSSY B1, `(.L_x_372) ;  /* 0x000003e000017945 */ /* 0x000fe60003800000 */
[----:B------:R-:W-:-:S04]  /*3d70*/  ISETP.GE.OR P0, PT, R83, c[0x0][0x17c], P0 ;  /* 0x00005f0053007a0c */ /* 0x000fc80000706670 */
[----:B------:R-:W-:-:S13]  /*3d80*/  ISETP.GE.OR P0, PT, R65, c[0x0][0x16c], P0 ;  /* 0x00005b0041007a0c */ /* 0x000fda0000706670 */
[----:B------:R-:W-:Y:S05]  /*3d90*/  @P0 BRA `(.L_x_373) ;  /* 0x000003a000000947 */ /* 0x000fea0003800000 */
[----:B------:R-:W-:Y:S02]  /*3da0*/  FSETP.NEU.AND P0, PT, RZ, c[0x0][0x20c], PT ;  /* 0x00008300ff007a0b */ /* 0x000fe40003f0d000 */
[----:B0-----:R-:W-:-:S11]  /*3db0*/  MOV R0, RZ ;  /* 0x000000ff00007202 */ /* 0x001fd60000000f00 */
        /* <DEDUP_REMOVED lines=23> */
.L_x_374:
[----:B------:R-:W2:Y:S01]  /*3f30*/  I2F R3, R6 ;  /* 0x0000000600037306 */ /* 0x000ea20000201400 */
[----:B------:R-:W-:Y:S01]  /*3f40*/  BSSY B0, `(.L_x_375) ;  /* 0x000000a000007945 */ /* 0x000fe20003800000 */
[----:B--2---:R-:W-:-:S04]  /*3f50*/  FMUL R3, R3, c[0x0][0x208] ;  /* 0x0000820003037a20 */ /* 0x004fc80000400000 */
[----:B01----:R-:W-:Y:S01]  /*3f60*/  FFMA R2, R0, c[0x0][0x20c], R3 ;  /* 0x0000830000027a23 */ /* 0x003fe20000000003 */
[----:B------:R-:W-:-:S04]  /*3f70*/  HFMA2.MMA R0, -RZ, RZ, 0, 7.62939453125e-06 ;  /* 0x00000080ff007435 */ /* 0x000fc800000001ff */
[----:B------:R-:W-:-:S13]  /*3f80*/  FSETP.GEU.AND P0, PT, R2, -128, PT ;  /* 0xc30000000200780b */ /* 0x000fda0003f0e000 */
[----:B------:R-:W-:Y:S05]  /*3f90*/  @!P0 BRA `(.L_x_376) ;  /* 0x0000004000008947 */ /* 0x000fea0003800000 */
[----:B------:R-:W-:Y:S01]  /*3fa0*/  FSETP.GT.AND P0, PT, R2, 127, PT ;  /* 0x42fe00000200780b */ /* 0x000fe20003f04000 */
[----:B------:R-:W-:-:S12]  /*3fb0*/  IMAD.MOV.U32 R0, RZ, RZ, 0x7f ;  /* 0x0000007fff007424 */ /* 0x000fd800078e00ff */
[----:B------:R-:W0:Y:S02]  /*3fc0*/  @!P0 F2I.S8.NTZ R2, R2 ;  /* 0x0000000200028305 */ /* 0x000e240000202100 */
[----:B0-----:R-:W-:-:S06]  /*3fd0*/  @!P0 PRMT R0, R2, 0x7610, R0 ;  /* 0x0000761002008816 */ /* 0x001fcc0000000000 */
.L_x_376:
[----:B------:R-:W-:Y:S05]  /*3fe0*/  BSYNC B0 ;  /* 0x0000000000007941 */ /* 0x000fea0003800000 */
.L_x_375:
        /* <DEDUP_REMOVED lines=21> */
.L_x_373:
[----:B------:R-:W-:Y:S05]  /*4140*/  BSYNC B1 ;  /* 0x0000000000017941 */ /* 0x000fea0003800000 */
.L_x_372:
        /* <DEDUP_REMOVED lines=30> */
.L_x_379:
        /* <DEDUP_REMOVED lines=11> */
.L_x_381:
[----:B------:R-:W-:Y:S05]  /*43e0*/  BSYNC B0 ;  /* 0x0000000000007941 */ /* 0x000fea0003800000 */
.L_x_380:
        /* <DEDUP_REMOVED lines=21> */
.L_x_378:
[----:B------:R-:W-:Y:S05]  /*4540*/  BSYNC B1 ;  /* 0x0000000000017941 */ /* 0x000fea0003800000 */
.L_x_377:
[----:B------:R-:W-:-:S04]  /*4550*/  ISETP.GE.AND P0, PT, R78, c[0x0][0x180], PT ;  /* 0x000060004e007a0c */ /* 0x000fc80003f06270 */
[----:B------:R-:W-:-:S04]  /*4560*/  ISETP.GE.OR P0, PT, R79, c[0x0][0x17c], P0 ;  /* 0x00005f004f007a0c */ /* 0x000fc80000706670 */
[----:B------:R-:W-:-:S13]  /*4570*/  ISETP.GE.OR P0, PT, R67, c[0x0][0x16c], P0 ;  /* 0x00005b0043007a0c */ /* 0x000fda0000706670 */
[----:B------:R-:W-:Y:S05]  /*4580*/  @P0 EXIT ;  /* 0x000000000000094d */ /* 0x000fea0003800000 */
        /* <DEDUP_REMOVED lines=25> */
.L_x_382:
        /* <DEDUP_REMOVED lines=11> */
.L_x_384:
[----:B------:R-:W-:Y:S05]  /*47d0*/  BSYNC B0 ;  /* 0x0000000000007941 */ /* 0x000fea0003800000 */
.L_x_383:
        /* <DEDUP_REMOVED lines=20> */
[----:B------:R-:W-:Y:S01]  /*4920*/  STG.E.U8 [R78.64], R2 ;  /* 0x000000024e007986 */ /* 0x000fe2000c10111a */
[----:B------:R-:W-:Y:S05]  /*4930*/  EXIT ;  /* 0x000000000000794d */ /* 0x000fea0003800000 */
        .weak           $__internal_5_$__cuda_sm20_div_s64
        .type           $__internal_5_$__cuda_sm20_div_s64,@function
        .size           $__internal_5_$__cuda_sm20_div_s64,(.L_x_649 - $__internal_5_$__cuda_sm20_div_s64)
$__internal_5_$__cuda_sm20_div_s64:
        /* <DEDUP_REMOVED lines=82> */
[----:B------:R-:W-:Y:S06]  /*4e60*/  RET.REL.NODEC R8 `(_ZN7cutlass9reference6device6kernel11Conv2dWgradIaNS_6layout12TensorNCxHWxILi32EEEaNS4_12TensorCxRSKxILi32EEEaS6_fiNS_21NumericConverterClampIafEENS_12multiply_addIiiiEELi2ELi4ELi8ELi16EEEvNS_4conv17Conv2dProblemSizeENS_9TensorRefIT_T0_EENSF_IT1_T2_EENSF_IT3_T4_EESO_T5_SP_) ;  /* 0xffffb19008007950 */ /* 0x000fec0003c3ffff */
.L_x_385:
        /* <DEDUP_REMOVED lines=9> */
.L_x_649:


//--------------------- .text._ZN7cutlass9reference6device6kernel11Conv2dDgradIaNS_6layout12TensorNCxHWxILi32EEEaNS4_12TensorCxRSKxILi32EEEaS6_fiNS_21NumericConverterClampIafEENS_12multiply_addIiiiEELi2ELi4ELi16ELi8EEEvNS_4conv17Conv2dProblemSizeENS_9TensorRefIT_T0_EENSF_IT1_T2_EENSF_IT3_T4_EESO_T5_SP_ --------------------------
	.section	.text._ZN7cutlass9reference6device6kernel11Conv2dDgradIaNS_6layout12TensorNCxHWxILi32EEEaNS4_12TensorCxRSKxILi32EEEaS6_fiNS_21NumericConverterClampIafEENS_12multiply_addIiiiEELi2ELi4ELi16ELi8EEEvNS_4conv17Conv2dProblemSizeENS_9TensorRefIT_T0_EENSF_IT1_T2_EENSF_IT3_T4_EESO_T5_SP_,"ax",@progbits
	.sectioninfo	@"SHI_REGISTERS=56"
	.align	128
        .global         _ZN7cutlass9reference6device6kernel11Conv2dDgradIaNS_6layout12TensorNCxHWxILi32EEEaNS4_12TensorCxRSKxILi32EEEaS6_fiNS_21NumericConverterClampIafEENS_12multiply_addIiiiEELi2ELi4ELi16ELi8EEEvNS_4conv17Conv2dProblemSizeENS_9TensorRefIT_T0_EENSF_IT1_T2_EENSF_IT3_T4_EESO_T5_SP_
        .type           _ZN7cutlass9reference6device6kernel11Conv2dDgradIaNS_6layout12TensorNCxHWxILi32EEEaNS4_12TensorCxRSKxILi32EEEaS6_fiNS_21NumericConverterClampIafEENS_12multiply_addIiiiEELi2ELi4ELi16ELi8EEEvNS_4conv17Conv2dProblemSizeENS_9TensorRefIT_T0_EENSF_IT1_T2_EENSF_IT3_T4_EESO_T5_SP_,@function
        .size           _ZN7cutlass9reference6device6kernel11Conv2dDgradIaNS_6layout12TensorNCxHWxILi32EEEaNS4_12TensorCxRSKxILi32EEEaS6_fiNS_21NumericConverterClampIafEENS_12multiply_addIiiiEELi2ELi4ELi16ELi8EEEvNS_4conv17Conv2dProblemSizeENS_9TensorRefIT_T0_EENSF_IT1_T2_EENSF_IT3_T4_EESO_T5_SP_,(.L_x_650 - _ZN7cutlass9reference6device6kernel11Conv2dDgradIaNS_6layout12TensorNCxHWxILi32EEEaNS4_12TensorCxRSKxILi32EEEaS6_fiNS_21NumericConverterClampIafEENS_12multiply_addIiiiEELi2ELi4ELi16ELi8EEEvNS_4conv17Conv2dProblemSizeENS_9TensorRefIT_T0_EENSF_IT1_T2_EENSF_IT3_T4_EESO_T5_SP_)
        .other          _ZN7cutlass9reference6device6kernel11Conv2dDgradIaNS_6layout12TensorNCxHWxILi32EEEaNS4_12TensorCxRSKxILi32EEEaS6_fiNS_21NumericConverterClampIafEENS_12multiply_addIiiiEELi2ELi4ELi16ELi8EEEvNS_4conv17Conv2dProblemSizeENS_9TensorRefIT_T0_EENSF_IT1_T2_EENSF_IT3_T4_EESO_T5_SP_,@"STO_CUDA_ENTRY STV_DEFAULT"
_ZN7cutlass9reference6device6kernel11Conv2dDgradIaNS_6layout12TensorNCxHWxILi32EEEaNS4_12TensorCxRSKxILi32EEEaS6_fiNS_21NumericConverterClampIafEENS_12multiply_addIiiiEELi2ELi4ELi16ELi8EEEvNS_4conv17Conv2dProblemSizeENS_9TensorRefIT_T0_EENSF_IT1_T2_EENSF_IT3_T4_EESO_T5_SP_:
.text._ZN7cutlass9reference6device6kernel11Conv2dDgradIaNS_6layout12TensorNCxHWxILi32EEEaNS4_12TensorCxRSKxILi32EEEaS6_fiNS_21NumericConverterClampIafEENS_12multiply_addIiiiEELi2ELi4ELi16ELi8EEEvNS_4conv17Conv2dProblemSizeENS_9TensorRefIT_T0_EENSF_IT1_T2_EENSF_IT3_T4_EESO_T5_SP_:
        /* <DEDUP_REMOVED lines=26> */
[----:B------:R-:W-:Y:S05]  /*01a0*/  CALL.REL.NOINC `($__internal_6_$__cuda_sm20_div_s64) ;  /* 0x00003fd000007944 */ /* 0x000fea0003c00000 */
        /* <DEDUP_REMOVED lines=9> */
.L_x_387:
        /* <DEDUP_REMOVED lines=21> */
.L_x_388:
[----:B------:R-:W-:Y:S05]  /*0390*/  BSYNC B0 ;  /* 0x0000000000007941 */ /* 0x000fea0003800000 */
.L_x_386:
        /* <DEDUP_REMOVED lines=9> */
[----:B------:R-:W-:Y:S05]  /*0430*/  CALL.REL.NOINC `($__internal_6_$__cuda_sm20_div_s64) ;  /* 0x00003d4000007944 */ /* 0x000fea0003c00000 */
[----:B------:R-:W-:Y:S02]  /*0440*/  IADD3 R0, -R2, RZ, RZ ;  /* 0x000000ff02007210 */ /* 0x000fe40007ffe1ff */
[----:B------:R-:W-:-:S03]  /*0450*/  MOV R48, R2 ;  /* 0x0000000200307202 */ /* 0x000fc60000000f00 */
[----:B------:R-:W-:Y:S01]  /*0460*/  IMAD R23, R0, c[0x0][0x168], R23 ;  /* 0x00005a0000177a24 */ /* 0x000fe200078e0217 */
[----:B------:R-:W-:Y:S05]  /*0470*/  BRA `(.L_x_391) ;  /* 0x0000014000007947 */ /* 0x000fea0003800000 */
.L_x_390:
        /* <DEDUP_REMOVED lines=20> */
.L_x_391:
[----:B------:R-:W-:Y:S05]  /*05c0*/  BSYNC B0 ;  /* 0x0000000000007941 */ /* 0x000fea0003800000 */
.L_x_389:
        /* <DEDUP_REMOVED lines=23> */
.L_x_393:
        /* <DEDUP_REMOVED lines=21> */
.L_x_394:
[----:B------:R-:W-:Y:S05]  /*0890*/  BSYNC B0 ;  /* 0x0000000000007941 */ /* 0x000fea0003800000 */
.L_x_392:
        /* <DEDUP_REMOVED lines=14> */
.L_x_396:
        /* <DEDUP_REMOVED lines=20> */
.L_x_397:
[----:B------:R-:W-:Y:S05]  /*0ac0*/  BSYNC B0 ;  /* 0x0000000000007941 */ /* 0x000fea0003800000 */
.L_x_395:
        /* <DEDUP_REMOVED lines=54> */
.L_x_411:
        /* <DEDUP_REMOVED lines=15> */
.L_x_410:
        /* <DEDUP_REMOVED lines=23> */
.L_x_409:
        /* <DEDUP_REMOVED lines=26> */
.L_x_402:
[----:B------:R-:W-:Y:S05]  /*1230*/  BSYNC B0 ;  /* 0x0000000000007941 */ /* 0x000fea0003800000 */
.L_x_401:
        /* <DEDUP_REMOVED lines=79> */
.L_x_404:
[----:B------:R-:W-:Y:S05]  /*1730*/  BSYNC B0 ;  /* 0x0000000000007941 */ /* 0x000fea0003800000 */
.L_x_403:
        /* <DEDUP_REMOVED lines=26> */
.L_x_406:
[----:B------:R-:W-:Y:S05]  /*18e0*/  BSYNC B0 ;  /* 0x0000000000007941 */ /* 0x000fea0003800000 */
.L_x_405:
        /* <DEDUP_REMOVED lines=78> */
.L_x_408:
[----:B------:R-:W-:Y:S05]  /*1dd0*/  BSYNC B0 ;  /* 0x0000000000007941 */ /* 0x000fea0003800000 */
.L_x_407:
        /* <DEDUP_REMOVED lines=51> */
.L_x_400:
[----:B------:R-:W-:-:S04]  /*2110*/  UIADD3 UR15, UR15, 0x1, URZ ;  /* 0x000000010f0f7890 */ /* 0x000fc8000fffe03f */
[----:B------:R-:W-:-:S06]  /*2120*/  UISETP.GE.AND UP0, UPT, UR15, UR5, UPT ;  /* 0x000000050f00728c */ /* 0x000fcc000bf06270 */
[----:B------:R-:W-:-:S13]  /*2130*/  PLOP3.LUT P0, PT, PT, PT, UP0, 0x80, 0x0 ;  /* 0x000000000000781c */ /* 0x000fda0003f0f008 */
[----:B------:R-:W-:Y:S01]  /*2140*/  @P0 CALL.REL.NOINC `(.L_x_399) ;  /* 0x0000001000000944 */ /* 0x000fe20003c00000 */
[----:B------:R-:W-:Y:S05]  /*2150*/  BRA `(.L_x_410) ;  /* 0xffffedc000007947 */ /* 0x000fea000383ffff */
.L_x_399:
[----:B------:R-:W-:-:S04]  /*2160*/  UIADD3 UR16, UR16, 0x1, URZ ;  /* 0x0000000110107890 */ /* 0x000fc8000fffe03f */
[----:B------:R-:W-:-:S06]  /*2170*/  UISETP.GE.AND UP0, UPT, UR16, UR4, UPT ;  /* 0x000000041000728c */ /* 0x000fcc000bf06270 */
[----:B------:R-:W-:-:S13]  /*2180*/  PLOP3.LUT P0, PT, PT, PT, UP0, 0x80, 0x0 ;  /* 0x000000000000781c */ /* 0x000fda0003f0f008 */
[----:B------:R-:W-:Y:S01]  /*2190*/  @P0 CALL.REL.NOINC `(.L_x_398) ;  /* 0x0000001000000944 */ /* 0x000fe20003c00000 */
[----:B------:R-:W-:Y:S05]  /*21a0*/  BRA `(.L_x_411) ;  /* 0xffffec8000007947 */ /* 0x000fea000383ffff */
.L_x_398:
        /* <DEDUP_REMOVED lines=33> */
.L_x_416:
        /* <DEDUP_REMOVED lines=11> */
.L_x_418:
[----:B------:R-:W-:Y:S05]  /*2470*/  BSYNC B0 ;  /* 0x0000000000007941 */ /* 0x000fea0003800000 */
.L_x_417:
        /* <DEDUP_REMOVED lines=21> */
.L_x_415:
[----:B------:R-:W-:Y:S05]  /*25d0*/  BSYNC B1 ;  /* 0x0000000000017941 */ /* 0x000fea0003800000 */
.L_x_414:
[----:B------:R-:W-:Y:S01]  /*25e0*/  IADD3 R0, R50, 0x1, RZ ;  /* 0x0000000132007810 */ /* 0x000fe20007ffe0ff */
[----:B------:R-:W-:Y:S03]  /*25f0*/  BSSY B1, `(.L_x_419) ;  /* 0x000003d000017945 */ /* 0x000fe60003800000 */
[----:B------:R-:W-:-:S13]  /*2600*/  ISETP.GE.AND P0, PT, R0, c[0x0][0x16c], PT ;  /* 0x00005b0000007a0c */ /* 0x000fda0003f06270 */
        /* <DEDUP_REMOVED lines=26> */
.L_x_421:
        /* <DEDUP_REMOVED lines=11> */
.L_x_423:
[----:B------:R-:W-:Y:S05]  /*2860*/  BSYNC B0 ;  /* 0x0000000000007941 */ /* 0x000fea0003800000 */
.L_x_422:
        /* <DEDUP_REMOVED lines=21> */
.L_x_420:
[----:B------:R-:W-:Y:S05]  /*29c0*/  BSYNC B1 ;  /* 0x0000000000017941 */ /* 0x000fea0003800000 */
.L_x_419:
[----:B------:R-:W-:Y:S01]  /*29d0*/  IADD3 R0, R50, 0x2, RZ ;  /* 0x0000000232007810 */ /* 0x000fe20007ffe0ff */
[----:B------:R-:W-:Y:S03]  /*29e0*/  BSSY B1, `(.L_x_424) ;  /* 0x000003d000017945 */ /* 0x000fe60003800000 */
[----:B------:R-:W-:-:S13]  /*29f0*/  ISETP.GE.AND P0, PT, R0, c[0x0][0x16c], PT ;  /* 0x00005b0000007a0c */ /* 0x000fda0003f06270 */
[----:B------:R-:W-:Y:S05]  /*2a00*/  @P0 BRA `(.L_x_425) ;  /* 0x000003a000000947 */ /* 0x000fea0003800000 */
[----:B------:R-:W-:Y:S02]  /*2a10*/  FSETP.NEU.AND P0, PT, RZ, c[0x0][0x20c], PT ;  /* 0x00008300ff007a0b */ /* 0x000fe40003f0d000 */
[----:B------:R-:W-:-:S11]  /*2a20*/  MOV R2, RZ ;  /* 0x000000ff00027202 */ /* 0x000fd60000000f00 */
[----:B------:R-:W-:Y:S05]  /*2a30*/  @!P0 BRA `(.L_x_426) ;  /* 0x0000016000008947 */ /* 0x000fea0003800000 */
        /* <DEDUP_REMOVED lines=22> */
.L_x_426:
        /* <DEDUP_REMOVED lines=11> */
.L_x_428:
[----:B------:R-:W-:Y:S05]  /*2c50*/  BSYNC B0 ;  /* 0x0000000000007941 */ /* 0x000fea0003800000 */
.L_x_427:
[----:B------:R-:W-:Y:S01]  /*2c60*/  SHF.R.S32.HI R12, RZ, 0x1f, R0 ;  /* 0x0000001fff0c7819 */ /* 0x000fe20000011400 */
[----:B------:R-:W-:Y:S02]  /*2c70*/  IMAD.SHL.U32 R2, R23, 0x20, RZ ;  /* 0x0000002017027824 */ /* 0x000fe400078e00ff */
[----:B0-----:R-:W-:Y:S01]  /*2c80*/  IMAD R10, R48, c[0x0][0x1f8], RZ ;  /* 0x00007e00300a7a24 */ /* 0x001fe200078e02ff */
        /* <DEDUP_REMOVED lines=18> */
.L_x_425:
[----:B------:R-:W-:Y:S05]  /*2db0*/  BSYNC B1 ;  /* 0x0000000000017941 */ /* 0x000fea0003800000 */
.L_x_424:
[----:B------:R-:W-:-:S04]  /*2dc0*/  IADD3 R12, R50, 0x3, RZ ;  /* 0x00000003320c7810 */ /* 0x000fc80007ffe0ff */
        /* <DEDUP_REMOVED lines=27> */
.L_x_429:
        /* <DEDUP_REMOVED lines=11> */
.L_x_431:
[----:B------:R-:W-:Y:S05]  /*3030*/  BSYNC B0 ;  /* 0x0000000000007941 */ /* 0x000fea0003800000 */
.L_x_430:
        /* <DEDUP_REMOVED lines=21> */
.L_x_413:
[----:B------:R-:W-:Y:S05]  /*3190*/  BSYNC B2 ;  /* 0x0000000000027941 */ /* 0x000fea0003800000 */
.L_x_412:
[----:B------:R-:W-:-:S04]  /*31a0*/  ISETP.GE.AND P0, PT, R46, c[0x0][0x164], PT ;  /* 0x000059002e007a0c */ /* 0x000fc80003f06270 */
[----:B------:R-:W-:-:S04]  /*31b0*/  ISETP.GE.OR P0, PT, R47, c[0x0][0x160], P0 ;  /* 0x000058002f007a0c */ /* 0x000fc80000706670 */
[----:B------:R-:W-:-:S13]  /*31c0*/  ISETP.GE.OR P0, PT, R24, c[0x0][0x168], P0 ;  /* 0x00005a0018007a0c */ /* 0x000fda0000706670 */
[----:B------:R-:W-:Y:S05]  /*31d0*/  @P0 EXIT ;  /* 0x000000000000094d */ /* 0x000fea0003800000 */
[----:B------:R-:W-:Y:S01]  /*31e0*/  ISETP.GE.AND P0, PT, R50, c[0x0][0x16c], PT ;  /* 0x00005b0032007a0c */ /* 0x000fe20003f06270 */
[----:B------:R-:W-:-:S12]  /*31f0*/  BSSY B1, `(.L_x_432) ;  /* 0x000003c000017945 */ /* 0x000fd80003800000 */
        /* <DEDUP_REMOVED lines=26> */
.L_x_434:
        /* <DEDUP_REMOVED lines=11> */
.L_x_436:
[----:B------:R-:W-:Y:S05]  /*3450*/  BSYNC B0 ;  /* 0x0000000000007941 */ /* 0x000fea0003800000 */
.L_x_435:
        /* <DEDUP_REMOVED lines=21> */
.L_x_433:
[----:B------:R-:W-:Y:S05]  /*35b0*/  BSYNC B1 ;  /* 0x0000000000017941 */ /* 0x000fea0003800000 */
.L_x_432:
[----:B------:R-:W-:Y:S01]  /*35c0*/  IADD3 R0, R50, 0x1, RZ ;  /* 0x0000000132007810 */ /* 0x000fe20007ffe0ff */
[----:B------:R-:W-:Y:S03]  /*35d0*/  BSSY B1, `(.L_x_437) ;  /* 0x000003d000017945 */ /* 0x000fe60003800000 */
[----:B------:R-:W-:-:S13]  /*35e0*/  ISETP.GE.AND P0, PT, R0, c[0x0][0x16c], PT ;  /* 0x00005b0000007a0c */ /* 0x000fda0003f06270 */
        /* <DEDUP_REMOVED lines=25> */
[----:B--2---:R-:W0:Y:S02]  /*3780*/  I2F.S16 R2, R2 ;  /* 0x0000000200027306 */ /* 0x004e240000101400 */
.L_x_439:
[----:B------:R-:W1:Y:S01]  /*3790*/  I2F R3, R6 ;  /* 0x0000000600037306 */ /* 0x000e620000201400 */
[----:B------:R-:W-:Y:S01]  /*37a0*/  BSSY B0, `(.L_x_440) ;  /* 0x000000a000007945 */ /* 0x000fe20003800000 */
[----:B------:R-:W-:Y:S01]  /*37b0*/  HFMA2.MMA R10, -RZ, RZ, 0, 7.62939453125e-06 ;  /* 0x00000080ff0a7435 */ /* 0x000fe200000001ff */
[----:B-1----:R-:W-:-:S04]  /*37c0*/  FMUL R3, R3, c[0x0][0x208] ;  /* 0x0000820003037a20 */ /* 0x002fc80000400000 */
[----:B0-----:R-:W-:-:S05]  /*37d0*/  FFMA R2, R2, c[0x0][0x20c], R3 ;  /* 0x0000830002027a23 */ /* 0x001fca0000000003 */
[----:B------:R-:W-:-:S13]  /*37e0*/  FSETP.GEU.AND P0, PT, R2, -128, PT ;  /* 0xc30000000200780b */ /* 0x000fda0003f0e000 */
[----:B------:R-:W-:Y:S05]  /*37f0*/  @!P0 BRA `(.L_x_441) ;  /* 0x0000004000008947 */ /* 0x000fea0003800000 */
[----:B------:R-:W-:Y:S01]  /*3800*/  FSETP.GT.AND P0, PT, R2, 127, PT ;  /* 0x42fe00000200780b */ /* 0x000fe20003f04000 */
[----:B------:R-:W-:-:S12]  /*3810*/  IMAD.MOV.U32 R10, RZ, RZ, 0x7f ;  /* 0x0000007fff0a7424 */ /* 0x000fd800078e00ff */
[----:B------:R-:W0:Y:S02]  /*3820*/  @!P0 F2I.S8.NTZ R2, R2 ;  /* 0x0000000200028305 */ /* 0x000e240000202100 */
[----:B0-----:R-:W-:-:S06]  /*3830*/  @!P0 PRMT R10, R2, 0x7610, R10 ;  /* 0x00007610020a8816 */ /* 0x001fcc000000000a */
.L_x_441:
[----:B------:R-:W-:Y:S05]  /*3840*/  BSYNC B0 ;  /* 0x0000000000007941 */ /* 0x000fea0003800000 */
.L_x_440:
        /* <DEDUP_REMOVED lines=21> */
.L_x_438:
[----:B------:R-:W-:Y:S05]  /*39a0*/  BSYNC B1 ;  /* 0x0000000000017941 */ /* 0x000fea0003800000 */
.L_x_437:
        /* <DEDUP_REMOVED lines=29> */
.L_x_444:
        /* <DEDUP_REMOVED lines=11> */
.L_x_446:
[----:B------:R-:W-:Y:S05]  /*3c30*/  BSYNC B0 ;  /* 0x0000000000007941 */ /* 0x000fea0003800000 */
.L_x_445:
        /* <DEDUP_REMOVED lines=21> */
.L_x_443:
[----:B------:R-:W-:Y:S05]  /*3d90*/  BSYNC B1 ;  /* 0x0000000000017941 */ /* 0x000fea0003800000 */
.L_x_442:
[----:B------:R-:W-:-:S04]  /*3da0*/  IADD3 R50, R50, 0x3, RZ ;  /* 0x0000000332327810 */ /* 0x000fc80007ffe0ff */
[----:B------:R-:W-:-:S13]  /*3db0*/  ISETP.GE.AND P0, PT, R50, c[0x0][0x16c], PT ;  /* 0x00005b0032007a0c */ /* 0x000fda0003f06270 */
[----:B------:R-:W-:Y:S05]  /*3dc0*/  @P0 EXIT ;  /* 0x000000000000094d */ /* 0x000fea0003800000 */
        /* <DEDUP_REMOVED lines=25> */
.L_x_447:
        /* <DEDUP_REMOVED lines=11> */
.L_x_449:
[----:B------:R-:W-:Y:S05]  /*4010*/  BSYNC B0 ;  /* 0x0000000000007941 */ /* 0x000fea0003800000 */
.L_x_448:
        /* <DEDUP_REMOVED lines=22> */
        .weak           $__internal_6_$__cuda_sm20_div_s64
        .type           $__internal_6_$__cuda_sm20_div_s64,@function
        .size           $__internal_6_$__cuda_sm20_div_s64,(.L_x_650 - $__internal_6_$__cuda_sm20_div_s64)
$__internal_6_$__cuda_sm20_div_s64:
        /* <DEDUP_REMOVED lines=82> */
[----:B------:R-:W-:Y:S06]  /*46a0*/  RET.REL.NODEC R6 `(_ZN7cutlass9reference6device6kernel11Conv2dDgradIaNS_6layout12TensorNCxHWxILi32EEEaNS4_12TensorCxRSKxILi32EEEaS6_fiNS_21NumericConverterClampIafEENS_12multiply_addIiiiEELi2ELi4ELi16ELi8EEEvNS_4conv17Conv2dProblemSizeENS_9TensorRefIT_T0_EENSF_IT1_T2_EENSF_IT3_T4_EESO_T5_SP_) ;  /* 0xffffb95006007950 */ /* 0x000fec0003c3ffff */
.L_x_450:
        /* <DEDUP_REMOVED lines=13> */
.L_x_650:


//--------------------- .text._ZN7cutlass9reference6device6kernel11Conv2dFpropIaNS_6layout12TensorNCxHWxILi32EEEaNS4_12TensorCxRSKxILi32EEEaS6_fiNS_21NumericConverterClampIafEENS_12multiply_addIiiiEELi4ELi4ELi16ELi8EEEvNS_4conv17Conv2dProblemSizeENS_9TensorRefIT_T0_EENSF_IT1_T2_EENSF_IT3_T4_EESO_T5_SP_ --------------------------
	.section	.text._ZN7cutlass9reference6device6kernel11Conv2dFpropIaNS_6layout12TensorNCxHWxILi32EEEaNS4_12TensorCxRSKxILi32EEEaS6_fiNS_21NumericConverterClampIafEENS_12multiply_addIiiiEELi4ELi4ELi16ELi8EEEvNS_4conv17Conv2dProblemSizeENS_9TensorRefIT_T0_EENSF_IT1_T2_EENSF_IT3_T4_EESO_T5_SP_,"ax",@progbits
	.sectioninfo	@"SHI_REGISTERS=88"
	.align	128
        .global         _ZN7cutlass9reference6device6kernel11Conv2dFpropIaNS_6layout12TensorNCxHWxILi32EEEaNS4_12TensorCxRSKxILi32EEEaS6_fiNS_21NumericConverterClampIafEENS_12multiply_addIiiiEELi4ELi4ELi16ELi8EEEvNS_4conv17Conv2dProblemSizeENS_9TensorRefIT_T0_EENSF_IT1_T2_EENSF_IT3_T4_EESO_T5_SP_
        .type           _ZN7cutlass9reference6device6kernel11Conv2dFpropIaNS_6layout12TensorNCxHWxILi32EEEaNS4_12TensorCxRSKxILi32EEEaS6_fiNS_21NumericConverterClampIafEENS_12multiply_addIiiiEELi4ELi4ELi16ELi8EEEvNS_4conv17Conv2dProblemSizeENS_9TensorRefIT_T0_EENSF_IT1_T2_EENSF_IT3_T4_EESO_T5_SP_,@function
        .size           _ZN7cutlass9reference6device6kernel11Conv2dFpropIaNS_6layout12TensorNCxHWxILi32EEEaNS4_12TensorCxRSKxILi32EEEaS6_fiNS_21NumericConverterClampIafEENS_12multiply_addIiiiEELi4ELi4ELi16ELi8EEEvNS_4conv17Conv2dProblemSizeENS_9TensorRefIT_T0_EENSF_IT1_T2_EENSF_IT3_T4_EESO_T5_SP_,(.L_x_651 - _ZN7cutlass9reference6device6kernel11Conv2dFpropIaNS_6layout12TensorNCxHWxILi32EEEaNS4_12TensorCxRSKxILi32EEEaS6_fiNS_21NumericConverterClampIafEENS_12multiply_addIiiiEELi4ELi4ELi16ELi8EEEvNS_4conv17Conv2dProblemSizeENS_9TensorRefIT_T0_EENSF_IT1_T2_EENSF_IT3_T4_EESO_T5_SP_)
        .other          _ZN7cutlass9reference6device6kernel11Conv2dFpropIaNS_6layout12TensorNCxHWxILi32EEEaNS4_12TensorCxRSKxILi32EEEaS6_fiNS_21NumericConverterClampIafEENS_12multiply_addIiiiEELi4ELi4ELi16ELi8EEEvNS_4conv17Conv2dProblemSizeENS_9TensorRefIT_T0_EENSF_IT1_T2_EENSF_IT3_T4_EESO_T5_SP_,@"STO_CUDA_ENTRY STV_DEFAULT"
_ZN7cutlass9reference6device6kernel11Conv2dFpropIaNS_6layout12TensorNCxHWxILi32EEEaNS4_12TensorCxRSKxILi32EEEaS6_fiNS_21NumericConverterClampIafEENS_12multiply_addIiiiEELi4ELi4ELi16ELi8EEEvNS_4conv17Conv2dProblemSizeENS_9TensorRefIT_T0_EENSF_IT1_T2_EENSF_IT3_T4_EESO_T5_SP_:
.text._ZN7cutlass9reference6device6kernel11Conv2dFpropIaNS_6layout12TensorNCxHWxILi32EEEaNS4_12TensorCxRSKxILi32EEEaS6_fiNS_21NumericConverterClampIafEENS_12multiply_addIiiiEELi4ELi4ELi16ELi8EEEvNS_4conv17Conv2dProblemSizeENS_9TensorRefIT_T0_EENSF_IT1_T2_EENSF_IT3_T4_EESO_T5_SP_:
        /* <DEDUP_REMOVED lines=20> */
[----:B------:R-:W-:Y:S05]  /*0140*/  CALL.REL.NOINC `($__internal_7_$__cuda_sm20_div_s64) ;  /* 0x00006da000007944 */ /* 0x000fea0003c00000 */
        /* <DEDUP_REMOVED lines=8> */
.L_x_452:
        /* <DEDUP_REMOVED lines=21> */
.L_x_453:
[----:B------:R-:W-:Y:S05]  /*0320*/  BSYNC B0 ;  /* 0x0000000000007941 */ /* 0x000fea0003800000 */
.L_x_451:
[----:B------:R-:W-:Y:S01]  /*0330*/  LOP3.LUT R0, R9, UR5, RZ, 0xfc, !PT ;  /* 0x0000000509007c12 */ /* 0x000fe2000f8efcff */
[----:B------:R-:W-:Y:S03]  /*0340*/  BSSY B0, `(.L_x_454) ;  /* 0x000001f000007945 */ /* 0x000fe60003800000 */
[----:B------:R-:W-:-:S13]  /*0350*/  ISETP.NE.U32.AND P0, PT, R0, RZ, PT ;  /* 0x000000ff0000720c */ /* 0x000fda0003f05070 */
[----:B------:R-:W-:Y:S05]  /*0360*/  @!P0 BRA `(.L_x_455) ;  /* 0x0000008000008947 */ /* 0x000fea0003800000 */
[----:B------:R-:W-:Y:S01]  /*0370*/  IMAD.MOV.U32 R8, RZ, RZ, c[0x0][0x174] ;  /* 0x00005d00ff087624 */ /* 0x000fe200078e00ff */
[----:B------:R-:W-:Y:S02]  /*0380*/  MOV R7, UR5 ;  /* 0x0000000500077c02 */ /* 0x000fe40008000f00 */
[----:B------:R-:W-:Y:S02]  /*0390*/  MOV R6, 0x3b0 ;  /* 0x000003b000067802 */ /* 0x000fe40000000f00 */
[----:B------:R-:W-:Y:S05]  /*03a0*/  CALL.REL.NOINC `($__internal_7_$__cuda_sm20_div_s64) ;  /* 0x00006b4000007944 */ /* 0x000fea0003c00000 */
[----:B------:R-:W-:Y:S02]  /*03b0*/  IADD3 R57, -R66, RZ, RZ ;  /* 0x000000ff42397210 */ /* 0x000fe40007ffe1ff */
[----:B------:R-:W-:-:S03]  /*03c0*/  MOV R72, R66 ;  /* 0x0000004200487202 */ /* 0x000fc60000000f00 */
[----:B------:R-:W-:Y:S01]  /*03d0*/  IMAD R57, R57, c[0x0][0x174], R14 ;  /* 0x00005d0039397a24 */ /* 0x000fe200078e020e */
[----:B------:R-:W-:Y:S05]  /*03e0*/  BRA `(.L_x_456) ;  /* 0x0000014000007947 */ /* 0x000fea0003800000 */
.L_x_455:
        /* <DEDUP_REMOVED lines=20> */
.L_x_456:
[----:B------:R-:W-:Y:S05]  /*0530*/  BSYNC B0 ;  /* 0x0000000000007941 */ /* 0x000fea0003800000 */
.L_x_454:
        /* <DEDUP_REMOVED lines=22> */
.L_x_458:
        /* <DEDUP_REMOVED lines=21> */
.L_x_459:
[----:B------:R-:W-:Y:S05]  /*07f0*/  BSYNC B0 ;  /* 0x0000000000007941 */ /* 0x000fea0003800000 */
.L_x_457:
        /* <DEDUP_REMOVED lines=8> */
[----:B------:R-:W-:Y:S05]  /*0880*/  CALL.REL.NOINC `($__internal_7_$__cuda_sm20_div_s64) ;  /* 0x0000666000007944 */ /* 0x000fea0003c00000 */
[----:B------:R-:W-:Y:S02]  /*0890*/  IADD3 R3, -R66, RZ, RZ ;  /* 0x000000ff42037210 */ /* 0x000fe40007ffe1ff */
[----:B------:R-:W-:-:S03]  /*08a0*/  MOV R70, R66 ;  /* 0x0000004200467202 */ /* 0x000fc60000000f00 */
[----:B------:R-:W-:Y:S01]  /*08b0*/  IMAD R58, R3, c[0x0][0x174], R58 ;  /* 0x00005d00033a7a24 */ /* 0x000fe200078e023a */
[----:B------:R-:W-:Y:S05]  /*08c0*/  BRA `(.L_x_462) ;  /* 0x0000014000007947 */ /* 0x000fea0003800000 */
.L_x_461:
        /* <DEDUP_REMOVED lines=20> */
.L_x_462:
[----:B------:R-:W-:Y:S05]  /*0a10*/  BSYNC B0 ;  /* 0x0000000000007941 */ /* 0x000fea0003800000 */
.L_x_460:
        /* <DEDUP_REMOVED lines=22> */
.L_x_464:
        /* <DEDUP_REMOVED lines=21> */
.L_x_465:
[----:B------:R-:W-:Y:S05]  /*0cd0*/  BSYNC B0 ;  /* 0x0000000000007941 */ /* 0x000fea0003800000 */
.L_x_463:
        /* <DEDUP_REMOVED lines=12> */
.L_x_467:
        /* <DEDUP_REMOVED lines=20> */
.L_x_468:
[----:B------:R-:W-:Y:S05]  /*0ee0*/  BSYNC B0 ;  /* 0x0000000000007941 */ /* 0x000fea0003800000 */
.L_x_466:
        /* <DEDUP_REMOVED lines=22> */
.L_x_470:
        /* <DEDUP_REMOVED lines=21> */
.L_x_471:
[----:B------:R-:W-:Y:S05]  /*11a0*/  BSYNC B0 ;  /* 0x0000000000007941 */ /* 0x000fea0003800000 */
.L_x_469:
        /* <DEDUP_REMOVED lines=9> */
[----:B------:R-:W-:-:S05]  /*1240*/  IADD3 R3, -R66, RZ, RZ ;  /* 0x000000ff42037210 */ /* 0x000fca0007ffe1ff */
[----:B------:R-:W-:Y:S01]  /*1250*/  IMAD R60, R3, c[0x0][0x174], R60 ;  /* 0x00005d00033c7a24 */ /* 0x000fe200078e023c */
[----:B------:R-:W-:Y:S05]  /*1260*/  BRA `(.L_x_474) ;  /* 0x0000014000007947 */ /* 0x000fea0003800000 */
.L_x_473:
        /* <DEDUP_REMOVED lines=20> */
.L_x_474:
[----:B------:R-:W-:Y:S05]  /*13b0*/  BSYNC B0 ;  /* 0x0000000000007941 */ /* 0x000fea0003800000 */
.L_x_472:
        /* <DEDUP_REMOVED lines=61> */
.L_x_488:
        /* <DEDUP_REMOVED lines=45> */
.L_x_487:
        /* <DEDUP_REMOVED lines=155> */
.L_x_486:
        /* <DEDUP_REMOVED lines=77> */
.L_x_479:
[----:B0-----:R-:W-:Y:S05]  /*28e0*/  BSYNC B0 ;  /* 0x0000000000007941 */ /* 0x001fea0003800000 */
.L_x_478:
        /* <DEDUP_REMOVED lines=28> */
.L_x_481:
[----:B------:R-:W-:Y:S05]  /*2ab0*/  BSYNC B0 ;  /* 0x0000000000007941 */ /* 0x000fea0003800000 */
.L_x_480:
        /* <DEDUP_REMOVED lines=20> */
.L_x_483:
[----:B------:R-:W-:Y:S05]  /*2c00*/  BSYNC B0 ;  /* 0x0000000000007941 */ /* 0x000fea0003800000 */
.L_x_482:
        /* <DEDUP_REMOVED lines=21> */
.L_x_485:
[----:B------:R-:W-:Y:S05]  /*2d60*/  BSYNC B0 ;  /* 0x0000000000007941 */ /* 0x000fea0003800000 */
.L_x_484:
        /* <DEDUP_REMOVED lines=19> */
.L_x_477:
[----:B------:R-:W-:-:S04]  /*2ea0*/  UIADD3 UR8, UR8, 0x1, URZ ;  /* 0x0000000108087890 */ /* 0x000fc8000fffe03f */
[----:B------:R-:W-:-:S06]  /*2eb0*/  UISETP.GE.AND UP0, UPT, UR8, UR7, UPT ;  /* 0x000000070800728c */ /* 0x000fcc000bf06270 */
[----:B------:R-:W-:-:S13]  /*2ec0*/  PLOP3.LUT P0, PT, PT, PT, UP0, 0x80, 0x0 ;  /* 0x000000000000781c */ /* 0x000fda0003f0f008 */
[----:B------:R-:W-:Y:S01]  /*2ed0*/  @P0 CALL.REL.NOINC `(.L_x_476) ;  /* 0x0000001000000944 */ /* 0x000fe20003c00000 */
[----:B------:R-:W-:Y:S05]  /*2ee0*/  BRA `(.L_x_487) ;  /* 0xffffeb7000007947 */ /* 0x000fea000383ffff */
.L_x_476:
[----:B------:R-:W-:-:S04]  /*2ef0*/  UIADD3 UR9, UR9, 0x1, URZ ;  /* 0x0000000109097890 */ /* 0x000fc8000fffe03f */
[----:B------:R-:W-:-:S06]  /*2f00*/  UISETP.GE.AND UP0, UPT, UR9, UR6, UPT ;  /* 0x000000060900728c */ /* 0x000fcc000bf06270 */
[----:B------:R-:W-:-:S13]  /*2f10*/  PLOP3.LUT P0, PT, PT, PT, UP0, 0x80, 0x0 ;  /* 0x000000000000781c */ /* 0x000fda0003f0f008 */
[----:B------:R-:W-:Y:S01]  /*2f20*/  @P0 CALL.REL.NOINC `(.L_x_475) ;  /* 0x0000001000000944 */ /* 0x000fe20003c00000 */
[----:B------:R-:W-:Y:S05]  /*2f30*/  BRA `(.L_x_488) ;  /* 0xffffe85000007947 */ /* 0x000fea000383ffff */
.L_x_475:
        /* <DEDUP_REMOVED lines=32> */
[----:B--2---:R2:W3:Y:S02]  /*3140*/  I2F.S16 R17, R20 ;  /* 0x0000001400117306 */ /* 0x0044e40000101400 */
.L_x_493:
[----:B------:R-:W4:Y:S01]  /*3150*/  I2F R18, R0 ;  /* 0x0000000000127306 */ /* 0x000f220000201400 */
[----:B------:R-:W-:Y:S01]  /*3160*/  BSSY B0, `(.L_x_494) ;  /* 0x000000a000007945 */ /* 0x000fe20003800000 */
[----:B------:R-:W-:Y:S01]  /*3170*/  HFMA2.MMA R22, -RZ, RZ, 0, 7.62939453125e-06 ;  /* 0x00000080ff167435 */ /* 0x000fe200000001ff */
[----:B----4-:R-:W-:-:S04]  /*3180*/  FMUL R18, R18, c[0x0][0x208] ;  /* 0x0000820012127a20 */ /* 0x010fc80000400000 */
[----:B---3--:R-:W-:-:S05]  /*3190*/  FFMA R17, R17, c[0x0][0x20c], R18 ;  /* 0x0000830011117a23 */ /* 0x008fca0000000012 */
[----:B------:R-:W-:-:S13]  /*31a0*/  FSETP.GEU.AND P0, PT, R17, -128, PT ;  /* 0xc30000001100780b */ /* 0x000fda0003f0e000 */
[----:B------:R-:W-:Y:S05]  /*31b0*/  @!P0 BRA `(.L_x_495) ;  /* 0x0000004000008947 */ /* 0x000fea0003800000 */
[----:B------:R-:W-:Y:S01]  /*31c0*/  FSETP.GT.AND P0, PT, R17, 127, PT ;  /* 0x42fe00001100780b */ /* 0x000fe20003f04000 */
[----:B------:R-:W-:-:S12]  /*31d0*/  IMAD.MOV.U32 R22, RZ, RZ, 0x7f ;  /* 0x0000007fff167424 */ /* 0x000fd800078e00ff */
[----:B------:R-:W3:Y:S02]  /*31e0*/  @!P0 F2I.S8.NTZ R0, R17 ;  /* 0x0000001100008305 */ /* 0x000ee40000202100 */
[----:B---3--:R-:W-:-:S06]  /*31f0*/  @!P0 PRMT R22, R0, 0x7610, R22 ;  /* 0x0000761000168816 */ /* 0x008fcc0000000016 */
.L_x_495:
[----:B------:R-:W-:Y:S05]  /*3200*/  BSYNC B0 ;  /* 0x0000000000007941 */ /* 0x000fea0003800000 */
.L_x_494:
[----:B------:R-:W-:Y:S01]  /*3210*/  SHF.R.S32.HI R19, RZ, 0x1f, R64 ;  /* 0x0000001fff137819 */ /* 0x000fe20000011440 */
[----:B------:R-:W-:Y:S02]  /*3220*/  IMAD.SHL.U32 R18, R57, 0x20, RZ ;  /* 0x0000002039127824 */ /* 0x000fe400078e00ff */
[----:B--2---:R-:W-:Y:S01]  /*3230*/  IMAD R20, R72, c[0x0][0x1f8], RZ ;  /* 0x00007e0048147a24 */ /* 0x004fe200078e02ff */
        /* <DEDUP_REMOVED lines=18> */
.L_x_492:
[----:B------:R-:W-:Y:S05]  /*3360*/  BSYNC B1 ;  /* 0x0000000000017941 */ /* 0x000fea0003800000 */
.L_x_491:
        /* <DEDUP_REMOVED lines=9> */
[----:B--2---:R-:W-:Y:S01]  /*3400*/  IMAD R19, R72, c[0x0][0x1e0], RZ ;  /* 0x0000780048137a24 */ /* 0x004fe200078e02ff */
        /* <DEDUP_REMOVED lines=19> */
.L_x_498:
[----:B--2---:R-:W2:Y:S01]  /*3540*/  I2F R18, R2 ;  /* 0x0000000200127306 */ /* 0x004ea20000201400 */
[----:B------:R-:W-:Y:S01]  /*3550*/  BSSY B0, `(.L_x_499) ;  /* 0x000000a000007945 */ /* 0x000fe20003800000 */
[----:B------:R-:W-:Y:S01]  /*3560*/  HFMA2.MMA R22, -RZ, RZ, 0, 7.62939453125e-06 ;  /* 0x00000080ff167435 */ /* 0x000fe200000001ff */
[----:B--2---:R-:W-:-:S04]  /*3570*/  FMUL R18, R18, c[0x0][0x208] ;  /* 0x0000820012127a20 */ /* 0x004fc80000400000 */
[----:B---3--:R-:W-:-:S05]  /*3580*/  FFMA R17, R17, c[0x0][0x20c], R18 ;  /* 0x0000830011117a23 */ /* 0x008fca0000000012 */
[----:B------:R-:W-:-:S13]  /*3590*/  FSETP.GEU.AND P0, PT, R17, -128, PT ;  /* 0xc30000001100780b */ /* 0x000fda0003f0e000 */
[----:B------:R-:W-:Y:S05]  /*35a0*/  @!P0 BRA `(.L_x_500) ;  /* 0x0000004000008947 */ /* 0x000fea0003800000 */
[----:B------:R-:W-:Y:S01]  /*35b0*/  FSETP.GT.AND P0, PT, R17, 127, PT ;  /* 0x42fe00001100780b */ /* 0x000fe20003f04000 */
[----:B------:R-:W-:-:S12]  /*35c0*/  IMAD.MOV.U32 R22, RZ, RZ, 0x7f ;  /* 0x0000007fff167424 */ /* 0x000fd800078e00ff */
[----:B------:R-:W2:Y:S02]  /*35d0*/  @!P0 F2I.S8.NTZ R2, R17 ;  /* 0x0000001100028305 */ /* 0x000ea40000202100 */
[----:B--2---:R-:W-:-:S06]  /*35e0*/  @!P0 PRMT R22, R2, 0x7610, R22 ;  /* 0x0000761002168816 */ /* 0x004fcc0000000016 */
.L_x_500:
[----:B------:R-:W-:Y:S05]  /*35f0*/  BSYNC B0 ;  /* 0x0000000000007941 */ /* 0x000fea0003800000 */
.L_x_499:
        /* <DEDUP_REMOVED lines=21> */
.L_x_497:
[----:B------:R-:W-:Y:S05]  /*3750*/  BSYNC B1 ;  /* 0x0000000000017941 */ /* 0x000fea0003800000 */
.L_x_496:
        /* <DEDUP_REMOVED lines=29> */
.L_x_503:
        /* <DEDUP_REMOVED lines=11> */
.L_x_505:
[----:B------:R-:W-:Y:S05]  /*39e0*/  BSYNC B0 ;  /* 0x0000000000007941 */ /* 0x000fea0003800000 */
.L_x_504:
        /* <DEDUP_REMOVED lines=21> */
.L_x_502:
[----:B------:R-:W-:Y:S05]  /*3b40*/  BSYNC B1 ;  /* 0x0000000000017941 */ /* 0x000fea0003800000 */
.L_x_501:
[----:B--2---:R-:W-:-:S04]  /*3b50*/  IADD3 R18, R64, 0x3, RZ ;  /* 0x0000000340127810 */ /* 0x004fc80007ffe0ff */
[----:B------:R-:W-:-:S13]  /*3b60*/  ISETP.GE.AND P0, PT, R18, c[0x0][0x178], PT ;  /* 0x00005e0012007a0c */ /* 0x000fda0003f06270 */
        /* <DEDUP_REMOVED lines=26> */
.L_x_506:
        /* <DEDUP_REMOVED lines=11> */
.L_x_508:
[----:B------:R-:W-:Y:S05]  /*3dc0*/  BSYNC B0 ;  /* 0x0000000000007941 */ /* 0x000fea0003800000 */
.L_x_507:
        /* <DEDUP_REMOVED lines=21> */
.L_x_490:
[----:B------:R-:W-:Y:S05]  /*3f20*/  BSYNC B2 ;  /* 0x0000000000027941 */ /* 0x000fea0003800000 */
.L_x_489:
        /* <DEDUP_REMOVED lines=9> */
[----:B---3--:R-:W-:-:S11]  /*3fc0*/  MOV R0, RZ ;  /* 0x000000ff00007202 */ /* 0x008fd60000000f00 */
        /* <DEDUP_REMOVED lines=21> */
[----:B------:R-:W3:Y:S02]  /*4120*/  LDG.E.S8 R2, [R2.64] ;  /* 0x0000000a02027981 */ /* 0x000ee4000c1e1300 */
[----:B---3--:R3:W4:Y:S02]  /*4130*/  I2F.S16 R0, R2 ;  /* 0x0000000200007306 */ /* 0x0087240000101400 */
.L_x_513:
[----:B------:R-:W5:Y:S01]  /*4140*/  I2F R3, R5 ;  /* 0x0000000500037306 */ /* 0x000f620000201400 */
[----:B------:R-:W-:Y:S01]  /*4150*/  BSSY B0, `(.L_x_514) ;  /* 0x000000a000007945 */ /* 0x000fe20003800000 */
[----:B------:R-:W-:Y:S01]  /*4160*/  HFMA2.MMA R18, -RZ, RZ, 0, 7.62939453125e-06 ;  /* 0x00000080ff127435 */ /* 0x000fe200000001ff */
[----:B-----5:R-:W-:-:S04]  /*4170*/  FMUL R3, R3, c[0x0][0x208] ;  /* 0x0000820003037a20 */ /* 0x020fc80000400000 */
[----:B----4-:R-:W-:-:S05]  /*4180*/  FFMA R0, R0, c[0x0][0x20c], R3 ;  /* 0x0000830000007a23 */ /* 0x010fca0000000003 */
[----:B------:R-:W-:-:S13]  /*4190*/  FSETP.GEU.AND P0, PT, R0, -128, PT ;  /* 0xc30000000000780b */ /* 0x000fda0003f0e000 */
[----:B------:R-:W-:Y:S05]  /*41a0*/  @!P0 BRA `(.L_x_515) ;  /* 0x0000004000008947 */ /* 0x000fea0003800000 */
[----:B------:R-:W-:Y:S01]  /*41b0*/  FSETP.GT.AND P0, PT, R0, 127, PT ;  /* 0x42fe00000000780b */ /* 0x000fe20003f04000 */
[----:B------:R-:W-:-:S12]  /*41c0*/  IMAD.MOV.U32 R18, RZ, RZ, 0x7f ;  /* 0x0000007fff127424 */ /* 0x000fd800078e00ff */
[----:B------:R-:W4:Y:S02]  /*41d0*/  @!P0 F2I.S8.NTZ R0, R0 ;  /* 0x0000000000008305 */ /* 0x000f240000202100 */
[----:B----4-:R-:W-:-:S06]  /*41e0*/  @!P0 PRMT R18, R0, 0x7610, R18 ;  /* 0x0000761000128816 */ /* 0x010fcc0000000012 */
.L_x_515:
[----:B------:R-:W-:Y:S05]  /*41f0*/  BSYNC B0 ;  /* 0x0000000000007941 */ /* 0x000fea0003800000 */
.L_x_514:
[----:B------:R-:W-:Y:S01]  /*4200*/  SHF.R.S32.HI R3, RZ, 0x1f, R64 ;  /* 0x0000001fff037819 */ /* 0x000fe20000011440 */
[----:B------:R-:W-:Y:S02]  /*4210*/  IMAD.SHL.U32 R5, R58, 0x20, RZ ;  /* 0x000000203a057824 */ /* 0x000fe400078e00ff */
[----:B------:R-:W-:Y:S01]  /*4220*/  IMAD R4, R70, c[0x0][0x1f8], RZ ;  /* 0x00007e0046047a24 */ /* 0x000fe200078e02ff */
[----:B------:R-:W-:Y:S01]  /*4230*/  LEA.HI R3, R3, R64, RZ, 0x5 ;  /* 0x0000004003037211 */ /* 0x000fe200078f28ff */
[----:B------:R-:W-:Y:S01]  /*4240*/  IMAD R17, R71, c[0x0][0x200], RZ ;  /* 0x0000800047117a24 */ /* 0x000fe200078e02ff */
[----:B---3--:R-:W-:Y:S02]  /*4250*/  SHF.R.S32.HI R2, RZ, 0x1f, R5 ;  /* 0x0000001fff027819 */ /* 0x008fe40000011405 */
        /* <DEDUP_REMOVED lines=15> */
.L_x_512:
[----:B------:R-:W-:Y:S05]  /*4350*/  BSYNC B1 ;  /* 0x0000000000017941 */ /* 0x000fea0003800000 */
.L_x_511:
[----:B---3--:R-:W-:Y:S01]  /*4360*/  IADD3 R0, R64, 0x1, RZ ;  /* 0x0000000140007810 */ /* 0x008fe20007ffe0ff */
        /* <DEDUP_REMOVED lines=28> */
.L_x_518:
[----:B------:R-:W5:Y:S01]  /*4530*/  I2F R3, R6 ;  /* 0x0000000600037306 */ /* 0x000f620000201400 */
[----:B------:R-:W-:Y:S01]  /*4540*/  BSSY B0, `(.L_x_519) ;  /* 0x000000a000007945 */ /* 0x000fe20003800000 */
[----:B------:R-:W-:Y:S01]  /*4550*/  HFMA2.MMA R18, -RZ, RZ, 0, 7.62939453125e-06 ;  /* 0x00000080ff127435 */ /* 0x000fe200000001ff */
[----:B-----5:R-:W-:-:S04]  /*4560*/  FMUL R3, R3, c[0x0][0x208] ;  /* 0x0000820003037a20 */ /* 0x020fc80000400000 */
[----:B---34-:R-:W-:-:S05]  /*4570*/  FFMA R2, R4, c[0x0][0x20c], R3 ;  /* 0x0000830004027a23 */ /* 0x018fca0000000003 */
[----:B------:R-:W-:-:S13]  /*4580*/  FSETP.GEU.AND P0, PT, R2, -128, PT ;  /* 0xc30000000200780b */ /* 0x000fda0003f0e000 */
[----:B------:R-:W-:Y:S05]  /*4590*/  @!P0 BRA `(.L_x_520) ;  /* 0x0000004000008947 */ /* 0x000fea0003800000 */
[----:B------:R-:W-:Y:S01]  /*45a0*/  FSETP.GT.AND P0, PT, R2, 127, PT ;  /* 0x42fe00000200780b */ /* 0x000fe20003f04000 */
[----:B------:R-:W-:-:S12]  /*45b0*/  IMAD.MOV.U32 R18, RZ, RZ, 0x7f ;  /* 0x0000007fff127424 */ /* 0x000fd800078e00ff */
[----:B------:R-:W3:Y:S02]  /*45c0*/  @!P0 F2I.S8.NTZ R2, R2 ;  /* 0x0000000200028305 */ /* 0x000ee40000202100 */
[----:B---3--:R-:W-:-:S06]  /*45d0*/  @!P0 PRMT R18, R2, 0x7610, R18 ;  /* 0x0000761002128816 */ /* 0x008fcc0000000012 */
.L_x_520:
[----:B------:R-:W-:Y:S05]  /*45e0*/  BSYNC B0 ;  /* 0x0000000000007941 */ /* 0x000fea0003800000 */
.L_x_519:
        /* <DEDUP_REMOVED lines=21> */
.L_x_517:
[----:B------:R-:W-:Y:S05]  /*4740*/  BSYNC B1 ;  /* 0x0000000000017941 */ /* 0x000fea0003800000 */
.L_x_516:
        /* <DEDUP_REMOVED lines=8> */
[----:B---3--:R-:W-:Y:S02]  /*47d0*/  IMAD.SHL.U32 R2, R58, 0x20, RZ ;  /* 0x000000203a027824 */ /* 0x008fe400078e00ff */
        /* <DEDUP_REMOVED lines=20> */
.L_x_523:
[----:B---3--:R-:W3:Y:S01]  /*4920*/  I2F R3, R7 ;  /* 0x0000000700037306 */ /* 0x008ee20000201400 */
[----:B------:R-:W-:Y:S01]  /*4930*/  BSSY B0, `(.L_x_524) ;  /* 0x000000a000007945 */ /* 0x000fe20003800000 */
[----:B------:R-:W-:Y:S01]  /*4940*/  HFMA2.MMA R17, -RZ, RZ, 0, 7.62939453125e-06 ;  /* 0x00000080ff117435 */ /* 0x000fe200000001ff */
[----:B---3--:R-:W-:-:S04]  /*4950*/  FMUL R3, R3, c[0x0][0x208] ;  /* 0x0000820003037a20 */ /* 0x008fc80000400000 */
[----:B----4-:R-:W-:-:S05]  /*4960*/  FFMA R2, R4, c[0x0][0x20c], R3 ;  /* 0x0000830004027a23 */ /* 0x010fca0000000003 */
[----:B------:R-:W-:-:S13]  /*4970*/  FSETP.GEU.AND P0, PT, R2, -128, PT ;  /* 0xc30000000200780b */ /* 0x000fda0003f0e000 */
[----:B------:R-:W-:Y:S05]  /*4980*/  @!P0 BRA `(.L_x_525) ;  /* 0x0000004000008947 */ /* 0x000fea0003800000 */
[----:B------:R-:W-:Y:S01]  /*4990*/  FSETP.GT.AND P0, PT, R2, 127, PT ;  /* 0x42fe00000200780b */ /* 0x000fe20003f04000 */
[----:B------:R-:W-:-:S12]  /*49a0*/  IMAD.MOV.U32 R17, RZ, RZ, 0x7f ;  /* 0x0000007fff117424 */ /* 0x000fd800078e00ff */
[----:B------:R-:W3:Y:S02]  /*49b0*/  @!P0 F2I.S8.NTZ R2, R2 ;  /* 0x0000000200028305 */ /* 0x000ee40000202100 */
[----:B---3--:R-:W-:-:S06]  /*49c0*/  @!P0 PRMT R17, R2, 0x7610, R17 ;  /* 0x0000761002118816 */ /* 0x008fcc0000000011 */
.L_x_525:
[----:B------:R-:W-:Y:S05]  /*49d0*/  BSYNC B0 ;  /* 0x0000000000007941 */ /* 0x000fea0003800000 */
.L_x_524:
        /* <DEDUP_REMOVED lines=21> */
.L_x_522:
[----:B------:R-:W-:Y:S05]  /*4b30*/  BSYNC B1 ;  /* 0x0000000000017941 */ /* 0x000fea0003800000 */
.L_x_521:
[----:B------:R-:W-:-:S04]  /*4b40*/  IADD3 R7, R64, 0x3, RZ ;  /* 0x0000000340077810 */ /* 0x000fc80007ffe0ff */
        /* <DEDUP_REMOVED lines=9> */
[----:B---3--:R-:W-:Y:S01]  /*4be0*/  IMAD R2, R71, c[0x0][0x1e8], RZ ;  /* 0x00007a0047027a24 */ /* 0x008fe200078e02ff */
        /* <DEDUP_REMOVED lines=17> */
.L_x_526:
        /* <DEDUP_REMOVED lines=11> */
.L_x_528:
[----:B------:R-:W-:Y:S05]  /*4db0*/  BSYNC B0 ;  /* 0x0000000000007941 */ /* 0x000fea0003800000 */
.L_x_527:
        /* <DEDUP_REMOVED lines=21> */
.L_x_510:
[----:B------:R-:W-:Y:S05]  /*4f10*/  BSYNC B2 ;  /* 0x0000000000027941 */ /* 0x000fea0003800000 */
.L_x_509:
        /* <DEDUP_REMOVED lines=33> */
.L_x_533:
        /* <DEDUP_REMOVED lines=11> */
.L_x_535:
[----:B------:R-:W-:Y:S05]  /*51e0*/  BSYNC B0 ;  /* 0x0000000000007941 */ /* 0x000fea0003800000 */
.L_x_534:
        /* <DEDUP_REMOVED lines=21> */
.L_x_532:
[----:B------:R-:W-:Y:S05]  /*5340*/  BSYNC B1 ;  /* 0x0000000000017941 */ /* 0x000fea0003800000 */
.L_x_531:
        /* <DEDUP_REMOVED lines=29> */
.L_x_538:
        /* <DEDUP_REMOVED lines=11> */
.L_x_540:
[----:B------:R-:W-:Y:S05]  /*55d0*/  BSYNC B0 ;  /* 0x0000000000007941 */ /* 0x000fea0003800000 */
.L_x_539:
        /* <DEDUP_REMOVED lines=21> */
.L_x_537:
[----:B------:R-:W-:Y:S05]  /*5730*/  BSYNC B1 ;  /* 0x0000000000017941 */ /* 0x000fea0003800000 */
.L_x_536:
        /* <DEDUP_REMOVED lines=29> */
.L_x_543:
        /* <DEDUP_REMOVED lines=11> */
.L_x_545:
[----:B------:R-:W-:Y:S05]  /*59c0*/  BSYNC B0 ;  /* 0x0000000000007941 */ /* 0x000fea0003800000 */
.L_x_544:
        /* <DEDUP_REMOVED lines=21> */
.L_x_542:
[----:B------:R-:W-:Y:S05]  /*5b20*/  BSYNC B1 ;  /* 0x0000000000017941 */ /* 0x000fea0003800000 */
.L_x_541:
        /* <DEDUP_REMOVED lines=28> */
.L_x_546:
        /* <DEDUP_REMOVED lines=11> */
.L_x_548:
[----:B------:R-:W-:Y:S05]  /*5da0*/  BSYNC B0 ;  /* 0x0000000000007941 */ /* 0x000fea0003800000 */
.L_x_547:
        /* <DEDUP_REMOVED lines=21> */
.L_x_530:
[----:B------:R-:W-:Y:S05]  /*5f00*/  BSYNC B2 ;  /* 0x0000000000027941 */ /* 0x000fea0003800000 */
.L_x_529:
        /* <DEDUP_REMOVED lines=32> */
.L_x_551:
        /* <DEDUP_REMOVED lines=11> */
.L_x_553:
[----:B------:R-:W-:Y:S05]  /*61c0*/  BSYNC B0 ;  /* 0x0000000000007941 */ /* 0x000fea0003800000 */
.L_x_552:
        /* <DEDUP_REMOVED lines=21> */
.L_x_550:
[----:B------:R-:W-:Y:S05]  /*6320*/  BSYNC B1 ;  /* 0x0000000000017941 */ /* 0x000fea0003800000 */
.L_x_549:
        /* <DEDUP_REMOVED lines=29> */
.L_x_556:
        /* <DEDUP_REMOVED lines=11> */
.L_x_558:
[----:B------:R-:W-:Y:S05]  /*65b0*/  BSYNC B0 ;  /* 0x0000000000007941 */ /* 0x000fea0003800000 */
.L_x_557:
        /* <DEDUP_REMOVED lines=21> */
.L_x_555:
[----:B------:R-:W-:Y:S05]  /*6710*/  BSYNC B1 ;  /* 0x0000000000017941 */ /* 0x000fea0003800000 */
.L_x_554:
        /* <DEDUP_REMOVED lines=29> */
.L_x_561:
        /* <DEDUP_REMOVED lines=11> */
.L_x_563:
[----:B------:R-:W-:Y:S05]  /*69a0*/  BSYNC B0 ;  /* 0x0000000000007941 */ /* 0x000fea0003800000 */
.L_x_562:
        /* <DEDUP_REMOVED lines=21> */
.L_x_560:
[----:B------:R-:W-:Y:S05]  /*6b00*/  BSYNC B1 ;  /* 0x0000000000017941 */ /* 0x000fea0003800000 */
.L_x_559:
        /* <DEDUP_REMOVED lines=28> */
.L_x_564:
        /* <DEDUP_REMOVED lines=11> */
.L_x_566:
[----:B------:R-:W-:Y:S05]  /*6d80*/  BSYNC B0 ;  /* 0x0000000000007941 */ /* 0x000fea0003800000 */
.L_x_565:
        /* <DEDUP_REMOVED lines=22> */
        .weak           $__internal_7_$__cuda_sm20_div_s64
        .type           $__internal_7_$__cuda_sm20_div_s64,@function
        .size           $__internal_7_$__cuda_sm20_div_s64,(.L_x_651 - $__internal_7_$__cuda_sm20_div_s64)
$__internal_7_$__cuda_sm20_div_s64:
        /* <DEDUP_REMOVED lines=82> */
[----:B------:R-:W-:Y:S06]  /*7410*/  RET.REL.NODEC R6 `(_ZN7cutlass9reference6device6kernel11Conv2dFpropIaNS_6layout12TensorNCxHWxILi32EEEaNS4_12TensorCxRSKxILi32EEEaS6_fiNS_21NumericConverterClampIafEENS_12multiply_addIiiiEELi4ELi4ELi16ELi8EEEvNS_4conv17Conv2dProblemSizeENS_9TensorRefIT_T0_EENSF_IT1_T2_EENSF_IT3_T4_EESO_T5_SP_) ;  /* 0xffff8be006007950 */ /* 0x000fec0003c3ffff */
.L_x_567:
        /* <DEDUP_REMOVED lines=14> */
.L_x_651:


//--------------------- .text._ZN7cutlass6KernelINS_4conv6kernel26B2bImplicitGemmConvolutionINS1_11threadblock25B2bImplicitGemmMultistageINS_4gemm9GemmShapeILi64ELi64ELi64EEENS4_48Conv2dFpropActivationTileAccessIteratorOptimizedINS_11MatrixShapeILi64ELi64EEEaNS_6layout12TensorNCxHWxILi32EEENS_9transform29TransposePitchLinearThreadMapINSF_29PitchLinearWarpRakedThreadMapINS_16PitchLinearShapeILi2048ELi2EEELi128ENSI_ILi32ELi1EEELi16EEENSI_ILi2ELi16EEEEENS_12AlignedArrayIaLi16ELi16EEEEENSF_11threadblock25RegularTileAccessIteratorISB_aNSC_37RowMajorTensorOpMultiplicandCrosswiseILi8ELi32EEELi0ESN_Li16EEELNS_4arch14CacheOperation4KindE0ENS4_44Conv2dFpropFilterTileAccessIteratorOptimizedISB_aNSC_12TensorCxRSKxILi32EEESN_SP_Lb0EEENSS_ISB_aNSC_40ColumnMajorTensorOpMultiplicandCrosswiseILi8ELi32EEELi1ESN_Li16EEELSY_1ENS7_ILi64ELi128ELi64EEENS6_4warp27MmaTensorOpFragmentIteratorINSA_ILi16ELi32EEENSA_ILi16ELi64EEELi64EiaNSC_8RowMajorENS7_ILi16ELi8ELi32EEENS_8epilogue6thread21LinearCombinationReluIaLi2EifLNS1E_9ScaleType4KindE2ELNS_15FloatRoundStyleE2EEEEENSR_14VectorIteratorINSR_30PredicatedVectorAccessIteratorISB_S1A_fS1B_Li4ELb0EEEEENSF_4warp22VectorFragmentIteratorINSA_ILi1ELi16EEEfS1B_S1C_Li4EEENSZ_INSA_ILi64ELi128EEEaS11_NSG_INSH_INSI_ILi4096ELi2EEELi128ESK_Li16EEESM_EESP_Lb0EEENSS_IS1T_aS14_Li1ES1W_Li16EEELSY_1ES1J_NS6_11threadblock9MmaPolicyINS17_11MmaTensorOpINS7_ILi16ELi64ELi64EEEaSU_aS14_iSE_NS17_17MmaTensorOpPolicyINSW_3MmaIS1C_Li32EaS1B_aNSC_11ColumnMajorEiS1B_NSW_21OpMultiplyAddSaturateEEENSA_ILi1ELi1EEEEELi1ELb1EbEENSA_ILi0ELi0EEES2B_Li1EEENS20_INS21_INS7_ILi16ELi128ELi64EEEaSU_aS14_iSE_S29_Li1ELb1EbEES2B_S2B_Li1EEELi3EbEENS1D_11threadblock19InterleavedEpilogueIS16_S2E_Li1ENS2H_37InterleavedConvPredicatedTileIteratorINS2H_34InterleavedConvOutputTileThreadMapINSA_ILi4ELi1EEENSA_ILi2ELi4EEELi128ELi8ELi8EEEaLi32EEENS1D_4warp24FragmentIteratorTensorOpIS2D_S1C_iNS_5ArrayIiLi4ELb1EEENSC_22ColumnMajorInterleavedILi32EEEEENS1F_IaLi8EifLS1H_1ELS1I_2EEELi32EEENS1Z_30GemmIdentityThreadblockSwizzleILi1EEELNS1_8OperatorE0ENS1_17Conv2dProblemSizeEEEEEvNT_6ParamsE --------------------------
	.section	.text._ZN7cutlass6KernelINS_4conv6kernel26B2bImplicitGemmConvolutionINS1_11threadblock25B2bImplicitGemmMultistageINS_4gemm9GemmShapeILi64ELi64ELi64EEENS4_48Conv2dFpropActivationTileAccessIteratorOptimizedINS_11MatrixShapeILi64ELi64EEEaNS_6layout12TensorNCxHWxILi32EEENS_9transform29TransposePitchLinearThreadMapINSF_29PitchLinearWarpRakedThreadMapINS_16PitchLinearShapeILi2048ELi2EEELi128ENSI_ILi32ELi1EEELi16EEENSI_ILi2ELi16EEEEENS_12AlignedArrayIaLi16ELi16EEEEENSF_11threadblock25RegularTileAccessIteratorISB_aNSC_37RowMajorTensorOpMultiplicandCrosswiseILi8ELi32EEELi0ESN_Li16EEELNS_4arch14CacheOperation4KindE0ENS4_44Conv2dFpropFilterTileAccessIteratorOptimizedISB_aNSC_12TensorCxRSKxILi32EEESN_SP_Lb0EEENSS_ISB_aNSC_40ColumnMajorTensorOpMultiplicandCrosswiseILi8ELi32EEELi1ESN_Li16EEELSY_1ENS7_ILi64ELi128ELi64EEENS6_4warp27MmaTensorOpFragmentIteratorINSA_ILi16ELi32EEENSA_ILi16ELi64EEELi64EiaNSC_8RowMajorENS7_ILi16ELi8ELi32EEENS_8epilogue6thread21LinearCombinationReluIaLi2EifLNS1E_9ScaleType4KindE2ELNS_15FloatRoundStyleE2EEEEENSR_14VectorIteratorINSR_30PredicatedVectorAccessIteratorISB_S1A_fS1B_Li4ELb0EEEEENSF_4warp22VectorFragmentIteratorINSA_ILi1ELi16EEEfS1B_S1C_Li4EEENSZ_INSA_ILi64ELi128EEEaS11_NSG_INSH_INSI_ILi4096ELi2EEELi128ESK_Li16EEESM_EESP_Lb0EEENSS_IS1T_aS14_Li1ES1W_Li16EEELSY_1ES1J_NS6_11threadblock9MmaPolicyINS17_11MmaTensorOpINS7_ILi16ELi64ELi64EEEaSU_aS14_iSE_NS17_17MmaTensorOpPolicyINSW_3MmaIS1C_Li32EaS1B_aNSC_11ColumnMajorEiS1B_NSW_21OpMultiplyAddSaturateEEENSA_ILi1ELi1EEEEELi1ELb1EbEENSA_ILi0ELi0EEES2B_Li1EEENS20_INS21_INS7_ILi16ELi128ELi64EEEaSU_aS14_iSE_S29_Li1ELb1EbEES2B_S2B_Li1EEELi3EbEENS1D_11threadblock19InterleavedEpilogueIS16_S2E_Li1ENS2H_37InterleavedConvPredicatedTileIteratorINS2H_34InterleavedConvOutputTileThreadMapINSA_ILi4ELi1EEENSA_ILi2ELi4EEELi128ELi8ELi8EEEaLi32EEENS1D_4warp24FragmentIteratorTensorOpIS2D_S1C_iNS_5ArrayIiLi4ELb1EEENSC_22ColumnMajorInterleavedILi32EEEEENS1F_IaLi8EifLS1H_1ELS1I_2EEELi32EEENS1Z_30GemmIdentityThreadblockSwizzleILi1EEELNS1_8OperatorE0ENS1_17Conv2dProblemSizeEEEEEvNT_6ParamsE,"ax",@progbits
	.sectioninfo	@"SHI_REGISTERS=128"
	.align	128
.text._ZN7cutlass6KernelINS_4conv6kernel26B2bImplicitGemmConvolutionINS1_11threadblock25B2bImplicitGemmMultistageINS_4gemm9GemmShapeILi64ELi64ELi64EEENS4_48Conv2dFpropActivationTileAccessIteratorOptimizedINS_11MatrixShapeILi64ELi64EEEaNS_6layout12TensorNCxHWxILi32EEENS_9transform29TransposePitchLinearThreadMapINSF_29PitchLinearWarpRakedThreadMapINS_16PitchLinearShapeILi2048ELi2EEELi128ENSI_ILi32ELi1EEELi16EEENSI_ILi2ELi16EEEEENS_12AlignedArrayIaLi16ELi16EEEEENSF_11threadblock25RegularTileAccessIteratorISB_aNSC_37RowMajorTensorOpMultiplicandCrosswiseILi8ELi32EEELi0ESN_Li16EEELNS_4arch14CacheOperation4KindE0ENS4_44Conv2dFpropFilterTileAccessIteratorOptimizedISB_aNSC_12TensorCxRSKxILi32EEESN_SP_Lb0EEENSS_ISB_aNSC_40ColumnMajorTensorOpMultiplicandCrosswiseILi8ELi32EEELi1ESN_Li16EEELSY_1ENS7_ILi64ELi128ELi64EEENS6_4warp27MmaTensorOpFragmentIteratorINSA_ILi16ELi32EEENSA_ILi16ELi64EEELi64EiaNSC_8RowMajorENS7_ILi16ELi8ELi32EEENS_8epilogue6thread21LinearCombinationReluIaLi2EifLNS1E_9ScaleType4KindE2ELNS_15FloatRoundStyleE2EEEEENSR_14VectorIteratorINSR_30PredicatedVectorAccessIteratorISB_S1A_fS1B_Li4ELb0EEEEENSF_4warp22VectorFragmentIteratorINSA_ILi1ELi16EEEfS1B_S1C_Li4EEENSZ_INSA_ILi64ELi128EEEaS11_NSG_INSH_INSI_ILi4096ELi2EEELi128ESK_Li16EEESM_EESP_Lb0EEENSS_IS1T_aS14_Li1ES1W_Li16EEELSY_1ES1J_NS6_11threadblock9MmaPolicyINS17_11MmaTensorOpINS7_ILi16ELi64ELi64EEEaSU_aS14_iSE_NS17_17MmaTensorOpPolicyINSW_3MmaIS1C_Li32EaS1B_aNSC_11ColumnMajorEiS1B_NSW_21OpMultiplyAddSaturateEEENSA_ILi1ELi1EEEEELi1ELb1EbEENSA_ILi0ELi0EEES2B_Li1EEENS20_INS21_INS7_ILi16ELi128ELi64EEEaSU_aS14_iSE_S29_Li1ELb1EbEES2B_S2B_Li1EEELi3EbEENS1D_11threadblock19InterleavedEpilogueIS16_S2E_Li1ENS2H_37InterleavedConvPredicatedTileIteratorINS2H_34InterleavedConvOutputTileThreadMapINSA_ILi4ELi1EEENSA_ILi2ELi4EEELi128ELi8ELi8EEEaLi32EEENS1D_4warp24FragmentIteratorTensorOpIS2D_S1C_iNS_5ArrayIiLi4ELb1EEENSC_22ColumnMajorInterleavedILi32EEEEENS1F_IaLi8EifLS1H_1ELS1I_2EEELi32EEENS1Z_30GemmIdentityThreadblockSwizzleILi1EEELNS1_8OperatorE0ENS1_17Conv2dProblemSizeEEEEEvNT_6ParamsE:
        .type           _ZN7cutlass6KernelINS_4conv6kernel26B2bImplicitGemmConvolutionINS1_11threadblock25B2bImplicitGemmMultistageINS_4gemm9GemmShapeILi64ELi64ELi64EEENS4_48Conv2dFpropActivationTileAccessIteratorOptimizedINS_11MatrixShapeILi64ELi64EEEaNS_6layout12TensorNCxHWxILi32EEENS_9transform29TransposePitchLinearThreadMapINSF_29PitchLinearWarpRakedThreadMapINS_16PitchLinearShapeILi2048ELi2EEELi128ENSI_ILi32ELi1EEELi16EEENSI_ILi2ELi16EEEEENS_12AlignedArrayIaLi16ELi16EEEEENSF_11threadblock25RegularTileAccessIteratorISB_aNSC_37RowMajorTensorOpMultiplicandCrosswiseILi8ELi32EEELi0ESN_Li16EEELNS_4arch14CacheOperation4KindE0ENS4_44Conv2dFpropFilterTileAccessIteratorOptimizedISB_aNSC_12TensorCxRSKxILi32EEESN_SP_Lb0EEENSS_ISB_aNSC_40ColumnMajorTensorOpMultiplicandCrosswiseILi8ELi32EEELi1ESN_Li16EEELSY_1ENS7_ILi64ELi128ELi64EEENS6_4warp27MmaTensorOpFragmentIteratorINSA_ILi16ELi32EEENSA_ILi16ELi64EEELi64EiaNSC_8RowMajorENS7_ILi16ELi8ELi32EEENS_8epilogue6thread21LinearCombinationReluIaLi2EifLNS1E_9ScaleType4KindE2ELNS_15FloatRoundStyleE2EEEEENSR_14VectorIteratorINSR_30PredicatedVectorAccessIteratorISB_S1A_fS1B_Li4ELb0EEEEENSF_4warp22VectorFragmentIteratorINSA_ILi1ELi16EEEfS1B_S1C_Li4EEENSZ_INSA_ILi64ELi128EEEaS11_NSG_INSH_INSI_ILi4096ELi2EEELi128ESK_Li16EEESM_EESP_Lb0EEENSS_IS1T_aS14_Li1ES1W_Li16EEELSY_1ES1J_NS6_11threadblock9MmaPolicyINS17_11MmaTensorOpINS7_ILi16ELi64ELi64EEEaSU_aS14_iSE_NS17_17MmaTensorOpPolicyINSW_3MmaIS1C_Li32EaS1B_aNSC_11ColumnMajorEiS1B_NSW_21OpMultiplyAddSaturateEEENSA_ILi1ELi1EEEEELi1ELb1EbEENSA_ILi0ELi0EEES2B_Li1EEENS20_INS21_INS7_ILi16ELi128ELi64EEEaSU_aS14_iSE_S29_Li1ELb1EbEES2B_S2B_Li1EEELi3EbEENS1D_11threadblock19InterleavedEpilogueIS16_S2E_Li1ENS2H_37InterleavedConvPredicatedTileIteratorINS2H_34InterleavedConvOutputTileThreadMapINSA_ILi4ELi1EEENSA_ILi2ELi4EEELi128ELi8ELi8EEEaLi32EEENS1D_4warp24FragmentIteratorTensorOpIS2D_S1C_iNS_5ArrayIiLi4ELb1EEENSC_22ColumnMajorInterleavedILi32EEEEENS1F_IaLi8EifLS1H_1ELS1I_2EEELi32EEENS1Z_30GemmIdentityThreadblockSwizzleILi1EEELNS1_8OperatorE0ENS1_17Conv2dProblemSizeEEEEEvNT_6ParamsE,@function
        .size           _ZN7cutlass6KernelINS_4conv6kernel26B2bImplicitGemmConvolutionINS1_11threadblock25B2bImplicitGemmMultistageINS_4gemm9GemmShapeILi64ELi64ELi64EEENS4_48Conv2dFpropActivationTileAccessIteratorOptimizedINS_11MatrixShapeILi64ELi64EEEaNS_6layout12TensorNCxHWxILi32EEENS_9transform29TransposePitchLinearThreadMapINSF_29PitchLinearWarpRakedThreadMapINS_16PitchLinearShapeILi2048ELi2EEELi128ENSI_ILi32ELi1EEELi16EEENSI_ILi2ELi16EEEEENS_12AlignedArrayIaLi16ELi16EEEEENSF_11threadblock25RegularTileAccessIteratorISB_aNSC_37RowMajorTensorOpMultiplicandCrosswiseILi8ELi32EEELi0ESN_Li16EEELNS_4arch14CacheOperation4KindE0ENS4_44Conv2dFpropFilterTileAccessIteratorOptimizedISB_aNSC_12TensorCxRSKxILi32EEESN_SP_Lb0EEENSS_ISB_aNSC_40ColumnMajorTensorOpMultiplicandCrosswiseILi8ELi32EEELi1ESN_Li16EEELSY_1ENS7_ILi64ELi128ELi64EEENS6_4warp27MmaTensorOpFragmentIteratorINSA_ILi16ELi32EEENSA_ILi16ELi64EEELi64EiaNSC_8RowMajorENS7_ILi16ELi8ELi32EEENS_8epilogue6thread21LinearCombinationReluIaLi2EifLNS1E_9ScaleType4KindE2ELNS_15FloatRoundStyleE2EEEEENSR_14VectorIteratorINSR_30PredicatedVectorAccessIteratorISB_S1A_fS1B_Li4ELb0EEEEENSF_4warp22VectorFragmentIteratorINSA_ILi1ELi16EEEfS1B_S1C_Li4EEENSZ_INSA_ILi64ELi128EEEaS11_NSG_INSH_INSI_ILi4096ELi2EEELi128ESK_Li16EEESM_EESP_Lb0EEENSS_IS1T_aS14_Li1ES1W_Li16EEELSY_1ES1J_NS6_11threadblock9MmaPolicyINS17_11MmaTensorOpINS7_ILi16ELi64ELi64EEEaSU_aS14_iSE_NS17_17MmaTensorOpPolicyINSW_3MmaIS1C_Li32EaS1B_aNSC_11ColumnMajorEiS1B_NSW_21OpMultiplyAddSaturateEEENSA_ILi1ELi1EEEEELi1ELb1EbEENSA_ILi0ELi0EEES2B_Li1EEENS20_INS21_INS7_ILi16ELi128ELi64EEEaSU_aS14_iSE_S29_Li1ELb1EbEES2B_S2B_Li1EEELi3EbEENS1D_11threadblock19InterleavedEpilogueIS16_S2E_Li1ENS2H_37InterleavedConvPredicatedTileIteratorINS2H_34InterleavedConvOutputTileThreadMapINSA_ILi4ELi1EEENSA_ILi2ELi4EEELi128ELi8ELi8EEEaLi32EEENS1D_4warp24FragmentIteratorTensorOpIS2D_S1C_iNS_5ArrayIiLi4ELb1EEENSC_22ColumnMajorInterleavedILi32EEEEENS1F_IaLi8EifLS1H_1ELS1I_2EEELi32EEENS1Z_30GemmIdentityThreadblockSwizzleILi1EEELNS1_8OperatorE0ENS1_17Conv2dProblemSizeEEEEEvNT_6ParamsE,(.L_x_652 - _ZN7cutlass6KernelINS_4conv6kernel26B2bImplicitGemmConvolutionINS1_11threadblock25B2bImplicitGemmMultistageINS_4gemm9GemmShapeILi64ELi64ELi64EEENS4_48Conv2dFpropActivationTileAccessIteratorOptimizedINS_11MatrixShapeILi64ELi64EEEaNS_6layout12TensorNCxHWxILi32EEENS_9transform29TransposePitchLinearThreadMapINSF_29PitchLinearWarpRakedThreadMapINS_16PitchLinearShapeILi2048ELi2EEELi128ENSI_ILi32ELi1EEELi16EEENSI_ILi2ELi16EEEEENS_12AlignedArrayIaLi16ELi16EEEEENSF_11threadblock25RegularTileAccessIteratorISB_aNSC_37RowMajorTensorOpMultiplicandCrosswiseILi8ELi32EEELi0ESN_Li16EEELNS_4arch14CacheOperation4KindE0ENS4_44Conv2dFpropFilterTileAccessIteratorOptimizedISB_aNSC_12TensorCxRSKxILi32EEESN_SP_Lb0EEENSS_ISB_aNSC_40ColumnMajorTensorOpMultiplicandCrosswiseILi8ELi32EEELi1ESN_Li16EEELSY_1ENS7_ILi64ELi128ELi64EEENS6_4warp27MmaTensorOpFragmentIteratorINSA_ILi16ELi32EEENSA_ILi16ELi64EEELi64EiaNSC_8RowMajorENS7_ILi16ELi8ELi32EEENS_8epilogue6thread21LinearCombinationReluIaLi2EifLNS1E_9ScaleType4KindE2ELNS_15FloatRoundStyleE2EEEEENSR_14VectorIteratorINSR_30PredicatedVectorAccessIteratorISB_S1A_fS1B_Li4ELb0EEEEENSF_4warp22VectorFragmentIteratorINSA_ILi1ELi16EEEfS1B_S1C_Li4EEENSZ_INSA_ILi64ELi128EEEaS11_NSG_INSH_INSI_ILi4096ELi2EEELi128ESK_Li16EEESM_EESP_Lb0EEENSS_IS1T_aS14_Li1ES1W_Li16EEELSY_1ES1J_NS6_11threadblock9MmaPolicyINS17_11MmaTensorOpINS7_ILi16ELi64ELi64EEEaSU_aS14_iSE_NS17_17MmaTensorOpPolicyINSW_3MmaIS1C_Li32EaS1B_aNSC_11ColumnMajorEiS1B_NSW_21OpMultiplyAddSaturateEEENSA_ILi1ELi1EEEEELi1ELb1EbEENSA_ILi0ELi0EEES2B_Li1EEENS20_INS21_INS7_ILi16ELi128ELi64EEEaSU_aS14_iSE_S29_Li1ELb1EbEES2B_S2B_Li1EEELi3EbEENS1D_11threadblock19InterleavedEpilogueIS16_S2E_Li1ENS2H_37InterleavedConvPredicatedTileIteratorINS2H_34InterleavedConvOutputTileThreadMapINSA_ILi4ELi1EEENSA_ILi2ELi4EEELi128ELi8ELi8EEEaLi32EEENS1D_4warp24FragmentIteratorTensorOpIS2D_S1C_iNS_5ArrayIiLi4ELb1EEENSC_22ColumnMajorInterleavedILi32EEEEENS1F_IaLi8EifLS1H_1ELS1I_2EEELi32EEENS1Z_30GemmIdentityThreadblockSwizzleILi1EEELNS1_8OperatorE0ENS1_17Conv2dProblemSizeEEEEEvNT_6ParamsE)
        .other          _ZN7cutlass6KernelINS_4conv6kernel26B2bImplicitGemmConvolutionINS1_11threadblock25B2bImplicitGemmMultistageINS_4gemm9GemmShapeILi64ELi64ELi64EEENS4_48Conv2dFpropActivationTileAccessIteratorOptimizedINS_11MatrixShapeILi64ELi64EEEaNS_6layout12TensorNCxHWxILi32EEENS_9transform29TransposePitchLinearThreadMapINSF_29PitchLinearWarpRakedThreadMapINS_16PitchLinearShapeILi2048ELi2EEELi128ENSI_ILi32ELi1EEELi16EEENSI_ILi2ELi16EEEEENS_12AlignedArrayIaLi16ELi16EEEEENSF_11threadblock25RegularTileAccessIteratorISB_aNSC_37RowMajorTensorOpMultiplicandCrosswiseILi8ELi32EEELi0ESN_Li16EEELNS_4arch14CacheOperation4KindE0ENS4_44Conv2dFpropFilterTileAccessIteratorOptimizedISB_aNSC_12TensorCxRSKxILi32EEESN_SP_Lb0EEENSS_ISB_aNSC_40ColumnMajorTensorOpMultiplicandCrosswiseILi8ELi32EEELi1ESN_Li16EEELSY_1ENS7_ILi64ELi128ELi64EEENS6_4warp27MmaTensorOpFragmentIteratorINSA_ILi16ELi32EEENSA_ILi16ELi64EEELi64EiaNSC_8RowMajorENS7_ILi16ELi8ELi32EEENS_8epilogue6thread21LinearCombinationReluIaLi2EifLNS1E_9ScaleType4KindE2ELNS_15FloatRoundStyleE2EEEEENSR_14VectorIteratorINSR_30PredicatedVectorAccessIteratorISB_S1A_fS1B_Li4ELb0EEEEENSF_4warp22VectorFragmentIteratorINSA_ILi1ELi16EEEfS1B_S1C_Li4EEENSZ_INSA_ILi64ELi128EEEaS11_NSG_INSH_INSI_ILi4096ELi2EEELi128ESK_Li16EEESM_EESP_Lb0EEENSS_IS1T_aS14_Li1ES1W_Li16EEELSY_1ES1J_NS6_11threadblock9MmaPolicyINS17_11MmaTensorOpINS7_ILi16ELi64ELi64EEEaSU_aS14_iSE_NS17_17MmaTensorOpPolicyINSW_3MmaIS1C_Li32EaS1B_aNSC_11ColumnMajorEiS1B_NSW_21OpMultiplyAddSaturateEEENSA_ILi1ELi1EEEEELi1ELb1EbEENSA_ILi0ELi0EEES2B_Li1EEENS20_INS21_INS7_ILi16ELi128ELi64EEEaSU_aS14_iSE_S29_Li1ELb1EbEES2B_S2B_Li1EEELi3EbEENS1D_11threadblock19InterleavedEpilogueIS16_S2E_Li1ENS2H_37InterleavedConvPredicatedTileIteratorINS2H_34InterleavedConvOutputTileThreadMapINSA_ILi4ELi1EEENSA_ILi2ELi4EEELi128ELi8ELi8EEEaLi32EEENS1D_4warp24FragmentIteratorTensorOpIS2D_S1C_iNS_5ArrayIiLi4ELb1EEENSC_22ColumnMajorInterleavedILi32EEEEENS1F_IaLi8EifLS1H_1ELS1I_2EEELi32EEENS1Z_30GemmIdentityThreadblockSwizzleILi1EEELNS1_8OperatorE0ENS1_17Conv2dProblemSizeEEEEEvNT_6ParamsE,@"STO_CUDA_ENTRY STV_DEFAULT"
_ZN7cutlass6KernelINS_4conv6kernel26B2bImplicitGemmConvolutionINS1_11threadblock25B2bImplicitGemmMultistageINS_4gemm9GemmShapeILi64ELi64ELi64EEENS4_48Conv2dFpropActivationTileAccessIteratorOptimizedINS_11MatrixShapeILi64ELi64EEEaNS_6layout12TensorNCxHWxILi32EEENS_9transform29TransposePitchLinearThreadMapINSF_29PitchLinearWarpRakedThreadMapINS_16PitchLinearShapeILi2048ELi2EEELi128ENSI_ILi32ELi1EEELi16EEENSI_ILi2ELi16EEEEENS_12AlignedArrayIaLi16ELi16EEEEENSF_11threadblock25RegularTileAccessIteratorISB_aNSC_37RowMajorTensorOpMultiplicandCrosswiseILi8ELi32EEELi0ESN_Li16EEELNS_4arch14CacheOperation4KindE0ENS4_44Conv2dFpropFilterTileAccessIteratorOptimizedISB_aNSC_12TensorCxRSKxILi32EEESN_SP_Lb0EEENSS_ISB_aNSC_40ColumnMajorTensorOpMultiplicandCrosswiseILi8ELi32EEELi1ESN_Li16EEELSY_1ENS7_ILi64ELi128ELi64EEENS6_4warp27MmaTensorOpFragmentIteratorINSA_ILi16ELi32EEENSA_ILi16ELi64EEELi64EiaNSC_8RowMajorENS7_ILi16ELi8ELi32EEENS_8epilogue6thread21LinearCombinationReluIaLi2EifLNS1E_9ScaleType4KindE2ELNS_15FloatRoundStyleE2EEEEENSR_14VectorIteratorINSR_30PredicatedVectorAccessIteratorISB_S1A_fS1B_Li4ELb0EEEEENSF_4warp22VectorFragmentIteratorINSA_ILi1ELi16EEEfS1B_S1C_Li4EEENSZ_INSA_ILi64ELi128EEEaS11_NSG_INSH_INSI_ILi4096ELi2EEELi128ESK_Li16EEESM_EESP_Lb0EEENSS_IS1T_aS14_Li1ES1W_Li16EEELSY_1ES1J_NS6_11threadblock9MmaPolicyINS17_11MmaTensorOpINS7_ILi16ELi64ELi64EEEaSU_aS14_iSE_NS17_17MmaTensorOpPolicyINSW_3MmaIS1C_Li32EaS1B_aNSC_11ColumnMajorEiS1B_NSW_21OpMultiplyAddSaturateEEENSA_ILi1ELi1EEEEELi1ELb1EbEENSA_ILi0ELi0EEES2B_Li1EEENS20_INS21_INS7_ILi16ELi128ELi64EEEaSU_aS14_iSE_S29_Li1ELb1EbEES2B_S2B_Li1EEELi3EbEENS1D_11threadblock19InterleavedEpilogueIS16_S2E_Li1ENS2H_37InterleavedConvPredicatedTileIteratorINS2H_34InterleavedConvOutputTileThreadMapINSA_ILi4ELi1EEENSA_ILi2ELi4EEELi128ELi8ELi8EEEaLi32EEENS1D_4warp24FragmentIteratorTensorOpIS2D_S1C_iNS_5ArrayIiLi4ELb1EEENSC_22ColumnMajorInterleavedILi32EEEEENS1F_IaLi8EifLS1H_1ELS1I_2EEELi32EEENS1Z_30GemmIdentityThreadblockSwizzleILi1EEELNS1_8OperatorE0ENS1_17Conv2dProblemSizeEEEEEvNT_6ParamsE:
[----:B------:R-:W-:Y:S02]  /*0000*/  MOV R1, c[0x0][0x28] ;  /* 0x00000a0000017a02 */ /* 0x000fe40000000f00 */
[----:B------:R-:W1:Y:S01]  /*0010*/  S2R R3, SR_CTAID.Y ;  /* 0x0000000000037919 */ /* 0x000e620000002600 */
[----:B------:R-:W-:-:S03]  /*0020*/  IMAD.MOV.U32 R0, RZ, RZ, -0x1 ;  /* 0xffffffffff007424 */ /* 0x000fc600078e00ff */
[----:B------:R-:W2:Y:S02]  /*0030*/  S2R R2, SR_CTAID.X ;  /* 0x0000000000027919 */ /* 0x000ea40000002500 */
[----:B------:R-:W-:Y:S02]  /*0040*/  SHF.L.U32 R5, R0, c[0x0][0x214], RZ ;  /* 0x0000850000057a19 */ /* 0x000fe400000006ff */
[----:B-1----:R-:W-:Y:S02]  /*0050*/  SHF.L.U32 R3, R3, c[0x0][0x214], RZ ;  /* 0x0000850003037a19 */ /* 0x002fe400000006ff */
[----:B--2---:R-:W-:Y:S02]  /*0060*/  LOP3.LUT R6, R2, R5, RZ, 0x30, !PT ;  /* 0x0000000502067212 */ /* 0x004fe400078e30ff */
[----:B------:R-:W-:-:S03]  /*0070*/  SHF.R.S32.HI R2, RZ, c[0x0][0x214], R2 ;  /* 0x00008500ff027a19 */ /* 0x000fc60000011402 */
[----:B------:R-:W-:-:S05]  /*0080*/  IMAD.IADD R6, R3, 0x1, R6 ;  /* 0x0000000103067824 */ /* 0x000fca00078e0206 */
[----:B------:R-:W-:-:S04]  /*0090*/  ISETP.GE.AND P0, PT, R6, c[0x0][0x1f4], PT ;  /* 0x00007d0006007a0c */ /* 0x000fc80003f06270 */
[----:B------:R-:W-:-:S13]  /*00a0*/  ISETP.GE.OR P0, PT, R2, c[0x0][0x1f0], P0 ;  /* 0x00007c0002007a0c */ /* 0x000fda0000706670 */
[----:B------:R-:W-:Y:S05]  /*00b0*/  @P0 EXIT ;  /* 0x000000000000094d */ /* 0x000fea0003800000 */
[----:B------:R-:W1:Y:S01]  /*00c0*/  S2R R110, SR_TID.X ;  /* 0x00000000006e7919 */ /* 0x000e620000002100 */
[----:B------:R-:W-:Y:S02]  /*00d0*/  IMAD.MOV.U32 R108, RZ, RZ, 0x1 ;  /* 0x00000001ff6c7424 */ /* 0x000fe400078e00ff */
[----:B------:R-:W-:Y:S01]  /*00e0*/  IMAD.MOV.U32 R111, RZ, RZ, 0x1 ;  /* 0x00000001ff6f7424 */ /* 0x000fe200078e00ff */
[----:B------:R-:W2:Y:S02]  /*00f0*/  S2R R109, SR_CTAID.Z ;  /* 0x00000000006d7919 */ /* 0x000ea40000002700 */
[----:B------:R-:W-:Y:S02]  /*0100*/  ISETP.NE.AND P0, PT, R108, c[0x0][0x250], PT ;  /* 0x000094006c007a0c */ /* 0x000fe40003f05270 */
[----:B-1----:R-:W-:-:S04]  /*0110*/  SHF.R.S32.HI R5, RZ, 0x1f, R110 ;  /* 0x0000001fff057819 */ /* 0x002fc8000001146e */
[CC--:B------:R-:W-:Y:S02]  /*0120*/  LEA.HI R3, R5.reuse, R110.reuse, RZ, 0x5 ;  /* 0x0000006e05037211 */ /* 0x0c0fe400078f28ff */
[----:B------:R-:W-:Y:S02]  /*0130*/  LEA.HI R5, R5, R110, RZ, 0x6 ;  /* 0x0000006e05057211 */ /* 0x000fe400078f30ff */
[C---:B------:R-:W-:Y:S02]  /*0140*/  LOP3.LUT R7, R3.reuse, 0xffffffe0, RZ, 0xc0, !PT ;  /* 0xffffffe003077812 */ /* 0x040fe400078ec0ff */
[----:B------:R-:W-:Y:S02]  /*0150*/  SHF.R.S32.HI R0, RZ, 0x5, R3 ;  /* 0x00000005ff007819 */ /* 0x000fe40000011403 */
[----:B------:R-:W-:Y:S01]  /*0160*/  SHF.R.S32.HI R5, RZ, 0x6, R5 ;  /* 0x00000006ff057819 */ /* 0x000fe20000011405 */
[----:B------:R-:W-:Y:S01]  /*0170*/  IMAD.IADD R7, R110, 0x1, -R7 ;  /* 0x000000016e077824 */ /* 0x000fe200078e0a07 */
[----:B------:R-:W-:-:S04]  /*0180*/  LEA.HI R3, R3, R0, RZ, 0x1 ;  /* 0x0000000003037211 */ /* 0x000fc800078f08ff */
[----:B------:R-:W-:Y:S02]  /*0190*/  LEA.HI R30, R7, R7, RZ, 0x1 ;  /* 0x00000007071e7211 */ /* 0x000fe400078f08ff */
[----:B------:R-:W-:Y:S02]  /*01a0*/  LOP3.LUT R3, R3, 0xfffffffe, RZ, 0xc0, !PT ;  /* 0xfffffffe03037812 */ /* 0x000fe400078ec0ff */
[----:B------:R-:W-:Y:S02]  /*01b0*/  LOP3.LUT R10, R30, 0xfffffffe, RZ, 0xc0, !PT ;  /* 0xfffffffe1e0a7812 */ /* 0x000fe400078ec0ff */
[----:B------:R-:W-:Y:S01]  /*01c0*/  SHF.R.S32.HI R30, RZ, 0x1, R30 ;  /* 0x00000001ff1e7819 */ /* 0x000fe2000001141e */
[----:B------:R-:W-:Y:S02]  /*01d0*/  IMAD.IADD R3, R0, 0x1, -R3 ;  /* 0x0000000100037824 */ /* 0x000fe400078e0a03 */
[----:B------:R-:W-:Y:S02]  /*01e0*/  IMAD.IADD R10, R7, 0x1, -R10 ;  /* 0x00000001070a7824 */ /* 0x000fe400078e0a0a */
[----:B------:R-:W-:-:S02]  /*01f0*/  IMAD R7, R3, 0x20, R30 ;  /* 0x0000002003077824 */ /* 0x000fc400078e021e */
[----:B------:R-:W-:Y:S02]  /*0200*/  IMAD R10, R5, 0x2, R10 ;  /* 0x00000002050a7824 */ /* 0x000fe400078e020a */
[----:B------:R-:W-:Y:S02]  /*0210*/  IMAD.MOV.U32 R0, RZ, RZ, c[0x0][0x190] ;  /* 0x00006400ff007624 */ /* 0x000fe400078e00ff */
[----:B--2---:R-:W-:Y:S02]  /*0220*/  IMAD R102, R109, 0x4, R10 ;  /* 0x000000046d667824 */ /* 0x004fe400078e020a */
[----:B------:R-:W-:Y:S02]  /*0230*/  IMAD R5, R2, 0x40, R7 ;  /* 0x0000004002057824 */ /* 0x000fe400078e0207 */
[----:B------:R-:W-:Y:S01]  /*0240*/  IMAD.SHL.U32 R102, R102, 0x10, RZ ;  /* 0x0000001066667824 */ /* 0x000fe200078e00ff */
[----:B------:R-:W-:Y:S05]  /*0250*/  @!P0 BRA `(.L_x_568) ;  /* 0x000003f000008947 */ /* 0x000fea0003800000 */
[C---:B------:R-:W-:Y:S01]  /*0260*/  IADD3 R9, R5.reuse, 0x10, RZ ;  /* 0x0000001005097810 */ /* 0x040fe20007ffe0ff */
[----:B------:R-:W-:Y:S01]  /*0270*/  IMAD.HI.U32 R13, R5, c[0x0][0x254], RZ ;  /* 0x00009500050d7a27 */ /* 0x000fe200078e00ff */
[----:B------:R-:W-:-:S02]  /*0280*/  ISETP.NE.AND P0, PT, R108, c[0x0][0x25c], PT ;  /* 0x000097006c007a0c */ /* 0x000fc40003f05270 */
[----:B------:R-:W-:Y:S01]  /*0290*/  IADD3 R17, -R111, c[0x0][0x17c], RZ ;  /* 0x00005f006f117a10 */ /* 0x000fe20007ffe1ff */
[----:B------:R-:W-:Y:S01]  /*02a0*/  IMAD.HI.U32 R14, R9, c[0x0][0x254], RZ ;  /* 0x00009500090e7a27 */ /* 0x000fe200078e00ff */
[----:B------:R-:W-:-:S03]  /*02b0*/  SHF.R.U32.HI R13, RZ, c[0x0][0x258], R13 ;  /* 0x00009600ff0d7a19 */ /* 0x000fc6000001160d */
[----:B------:R-:W-:Y:S01]  /*02c0*/  IMAD.MOV.U32 R16, RZ, RZ, c[0x0][0x18c] ;  /* 0x00006300ff107624 */ /* 0x000fe200078e00ff */
[----:B------:R-:W-:Y:S01]  /*02d0*/  SHF.R.U32.HI R14, RZ, c[0x0][0x258], R14 ;  /* 0x00009600ff0e7a19 */ /* 0x000fe2000001160e */
[----:B------:R-:W-:Y:S02]  /*02e0*/  IMAD.MOV R4, RZ, RZ, -R13 ;  /* 0x000000ffff047224 */ /* 0x000fe400078e0a0d */
[----:B------:R-:W-:Y:S02]  /*02f0*/  IMAD R19, R13, c[0x0][0x228], RZ ;  /* 0x00008a000d137a24 */ /* 0x000fe400078e02ff */
[----:B------:R-:W-:Y:S02]  /*0300*/  IMAD.MOV R2, RZ, RZ, -R14 ;  /* 0x000000ffff027224 */ /* 0x000fe400078e0a0e */
[----:B------:R-:W-:Y:S02]  /*0310*/  IMAD R4, R4, c[0x0][0x250], R5 ;  /* 0x0000940004047a24 */ /* 0x000fe400078e0205 */
[----:B------:R-:W-:Y:S01]  /*0320*/  IMAD R2, R2, c[0x0][0x250], R9 ;  /* 0x0000940002027a24 */ /* 0x000fe200078e0209 */
[----:B------:R-:W-:Y:S01]  /*0330*/  SHF.R.S32.HI R9, RZ, 0x1f, R102 ;  /* 0x0000001fff097819 */ /* 0x000fe20000011466 */
[----:B------:R-:W-:-:S03]  /*0340*/  @P0 IMAD.HI.U32 R8, R4, c[0x0][0x260], RZ ;  /* 0x0000980004080a27 */ /* 0x000fc600078e00ff */
[----:B------:R-:W-:Y:S01]  /*0350*/  LEA.HI R12, R9, R102, RZ, 0x5 ;  /* 0x00000066090c7211 */ /* 0x000fe200078f28ff */
[----:B------:R-:W-:-:S03]  /*0360*/  @P0 IMAD.HI.U32 R5, R2, c[0x0][0x260], RZ ;  /* 0x0000980002050a27 */ /* 0x000fc600078e00ff */
[----:B------:R-:W-:Y:S01]  /*0370*/  LOP3.LUT R9, R12, 0xffffffe0, RZ, 0xc0, !PT ;  /* 0xffffffe00c097812 */ /* 0x000fe200078ec0ff */
[----:B------:R-:W-:Y:S01]  /*0380*/  IMAD.MOV.U32 R18, RZ, RZ, R2 ;  /* 0x000000ffff127224 */ /* 0x000fe200078e0002 */
[----:B------:R-:W-:Y:S01]  /*0390*/  @P0 SHF.R.U32.HI R18, RZ, c[0x0][0x264], R5 ;  /* 0x00009900ff120a19 */ /* 0x000fe20000011605 */
[----:B------:R-:W-:Y:S01]  /*03a0*/  IMAD.MOV.U32 R15, RZ, RZ, R4 ;  /* 0x000000ffff0f7224 */ /* 0x000fe200078e0004 */
[----:B------:R-:W-:Y:S01]  /*03b0*/  @P0 SHF.R.U32.HI R15, RZ, c[0x0][0x264], R8 ;  /* 0x00009900ff0f0a19 */ /* 0x000fe20000011608 */
[----:B------:R-:W-:Y:S01]  /*03c0*/  IMAD.IADD R106, R102, 0x1, -R9 ;  /* 0x00000001666a7824 */ /* 0x000fe200078e0a09 */
[----:B------:R-:W-:Y:S01]  /*03d0*/  ISETP.NE.AND P0, PT, R108, c[0x0][0x19c], PT ;  /* 0x000067006c007a0c */ /* 0x000fe20003f05270 */
[----:B------:R-:W-:Y:S01]  /*03e0*/  IMAD.MOV R5, RZ, RZ, -R18 ;  /* 0x000000ffff057224 */ /* 0x000fe200078e0a12 */
[----:B------:R-:W-:Y:S01]  /*03f0*/  SHF.R.S32.HI R12, RZ, 0x5, R12 ;  /* 0x00000005ff0c7819 */ /* 0x000fe2000001140c */
[----:B------:R-:W-:Y:S01]  /*0400*/  IMAD.MOV R11, RZ, RZ, -R15 ;  /* 0x000000ffff0b7224 */ /* 0x000fe200078e0a0f */
[----:B------:R-:W-:Y:S01]  /*0410*/  SEL R17, R17, RZ, !P0 ;  /* 0x000000ff11117207 */ /* 0x000fe20004000000 */
[----:B------:R-:W-:Y:S01]  /*0420*/  IMAD R5, R5, c[0x0][0x25c], R2 ;  /* 0x0000970005057a24 */ /* 0x000fe200078e0202 */
[----:B------:R-:W-:Y:S01]  /*0430*/  IADD3 R2, -R111, c[0x0][0x180], RZ ;  /* 0x000060006f027a10 */ /* 0x000fe20007ffe1ff */
[-C--:B------:R-:W-:Y:S01]  /*0440*/  IMAD R20, R15, R16.reuse, -c[0x0][0x184] ;  /* 0x800061000f147624 */ /* 0x080fe200078e0210 */
[----:B------:R-:W-:Y:S01]  /*0450*/  SHF.R.S32.HI R9, RZ, 0x1f, R106 ;  /* 0x0000001fff097819 */ /* 0x000fe2000001146a */
[----:B------:R-:W-:-:S02]  /*0460*/  IMAD R16, R18, R16, -c[0x0][0x184] ;  /* 0x8000610012107624 */ /* 0x000fc400078e0210 */
[----:B------:R-:W-:Y:S01]  /*0470*/  IMAD R11, R11, c[0x0][0x25c], R4 ;  /* 0x000097000b0b7a24 */ /* 0x000fe200078e0204 */
[----:B------:R-:W-:Y:S01]  /*0480*/  SEL R4, R2, RZ, !P0 ;  /* 0x000000ff02047207 */ /* 0x000fe20004000000 */
[C---:B------:R-:W-:Y:S02]  /*0490*/  IMAD R20, R17.reuse, c[0x0][0x194], R20 ;  /* 0x0000650011147a24 */ /* 0x040fe400078e0214 */
[----:B------:R-:W-:Y:S02]  /*04a0*/  IMAD R16, R17, c[0x0][0x194], R16 ;  /* 0x0000650011107a24 */ /* 0x000fe400078e0210 */
[-C--:B------:R-:W-:Y:S02]  /*04b0*/  IMAD R17, R11, R0.reuse, -c[0x0][0x188] ;  /* 0x800062000b117624 */ /* 0x080fe400078e0200 */
[----:B------:R-:W-:Y:S02]  /*04c0*/  IMAD R21, R5, R0, -c[0x0][0x188] ;  /* 0x8000620005157624 */ /* 0x000fe400078e0200 */
[----:B------:R-:W-:-:S02]  /*04d0*/  IMAD R17, R4, c[0x0][0x198], R17 ;  /* 0x0000660004117a24 */ /* 0x000fc400078e0211 */
[----:B------:R-:W-:Y:S02]  /*04e0*/  IMAD R21, R4, c[0x0][0x198], R21 ;  /* 0x0000660004157a24 */ /* 0x000fe400078e0215 */
[----:B------:R-:W-:Y:S02]  /*04f0*/  IMAD R20, R20, c[0x0][0x220], RZ ;  /* 0x0000880014147a24 */ /* 0x000fe400078e02ff */
[----:B------:R-:W-:Y:S02]  /*0500*/  IMAD R16, R16, c[0x0][0x220], RZ ;  /* 0x0000880010107a24 */ /* 0x000fe400078e02ff */
[----:B------:R-:W-:Y:S01]  /*0510*/  IMAD.SHL.U32 R17, R17, 0x20, RZ ;  /* 0x0000002011117824 */ /* 0x000fe200078e00ff */
[----:B------:R-:W-:Y:S01]  /*0520*/  SHF.R.S32.HI R23, RZ, 0x1f, R20 ;  /* 0x0000001fff177819 */ /* 0x000fe20000011414 */
[----:B------:R-:W-:Y:S01]  /*0530*/  IMAD.SHL.U32 R21, R21, 0x20, RZ ;  /* 0x0000002015157824 */ /* 0x000fe200078e00ff */
[----:B------:R-:W-:Y:S01]  /*0540*/  SHF.R.S32.HI R4, RZ, 0x1f, R16 ;  /* 0x0000001fff047819 */ /* 0x000fe20000011410 */
[----:B------:R-:W-:Y:S01]  /*0550*/  IMAD R22, R12, c[0x0][0x224], RZ ;  /* 0x000089000c167a24 */ /* 0x000fe200078e02ff */
[----:B------:R-:W-:-:S02]  /*0560*/  IADD3 R20, P1, P0, R20, R106, R17 ;  /* 0x0000006a14147210 */ /* 0x000fc4000783e011 */
[----:B------:R-:W-:Y:S01]  /*0570*/  SHF.R.S32.HI R8, RZ, 0x1f, R17 ;  /* 0x0000001fff087819 */ /* 0x000fe20000011411 */
[----:B------:R-:W-:Y:S01]  /*0580*/  IMAD R17, R14, c[0x0][0x228], RZ ;  /* 0x00008a000e117a24 */ /* 0x000fe200078e02ff */
[--C-:B------:R-:W-:Y:S02]  /*0590*/  IADD3 R16, P3, P2, R16, R106, R21.reuse ;  /* 0x0000006a10107210 */ /* 0x100fe40007a7e015 */
[----:B------:R-:W-:Y:S02]  /*05a0*/  SHF.R.S32.HI R21, RZ, 0x1f, R21 ;  /* 0x0000001fff157819 */ /* 0x000fe40000011415 */
[-C--:B------:R-:W-:Y:S02]  /*05b0*/  IADD3.X R8, R23, R9.reuse, R8, P1, P0 ;  /* 0x0000000917087210 */ /* 0x080fe40000fe0408 */
[----:B------:R-:W-:Y:S02]  /*05c0*/  IADD3.X R4, R4, R9, R21, P3, P2 ;  /* 0x0000000904047210 */ /* 0x000fe40001fe4415 */
[----:B------:R-:W-:-:S02]  /*05d0*/  IADD3 R20, P1, P0, R19, R20, R22 ;  /* 0x0000001413147210 */ /* 0x000fc4000783e016 */
[--C-:B------:R-:W-:Y:S02]  /*05e0*/  IADD3 R16, P3, P2, R17, R16, R22.reuse ;  /* 0x0000001011107210 */ /* 0x100fe40007a7e016 */
[----:B------:R-:W-:Y:S02]  /*05f0*/  SHF.R.S32.HI R19, RZ, 0x1f, R19 ;  /* 0x0000001fff137819 */ /* 0x000fe40000011413 */
[----:B------:R-:W-:Y:S02]  /*0600*/  SHF.R.S32.HI R21, RZ, 0x1f, R22 ;  /* 0x0000001fff157819 */ /* 0x000fe40000011416 */
[----:B------:R-:W-:Y:S02]  /*0610*/  SHF.R.S32.HI R17, RZ, 0x1f, R17 ;  /* 0x0000001fff117819 */ /* 0x000fe40000011411 */
[--C-:B------:R-:W-:Y:S02]  /*0620*/  IADD3.X R8, R19, R8, R21.reuse, P1, P0 ;  /* 0x0000000813087210 */ /* 0x100fe40000fe0415 */
[----:B------:R-:W-:Y:S01]  /*0630*/  IADD3.X R4, R17, R4, R21, P3, P2 ;  /* 0x0000000411047210 */ /* 0x000fe20001fe4415 */
[----:B------:R-:W-:Y:S05]  /*0640*/  BRA `(.L_x_569) ;  /* 0x000002c000007947 */ /* 0x000fea0003800000 */
.L_x_568:
[----:B------:R-:W-:Y:S01]  /*0650*/  ISETP.NE.AND P0, PT, R108, c[0x0][0x19c], PT ;  /* 0x000067006c007a0c */ /* 0x000fe20003f05270 */
[----:B------:R-:W-:Y:S01]  /*0660*/  IMAD.MOV.U32 R11, RZ, RZ, RZ ;  /* 0x000000ffff0b7224 */ /* 0x000fe200078e00ff */
[C---:B------:R-:W-:Y:S01]  /*0670*/  IADD3 R2, -R111.reuse, c[0x0][0x180], RZ ;  /* 0x000060006f027a10 */ /* 0x040fe20007ffe1ff */
[----:B------:R-:W-:Y:S01]  /*0680*/  IMAD.MOV.U32 R17, RZ, RZ, c[0x0][0x198] ;  /* 0x00006600ff117624 */ /* 0x000fe200078e00ff */
[----:B------:R-:W-:Y:S01]  /*0690*/  IADD3 R9, -R111, c[0x0][0x17c], RZ ;  /* 0x00005f006f097a10 */ /* 0x000fe20007ffe1ff */
[----:B------:R-:W-:Y:S01]  /*06a0*/  IMAD.MOV.U32 R4, RZ, RZ, c[0x0][0x194] ;  /* 0x00006500ff047624 */ /* 0x000fe200078e00ff */
[----:B------:R-:W-:Y:S01]  /*06b0*/  SHF.R.S32.HI R19, RZ, 0x1f, R102 ;  /* 0x0000001fff137819 */ /* 0x000fe20000011466 */
[----:B------:R-:W-:Y:S01]  /*06c0*/  IMAD R13, R11, R0, -c[0x0][0x188] ;  /* 0x800062000b0d7624 */ /* 0x000fe200078e0200 */
[----:B------:R-:W-:Y:S01]  /*06d0*/  SEL R8, R2, RZ, !P0 ;  /* 0x000000ff02087207 */ /* 0x000fe20004000000 */
[----:B------:R-:W-:Y:S01]  /*06e0*/  IMAD R15, R5, c[0x0][0x228], RZ ;  /* 0x00008a00050f7a24 */ /* 0x000fe200078e02ff */
[----:B------:R-:W-:Y:S01]  /*06f0*/  SEL R9, R9, RZ, !P0 ;  /* 0x000000ff09097207 */ /* 0x000fe20004000000 */
[----:B------:R-:W-:Y:S01]  /*0700*/  IMAD.MOV.U32 R18, RZ, RZ, RZ ;  /* 0x000000ffff127224 */ /* 0x000fe200078e00ff */
[----:B------:R-:W-:Y:S01]  /*0710*/  LEA.HI R12, R19, R102, RZ, 0x5 ;  /* 0x00000066130c7211 */ /* 0x000fe200078f28ff */
[----:B------:R-:W-:-:S02]  /*0720*/  IMAD R16, R8, R17, -c[0x0][0x188] ;  /* 0x8000620008107624 */ /* 0x000fc400078e0211 */
[----:B------:R-:W-:Y:S01]  /*0730*/  IMAD R9, R9, R4, -c[0x0][0x184] ;  /* 0x8000610009097624 */ /* 0x000fe200078e0204 */
[----:B------:R-:W-:Y:S01]  /*0740*/  LOP3.LUT R17, R12, 0xffffffe0, RZ, 0xc0, !PT ;  /* 0xffffffe00c117812 */ /* 0x000fe200078ec0ff */
[----:B------:R-:W-:Y:S01]  /*0750*/  IMAD R13, R8, c[0x0][0x198], R13 ;  /* 0x00006600080d7a24 */ /* 0x000fe200078e020d */
[----:B------:R-:W-:Y:S01]  /*0760*/  SHF.R.S32.HI R12, RZ, 0x5, R12 ;  /* 0x00000005ff0c7819 */ /* 0x000fe2000001140c */
[----:B------:R-:W-:Y:S02]  /*0770*/  IMAD.SHL.U32 R16, R16, 0x20, RZ ;  /* 0x0000002010107824 */ /* 0x000fe400078e00ff */
[----:B------:R-:W-:Y:S02]  /*0780*/  IMAD R9, R9, c[0x0][0x220], RZ ;  /* 0x0000880009097a24 */ /* 0x000fe400078e02ff */
[----:B------:R-:W-:Y:S01]  /*0790*/  IMAD.IADD R106, R102, 0x1, -R17 ;  /* 0x00000001666a7824 */ /* 0x000fe200078e0a11 */
[--C-:B------:R-:W-:Y:S01]  /*07a0*/  SHF.R.S32.HI R17, RZ, 0x1f, R16.reuse ;  /* 0x0000001fff117819 */ /* 0x100fe20000011410 */
[----:B------:R-:W-:Y:S01]  /*07b0*/  IMAD.SHL.U32 R13, R13, 0x20, RZ ;  /* 0x000000200d0d7824 */ /* 0x000fe200078e00ff */
[----:B------:R-:W-:Y:S01]  /*07c0*/  SHF.R.S32.HI R8, RZ, 0x1f, R9 ;  /* 0x0000001fff087819 */ /* 0x000fe20000011409 */
[----:B------:R-:W-:Y:S01]  /*07d0*/  IMAD.MOV.U32 R4, RZ, RZ, 0x10 ;  /* 0x00000010ff047424 */ /* 0x000fe200078e00ff */
[CC--:B------:R-:W-:Y:S01]  /*07e0*/  IADD3 R16, P3, P2, R9.reuse, R106.reuse, R16 ;  /* 0x0000006a09107210 */ /* 0x0c0fe20007a7e010 */
[----:B------:R-:W-:Y:S01]  /*07f0*/  IMAD R20, R12, c[0x0][0x224], RZ ;  /* 0x000089000c147a24 */ /* 0x000fe200078e02ff */
[----:B------:R-:W-:Y:S01]  /*0800*/  IADD3 R14, P1, P0, R9, R106, R13 ;  /* 0x0000006a090e7210 */ /* 0x000fe2000783e00d */
[----:B------:R-:W-:Y:S01]  /*0810*/  IMAD R19, R4, c[0x0][0x228], R15 ;  /* 0x00008a0004137a24 */ /* 0x000fe200078e020f */
[----:B------:R-:W-:-:S02]  /*0820*/  SHF.R.S32.HI R9, RZ, 0x1f, R106 ;  /* 0x0000001fff097819 */ /* 0x000fc4000001146a */
[----:B------:R-:W-:Y:S02]  /*0830*/  SHF.R.S32.HI R4, RZ, 0x1f, R13 ;  /* 0x0000001fff047819 */ /* 0x000fe4000001140d */
[CC--:B------:R-:W-:Y:S02]  /*0840*/  IADD3.X R17, R8.reuse, R9.reuse, R17, P3, P2 ;  /* 0x0000000908117210 */ /* 0x0c0fe40001fe4411 */
[----:B------:R-:W-:Y:S02]  /*0850*/  IADD3.X R13, R8, R9, R4, P1, P0 ;  /* 0x00000009080d7210 */ /* 0x000fe40000fe0404 */
[--C-:B------:R-:W-:Y:S02]  /*0860*/  IADD3 R16, P3, P2, R19, R16, R20.reuse ;  /* 0x0000001013107210 */ /* 0x100fe40007a7e014 */
[----:B------:R-:W-:Y:S02]  /*0870*/  SHF.R.S32.HI R8, RZ, 0x1f, R20 ;  /* 0x0000001fff087819 */ /* 0x000fe40000011414 */
[----:B------:R-:W-:-:S02]  /*0880*/  SHF.R.S32.HI R4, RZ, 0x1f, R19 ;  /* 0x0000001fff047819 */ /* 0x000fc40000011413 */
[----:B------:R-:W-:Y:S02]  /*0890*/  IADD3 R20, P1, P0, R15, R14, R20 ;  /* 0x0000000e0f147210 */ /* 0x000fe4000783e014 */
[----:B------:R-:W-:Y:S02]  /*08a0*/  SHF.R.S32.HI R15, RZ, 0x1f, R15 ;  /* 0x0000001fff0f7819 */ /* 0x000fe4000001140f */
[--C-:B------:R-:W-:Y:S02]  /*08b0*/  IADD3.X R4, R4, R17, R8.reuse, P3, P2 ;  /* 0x0000001104047210 */ /* 0x100fe40001fe4408 */
[----:B------:R-:W-:Y:S01]  /*08c0*/  IADD3.X R8, R15, R13, R8, P1, P0 ;  /* 0x0000000d0f087210 */ /* 0x000fe20000fe0408 */
[----:B------:R-:W-:Y:S01]  /*08d0*/  IMAD.MOV.U32 R13, RZ, RZ, R5 ;  /* 0x000000ffff0d7224 */ /* 0x000fe200078e0005 */
[----:B------:R-:W-:Y:S01]  /*08e0*/  IADD3 R14, R5, 0x10, RZ ;  /* 0x00000010050e7810 */ /* 0x000fe20007ffe0ff */
[----:B------:R-:W-:Y:S02]  /*08f0*/  IMAD.MOV.U32 R15, RZ, RZ, RZ ;  /* 0x000000ffff0f7224 */ /* 0x000fe400078e00ff */
[----:B------:R-:W-:-:S02]  /*0900*/  IMAD.MOV.U32 R5, RZ, RZ, RZ ;  /* 0x000000ffff057224 */ /* 0x000fc400078e00ff */
.L_x_569:
[----:B------:R-:W-:Y:S01]  /*0910*/  IMAD.MOV.U32 R17, RZ, RZ, c[0x0][0x17c] ;  /* 0x00005f00ff117624 */ /* 0x000fe200078e00ff */
[----:B------:R-:W-:Y:S01]  /*0920*/  IADD3 R20, P1, R20, c[0x0][0x268], RZ ;  /* 0x00009a0014147a10 */ /* 0x000fe20007f3e0ff */
[----:B------:R-:W-:Y:S01]  /*0930*/  CS2R R100, SRZ ;  /* 0x0000000000647805 */ /* 0x000fe2000001ff00 */
[----:B------:R-:W-:Y:S01]  /*0940*/  IADD3 R16, P0, R16, c[0x0][0x268], RZ ;  /* 0x00009a0010107a10 */ /* 0x000fe20007f1e0ff */
[----:B------:R-:W-:Y:S01]  /*0950*/  IMAD.MOV.U32 R98, RZ, RZ, RZ ;  /* 0x000000ffff627224 */ /* 0x000fe200078e00ff */
[----:B------:R-:W-:-:S02]  /*0960*/  ISETP.GE.AND P2, PT, R17, 0x1, PT ;  /* 0x000000011100780c */ /* 0x000fc40003f46270 */
[----:B------:R-:W-:Y:S02]  /*0970*/  IADD3.X R21, R8, c[0x0][0x26c], RZ, P1, !PT ;  /* 0x00009b0008157a10 */ /* 0x000fe40000ffe4ff */
[----:B------:R-:W-:-:S09]  /*0980*/  IADD3.X R17, R4, c[0x0][0x26c], RZ, P0, !PT ;  /* 0x00009b0004117a10 */ /* 0x000fd200007fe4ff */
[----:B------:R-:W-:Y:S05]  /*0990*/  @!P2 BRA `(.L_x_570) ;  /* 0x000001b00000a947 */ /* 0x000fea0003800000 */
[----:B------:R-:W-:Y:S01]  /*09a0*/  MOV R4, c[0x0][0x18c] ;  /* 0x0000630000047a02 */ /* 0x000fe20000000f00 */
[----:B------:R-:W-:Y:S01]  /*09b0*/  IMAD.MOV.U32 R8, RZ, RZ, c[0x0][0x19c] ;  /* 0x00006700ff087624 */ /* 0x000fe200078e00ff */
[----:B------:R-:W-:Y:S01]  /*09c0*/  ISETP.GE.AND P1, PT, R13, c[0x0][0x160], PT ;  /* 0x000058000d007a0c */ /* 0x000fe20003f26270 */
[----:B------:R-:W-:Y:S01]  /*09d0*/  IMAD.MOV.U32 R100, RZ, RZ, RZ ;  /* 0x000000ffff647224 */ /* 0x000fe200078e00ff */
[----:B------:R-:W-:Y:S01]  /*09e0*/  ISETP.GE.AND P0, PT, R14, c[0x0][0x160], PT ;  /* 0x000058000e007a0c */ /* 0x000fe20003f06270 */
[-C--:B------:R-:W-:Y:S01]  /*09f0*/  IMAD R15, R15, R4.reuse, -c[0x0][0x184] ;  /* 0x800061000f0f7624 */ /* 0x080fe200078e0204 */
[----:B------:R-:W-:Y:S01]  /*0a00*/  ISETP.NE.AND P2, PT, R8, 0x1, PT ;  /* 0x000000010800780c */ /* 0x000fe20003f45270 */
[----:B------:R-:W-:Y:S01]  /*0a10*/  IMAD R18, R18, R4, -c[0x0][0x184] ;  /* 0x8000610012127624 */ /* 0x000fe200078e0204 */
[----:B------:R-:W-:Y:S01]  /*0a20*/  MOV R98, RZ ;  /* 0x000000ff00627202 */ /* 0x000fe20000000f00 */
[----:B------:R-:W-:-:S05]  /*0a30*/  IMAD.MOV.U32 R4, RZ, RZ, RZ ;  /* 0x000000ffff047224 */ /* 0x000fca00078e00ff */
.L_x_571:
[----:B------:R-:W-:-:S04]  /*0a40*/  IADD3 R13, -R4, c[0x0][0x17c], -R111 ;  /* 0x00005f00040d7a10 */ /* 0x000fc80007ffe96f */
[----:B------:R-:W-:-:S05]  /*0a50*/  SEL R8, R13, R4, !P2 ;  /* 0x000000040d087207 */ /* 0x000fca0005000000 */
[C---:B------:R-:W-:Y:S02]  /*0a60*/  IMAD R13, R8.reuse, c[0x0][0x194], R15 ;  /* 0x00006500080d7a24 */ /* 0x040fe400078e020f */
[----:B------:R-:W-:-:S03]  /*0a70*/  IMAD R8, R8, c[0x0][0x194], R18 ;  /* 0x0000650008087a24 */ /* 0x000fc600078e0212 */
[C---:B------:R-:W-:Y:S02]  /*0a80*/  ISETP.GT.AND P4, PT, R13.reuse, -0x1, !P1 ;  /* 0xffffffff0d00780c */ /* 0x040fe40004f84270 */
[C---:B------:R-:W-:Y:S02]  /*0a90*/  ISETP.GT.AND P3, PT, R8.reuse, -0x1, !P0 ;  /* 0xffffffff0800780c */ /* 0x040fe40004764270 */
[----:B------:R-:W-:Y:S02]  /*0aa0*/  ISETP.LT.AND P4, PT, R13, c[0x0][0x164], P4 ;  /* 0x000059000d007a0c */ /* 0x000fe40002781270 */
[----:B------:R-:W-:Y:S02]  /*0ab0*/  ISETP.LT.AND P3, PT, R8, c[0x0][0x164], P3 ;  /* 0x0000590008007a0c */ /* 0x000fe40001f61270 */
[----:B------:R-:W-:Y:S02]  /*0ac0*/  SEL R19, RZ, 0x1, !P4 ;  /* 0x00000001ff137807 */ /* 0x000fe40006000000 */
[----:B------:R-:W-:-:S02]  /*0ad0*/  SEL R13, RZ, 0x1, !P3 ;  /* 0x00000001ff0d7807 */ /* 0x000fc40005800000 */
[-C--:B------:R-:W-:Y:S02]  /*0ae0*/  SHF.L.U32 R19, R19, R4.reuse, RZ ;  /* 0x0000000413137219 */ /* 0x080fe400000006ff */
[----:B------:R-:W-:Y:S02]  /*0af0*/  SHF.L.U32 R13, R13, R4, RZ ;  /* 0x000000040d0d7219 */ /* 0x000fe400000006ff */
[----:B------:R-:W-:Y:S02]  /*0b00*/  IADD3 R4, R4, 0x1, RZ ;  /* 0x0000000104047810 */ /* 0x000fe40007ffe0ff */
[----:B------:R-:W-:Y:S02]  /*0b10*/  LOP3.LUT R98, R19, R98, RZ, 0xfc, !PT ;  /* 0x0000006213627212 */ /* 0x000fe400078efcff */
[----:B------:R-:W-:Y:S02]  /*0b20*/  ISETP.GE.AND P3, PT, R4, c[0x0][0x17c], PT ;  /* 0x00005f0004007a0c */ /* 0x000fe40003f66270 */
[----:B------:R-:W-:-:S11]  /*0b30*/  LOP3.LUT R100, R13, R100, RZ, 0xfc, !PT ;  /* 0x000000640d647212 */ /* 0x000fd600078efcff */
[----:B------:R-:W-:Y:S05]  /*0b40*/  @!P3 BRA `(.L_x_571) ;  /* 0xfffffef00000b947 */ /* 0x000fea000383ffff */
.L_x_570:
[----:B------:R-:W-:Y:S02]  /*0b50*/  ISETP.LE.AND P0, PT, R108, c[0x0][0x180], PT ;  /* 0x000060006c007a0c */ /* 0x000fe40003f03270 */
[----:B------:R-:W-:-:S11]  /*0b60*/  MOV R99, RZ ;  /* 0x000000ff00637202 */ /* 0x000fd60000000f00 */
[----:B------:R-:W-:Y:S05]  /*0b70*/  @!P0 BRA `(.L_x_572) ;  /* 0x0000019000008947 */ /* 0x000fea0003800000 */
[----:B------:R-:W-:Y:S01]  /*0b80*/  MOV R4, c[0x0][0x19c] ;  /* 0x0000670000047a02 */ /* 0x000fe20000000f00 */
[----:B------:R-:W-:Y:S01]  /*0b90*/  IMAD R11, R11, R0, -c[0x0][0x188] ;  /* 0x800062000b0b7624 */ /* 0x000fe200078e0200 */
[----:B------:R-:W-:Y:S01]  /*0ba0*/  MOV R8, R2 ;  /* 0x0000000200087202 */ /* 0x000fe20000000f00 */
[----:B------:R-:W-:Y:S01]  /*0bb0*/  IMAD R0, R5, R0, -c[0x0][0x188] ;  /* 0x8000620005007624 */ /* 0x000fe200078e0200 */
[----:B------:R-:W-:Y:S01]  /*0bc0*/  ISETP.NE.AND P0, PT, R4, 0x1, PT ;  /* 0x000000010400780c */ /* 0x000fe20003f05270 */
[----:B------:R-:W-:Y:S01]  /*0bd0*/  IMAD.MOV.U32 R101, RZ, RZ, RZ ;  /* 0x000000ffff657224 */ /* 0x000fe200078e00ff */
[----:B------:R-:W-:Y:S01]  /*0be0*/  MOV R99, RZ ;  /* 0x000000ff00637202 */ /* 0x000fe20000000f00 */
[----:B------:R-:W-:-:S05]  /*0bf0*/  IMAD.MOV.U32 R5, RZ, RZ, RZ ;  /* 0x000000ffff057224 */ /* 0x000fca00078e00ff */
.L_x_573:
[C---:B------:R-:W-:Y:S02]  /*0c00*/  SEL R2, R8.reuse, R5, !P0 ;  /* 0x0000000508027207 */ /* 0x040fe40004000000 */
[----:B------:R-:W-:-:S03]  /*0c10*/  IADD3 R8, R8, -0x1, RZ ;  /* 0xffffffff08087810 */ /* 0x000fc60007ffe0ff */
[C---:B------:R-:W-:Y:S02]  /*0c20*/  IMAD R4, R2.reuse, c[0x0][0x198], R11 ;  /* 0x0000660002047a24 */ /* 0x040fe400078e020b */
[----:B------:R-:W-:-:S03]  /*0c30*/  IMAD R2, R2, c[0x0][0x198], R0 ;  /* 0x0000660002027a24 */ /* 0x000fc600078e0200 */
[----:B------:R-:W-:Y:S02]  /*0c40*/  ISETP.GE.AND P2, PT, R4, c[0x0][0x168], PT ;  /* 0x00005a0004007a0c */ /* 0x000fe40003f46270 */
[----:B------:R-:W-:Y:S02]  /*0c50*/  ISETP.GE.AND P1, PT, R2, c[0x0][0x168], PT ;  /* 0x00005a0002007a0c */ /* 0x000fe40003f26270 */
[----:B------:R-:W-:Y:S02]  /*0c60*/  ISETP.GT.AND P2, PT, R4, -0x1, !P2 ;  /* 0xffffffff0400780c */ /* 0x000fe40005744270 */
[----:B------:R-:W-:Y:S02]  /*0c70*/  ISETP.GT.AND P1, PT, R2, -0x1, !P1 ;  /* 0xffffffff0200780c */ /* 0x000fe40004f24270 */
        /* <DEDUP_REMOVED lines=9> */
.L_x_572:
[----:B------:R-:W-:Y:S01]  /*0d10*/  IABS R8, c[0x0][0x1a4] ;  /* 0x0000690000087a13 */ /* 0x000fe20000000000 */
[----:B------:R-:W-:Y:S01]  /*0d20*/  IMAD R11, R6, 0x40, R7 ;  /* 0x00000040060b7824 */ /* 0x000fe200078e0207 */
[----:B------:R-:W-:Y:S01]  /*0d30*/  ISETP.GE.U32.AND P4, PT, R102, c[0x0][0x16c], PT ;  /* 0x00005b0066007a0c */ /* 0x000fe20003f86070 */
[----:B------:R-:W-:Y:S01]  /*0d40*/  IMAD R22, R12, c[0x0][0x278], RZ ;  /* 0x00009e000c167a24 */ /* 0x000fe200078e02ff */
[----:B------:R-:W1:Y:S01]  /*0d50*/  I2F.RP R4, R8 ;  /* 0x0000000800047306 */ /* 0x000e620000209400 */
[----:B------:R-:W-:Y:S01]  /*0d60*/  ULDC UR5, c[0x0][0x16c] ;  /* 0x00005b0000057ab9 */ /* 0x000fe20000000800 */
[C---:B------:R-:W-:Y:S01]  /*0d70*/  IADD3 R2, R11.reuse, 0x10, RZ ;  /* 0x000000100b027810 */ /* 0x040fe20007ffe0ff */
[----:B------:R-:W-:Y:S01]  /*0d80*/  ULDC UR4, c[0x0][0x1a4] ;  /* 0x0000690000047ab9 */ /* 0x000fe20000000800 */
[C---:B------:R-:W-:Y:S01]  /*0d90*/  ISETP.GE.AND P3, PT, R11.reuse, c[0x0][0x178], PT ;  /* 0x00005e000b007a0c */ /* 0x040fe20003f66270 */
[----:B------:R-:W-:Y:S01]  /*0da0*/  IMAD.SHL.U32 R11, R11, 0x20, RZ ;  /* 0x000000200b0b7824 */ /* 0x000fe200078e00ff */
[----:B------:R-:W-:Y:S01]  /*0db0*/  ISETP.GE.AND P2, PT, R2, c[0x0][0x178], PT ;  /* 0x00005e0002007a0c */ /* 0x000fe20003f46270 */
[----:B------:R-:W-:Y:S01]  /*0dc0*/  ULOP3.LUT UR4, UR5, UR4, URZ, 0x3c, !UPT ;  /* 0x0000000405047292 */ /* 0x000fe2000f8e3c3f */
[----:B------:R-:W-:Y:S01]  /*0dd0*/  LEA.HI R2, R10, R10, RZ, 0x1 ;  /* 0x0000000a0a027211 */ /* 0x000fe200078f08ff */
[----:B------:R-:W-:Y:S01]  /*0de0*/  ULDC.64 UR16, c[0x0][0x118] ;  /* 0x0000460000107ab9 */ /* 0x000fe20000000a00 */
[----:B------:R-:W-:Y:S01]  /*0df0*/  SHF.R.S32.HI R13, RZ, 0x1f, R22 ;  /* 0x0000001fff0d7819 */ /* 0x000fe20000011416 */
[----:B------:R-:W-:Y:S01]  /*0e00*/  IMAD.MOV.U32 R94, RZ, RZ, R102 ;  /* 0x000000ffff5e7224 */ /* 0x000fe200078e0066 */
[----:B------:R-:W-:Y:S01]  /*0e10*/  IADD3 R22, P1, P0, R22, R11, R106 ;  /* 0x0000000b16167210 */ /* 0x000fe2000783e06a */
[----:B------:R-:W-:Y:S01]  /*0e20*/  IMAD.MOV.U32 R93, RZ, RZ, 0x1 ;  /* 0x00000001ff5d7424 */ /* 0x000fe200078e00ff */
[----:B------:R-:W-:Y:S01]  /*0e30*/  SEL R99, R99, RZ, !P4 ;  /* 0x000000ff63637207 */ /* 0x000fe20006000000 */
[----:B------:R-:W-:Y:S01]  /*0e40*/  IMAD.MOV.U32 R97, RZ, RZ, RZ ;  /* 0x000000ffff617224 */ /* 0x000fe200078e00ff */
[----:B-1----:R-:W1:Y:S01]  /*0e50*/  MUFU.RCP R14, R4 ;  /* 0x00000004000e7308 */ /* 0x002e620000001000 */
[----:B------:R-:W-:-:S02]  /*0e60*/  SEL R98, R98, RZ, !P4 ;  /* 0x000000ff62627207 */ /* 0x000fc40006000000 */
[----:B------:R-:W-:Y:S02]  /*0e70*/  ISETP.NE.AND P5, PT, RZ, c[0x0][0x1a4], PT ;  /* 0x00006900ff007a0c */ /* 0x000fe40003fa5270 */
[----:B------:R-:W-:Y:S02]  /*0e80*/  SEL R101, R101, RZ, !P4 ;  /* 0x000000ff65657207 */ /* 0x000fe40006000000 */
[----:B------:R-:W-:Y:S02]  /*0e90*/  SEL R100, R100, RZ, !P4 ;  /* 0x000000ff64647207 */ /* 0x000fe40006000000 */
[----:B-1----:R-:W-:Y:S02]  /*0ea0*/  IADD3 R14, R14, 0xffffffe, RZ ;  /* 0x0ffffffe0e0e7810 */ /* 0x002fe40007ffe0ff */
[----:B------:R-:W-:Y:S02]  /*0eb0*/  SHF.R.S32.HI R4, RZ, 0x1f, R7 ;  /* 0x0000001fff047819 */ /* 0x000fe40000011407 */
[----:B------:R-:W1:Y:S02]  /*0ec0*/  F2I.FTZ.U32.TRUNC.NTZ R15, R14 ;  /* 0x0000000e000f7305 */ /* 0x000e64000021f000 */
[----:B-1----:R-:W-:-:S02]  /*0ed0*/  IMAD.MOV R5, RZ, RZ, -R15 ;  /* 0x000000ffff057224 */ /* 0x002fc400078e0a0f */
[----:B------:R-:W-:Y:S02]  /*0ee0*/  IMAD.MOV.U32 R14, RZ, RZ, RZ ;  /* 0x000000ffff0e7224 */ /* 0x000fe400078e00ff */
[----:B------:R-:W-:Y:S01]  /*0ef0*/  IMAD R0, R5, R8, RZ ;  /* 0x0000000805007224 */ /* 0x000fe200078e02ff */
[----:B------:R-:W-:-:S03]  /*0f00*/  IABS R5, c[0x0][0x16c] ;  /* 0x00005b0000057a13 */ /* 0x000fc60000000000 */
[----:B------:R-:W-:Y:S01]  /*0f10*/  IMAD.HI.U32 R0, R15, R0, R14 ;  /* 0x000000000f007227 */ /* 0x000fe200078e000e */
[----:B------:R-:W-:Y:S02]  /*0f20*/  LEA.HI R15, R4, R7, RZ, 0x2 ;  /* 0x00000007040f7211 */ /* 0x000fe400078f10ff */
[----:B------:R-:W-:Y:S02]  /*0f30*/  SHF.R.S32.HI R4, RZ, 0x1f, R11 ;  /* 0x0000001fff047819 */ /* 0x000fe4000001140b */
[----:B------:R-:W-:Y:S01]  /*0f40*/  IADD3 R14, R7, 0x10, RZ ;  /* 0x00000010070e7810 */ /* 0x000fe20007ffe0ff */
[----:B------:R-:W-:Y:S01]  /*0f50*/  IMAD.HI.U32 R83, R0, R5, RZ ;  /* 0x0000000500537227 */ /* 0x000fe200078e00ff */
[----:B------:R-:W-:Y:S02]  /*0f60*/  LOP3.LUT R0, R2, 0xfffffffe, RZ, 0xc0, !PT ;  /* 0xfffffffe02007812 */ /* 0x000fe400078ec0ff */
[----:B------:R-:W-:Y:S01]  /*0f70*/  IADD3.X R4, R13, R4, R9, P1, P0 ;  /* 0x000000040d047210 */ /* 0x000fe20000fe0409 */
[----:B------:R-:W-:Y:S01]  /*0f80*/  IMAD.MOV R11, RZ, RZ, -R83 ;  /* 0x000000ffff0b7224 */ /* 0x000fe200078e0a53 */
[----:B------:R-:W-:Y:S01]  /*0f90*/  SHF.R.S32.HI R18, RZ, 0x2, R15 ;  /* 0x00000002ff127819 */ /* 0x000fe2000001140f */
[----:B------:R-:W-:Y:S01]  /*0fa0*/  IMAD.IADD R0, R10, 0x1, -R0 ;  /* 0x000000010a007824 */ /* 0x000fe200078e0a00 */
[----:B------:R-:W-:Y:S01]  /*0fb0*/  LOP3.LUT R10, R15, 0x7ffffffc, RZ, 0xc0, !PT ;  /* 0x7ffffffc0f0a7812 */ /* 0x000fe200078ec0ff */
[----:B------:R-:W-:Y:S01]  /*0fc0*/  IMAD R11, R8, R11, R5 ;  /* 0x0000000b080b7224 */ /* 0x000fe200078e0205 */
[----:B------:R-:W-:Y:S01]  /*0fd0*/  SHF.R.S32.HI R15, RZ, 0x1f, R15 ;  /* 0x0000001fff0f7819 */ /* 0x000fe2000001140f */
[----:B------:R-:W-:-:S02]  /*0fe0*/  IMAD.SHL.U32 R2, R2, 0x4, RZ ;  /* 0x0000000402027824 */ /* 0x000fc400078e00ff */
[----:B------:R-:W-:Y:S01]  /*0ff0*/  IMAD.IADD R5, R7, 0x1, -R10 ;  /* 0x0000000107057824 */ /* 0x000fe200078e0a0a */
[----:B------:R-:W-:Y:S02]  /*1000*/  ISETP.GT.U32.AND P0, PT, R8, R11, PT ;  /* 0x0000000b0800720c */ /* 0x000fe40003f04070 */
[----:B------:R-:W-:Y:S01]  /*1010*/  SHF.R.S32.HI R7, RZ, 0x1f, R14 ;  /* 0x0000001fff077819 */ /* 0x000fe2000001140e */
[----:B------:R-:W-:Y:S01]  /*1020*/  IMAD R10, R5, 0x2, R0 ;  /* 0x00000002050a7824 */ /* 0x000fe200078e0200 */
[----:B------:R-:W-:Y:S02]  /*1030*/  LOP3.LUT R5, R99, R98, RZ, 0xc0, !PT ;  /* 0x0000006263057212 */ /* 0x000fe400078ec0ff */
[----:B------:R-:W-:Y:S02]  /*1040*/  LEA.HI R7, R7, R14, RZ, 0x2 ;  /* 0x0000000e07077211 */ /* 0x000fe400078f10ff */
[----:B------:R-:W-:Y:S01]  /*1050*/  SHF.R.S32.HI R13, RZ, 0x1f, R10 ;  /* 0x0000001fff0d7819 */ /* 0x000fe2000001140a */
[----:B------:R-:W-:Y:S01]  /*1060*/  IMAD.SHL.U32 R5, R5, 0x10, RZ ;  /* 0x0000001005057824 */ /* 0x000fe200078e00ff */
[----:B------:R-:W-:-:S02]  /*1070*/  LEA.HI R15, R15, R18, RZ, 0x2 ;  /* 0x000000120f0f7211 */ /* 0x000fc400078f10ff */
[----:B------:R-:W-:Y:S01]  /*1080*/  LEA.HI R13, R13, R10, RZ, 0x2 ;  /* 0x0000000a0d0d7211 */ /* 0x000fe200078f10ff */
[----:B------:R-:W-:Y:S01]  /*1090*/  @!P0 IMAD.IADD R11, R11, 0x1, -R8 ;  /* 0x000000010b0b8824 */ /* 0x000fe200078e0a08 */
[----:B------:R-:W-:Y:S02]  /*10a0*/  LOP3.LUT P1, RZ, R5, 0x10, RZ, 0xc0, !PT ;  /* 0x0000001005ff7812 */ /* 0x000fe4000782c0ff */
[----:B------:R-:W-:Y:S02]  /*10b0*/  LOP3.LUT R5, R7, 0x7ffffffc, RZ, 0xc0, !PT ;  /* 0x7ffffffc07057812 */ /* 0x000fe400078ec0ff */
[----:B------:R-:W-:Y:S02]  /*10c0*/  LOP3.LUT R15, R15, 0xffffffc, RZ, 0xc0, !PT ;  /* 0x0ffffffc0f0f7812 */ /* 0x000fe400078ec0ff */
[----:B------:R-:W-:Y:S01]  /*10d0*/  LOP3.LUT R13, R13, 0xfffffffc, RZ, 0xc0, !PT ;  /* 0xfffffffc0d0d7812 */ /* 0x000fe200078ec0ff */
[----:B------:R-:W-:Y:S01]  /*10e0*/  IMAD.IADD R5, R14, 0x1, -R5 ;  /* 0x000000010e057824 */ /* 0x000fe200078e0a05 */
[----:B------:R-:W-:Y:S01]  /*10f0*/  ISETP.GE.U32.AND P6, PT, R11, R8, PT ;  /* 0x000000080b00720c */ /* 0x000fe20003fc6070 */
[----:B------:R-:W-:Y:S01]  /*1100*/  IMAD.IADD R15, R18, 0x1, -R15 ;  /* 0x00000001120f7824 */ /* 0x000fe200078e0a0f */
[----:B------:R-:W-:Y:S01]  /*1110*/  SHF.R.S32.HI R14, RZ, 0x1f, R7 ;  /* 0x0000001fff0e7819 */ /* 0x000fe20000011407 */
[----:B------:R-:W-:Y:S01]  /*1120*/  IMAD.IADD R10, R10, 0x1, -R13 ;  /* 0x000000010a0a7824 */ /* 0x000fe200078e0a0d */
[----:B------:R-:W-:Y:S01]  /*1130*/  @!P0 IADD3 R83, R83, 0x1, RZ ;  /* 0x0000000153538810 */ /* 0x000fe20007ffe0ff */
[----:B------:R-:W-:Y:S01]  /*1140*/  IMAD R24, R5, 0x2, R0 ;  /* 0x0000000205187824 */ /* 0x000fe200078e0200 */
[----:B------:R-:W-:-:S02]  /*1150*/  SHF.R.S32.HI R5, RZ, 0x2, R7 ;  /* 0x00000002ff057819 */ /* 0x000fc40000011407 */
[----:B------:R-:W-:Y:S02]  /*1160*/  LOP3.LUT R10, R10, R15, RZ, 0x3c, !PT ;  /* 0x0000000f0a0a7212 */ /* 0x000fe400078e3cff */
[----:B------:R-:W-:Y:S02]  /*1170*/  SEL R15, RZ, 0x1, P3 ;  /* 0x00000001ff0f7807 */ /* 0x000fe40001800000 */
[----:B------:R-:W-:Y:S02]  /*1180*/  ISETP.LE.AND P3, PT, RZ, UR4, PT ;  /* 0x00000004ff007c0c */ /* 0x000fe4000bf63270 */
[----:B------:R-:W-:Y:S02]  /*1190*/  SHF.R.S32.HI R7, RZ, 0x1f, R24 ;  /* 0x0000001fff077819 */ /* 0x000fe40000011418 */
[----:B------:R-:W-:Y:S02]  /*11a0*/  LEA.HI R14, R14, R5, RZ, 0x2 ;  /* 0x000000050e0e7211 */ /* 0x000fe400078f10ff */
[----:B------:R-:W-:-:S02]  /*11b0*/  LEA.HI R7, R7, R24, RZ, 0x2 ;  /* 0x0000001807077211 */ /* 0x000fc400078f10ff */
[----:B------:R-:W-:Y:S02]  /*11c0*/  ISETP.NE.AND P0, PT, R108, c[0x0][0x180], PT ;  /* 0x000060006c007a0c */ /* 0x000fe40003f05270 */
[----:B------:R-:W-:Y:S02]  /*11d0*/  @P6 IADD3 R83, R83, 0x1, RZ ;  /* 0x0000000153536810 */ /* 0x000fe40007ffe0ff */
[----:B------:R-:W-:Y:S02]  /*11e0*/  SEL R8, RZ, 0xffffffff, P2 ;  /* 0xffffffffff087807 */ /* 0x000fe40001000000 */
[----:B------:R-:W-:Y:S01]  /*11f0*/  LOP3.LUT R14, R14, 0xffffffc, RZ, 0xc0, !PT ;  /* 0x0ffffffc0e0e7812 */ /* 0x000fe200078ec0ff */
[----:B------:R-:W-:Y:S01]  /*1200*/  @!P3 IMAD.MOV R83, RZ, RZ, -R83 ;  /* 0x000000ffff53b224 */ /* 0x000fe200078e0a53 */
[----:B------:R-:W-:Y:S01]  /*1210*/  LOP3.LUT R7, R7, 0xfffffffc, RZ, 0xc0, !PT ;  /* 0xfffffffc07077812 */ /* 0x000fe200078ec0ff */
[----:B------:R-:W-:Y:S01]  /*1220*/  IMAD.SHL.U32 R8, R8, 0x2, RZ ;  /* 0x0000000208087824 */ /* 0x000fe200078e00ff */
[----:B------:R-:W-:Y:S01]  /*1230*/  @!P5 LOP3.LUT R83, RZ, c[0x0][0x1a4], RZ, 0x33, !PT ;  /* 0x00006900ff53da12 */ /* 0x000fe200078e33ff */
[----:B------:R-:W-:Y:S01]  /*1240*/  IMAD.IADD R14, R5, 0x1, -R14 ;  /* 0x00000001050e7824 */ /* 0x000fe200078e0a0e */
[----:B------:R-:W-:Y:S01]  /*1250*/  LOP3.LUT R2, R2, 0xfffffff8, RZ, 0xc0, !PT ;  /* 0xfffffff802027812 */ /* 0x000fe200078ec0ff */
[----:B------:R-:W-:Y:S01]  /*1260*/  IMAD.IADD R11, R24, 0x1, -R7 ;  /* 0x00000001180b7824 */ /* 0x000fe200078e0a07 */
[----:B------:R-:W-:Y:S01]  /*1270*/  LOP3.LUT R8, R8, 0x2, R15, 0xe2, !PT ;  /* 0x0000000208087812 */ /* 0x000fe200078ee20f */
[----:B------:R-:W-:Y:S01]  /*1280*/  IMAD.MOV.U32 R24, RZ, RZ, 0x8 ;  /* 0x00000008ff187424 */ /* 0x000fe200078e00ff */
[----:B------:R-:W-:Y:S01]  /*1290*/  ISETP.GE.U32.AND P2, PT, R102, R83, PT ;  /* 0x000000536600720c */ /* 0x000fe20003f46070 */
[----:B------:R-:W-:Y:S01]  /*12a0*/  @!P0 IMAD.MOV.U32 R93, RZ, RZ, RZ ;  /* 0x000000ffff5d8224 */ /* 0x000fe200078e00ff */
[----:B------:R-:W-:-:S02]  /*12b0*/  LOP3.LUT R11, R11, R14, RZ, 0x3c, !PT ;  /* 0x0000000e0b0b7212 */ /* 0x000fc400078e3cff */
[--C-:B------:R-:W-:Y:S02]  /*12c0*/  IADD3 R13, R10, R13, R2.reuse ;  /* 0x0000000d0a0d7210 */ /* 0x100fe40007ffe002 */
[----:B------:R-:W-:Y:S02]  /*12d0*/  @!P0 ISETP.LT.AND P4, PT, R108, c[0x0][0x17c], PT ;  /* 0x00005f006c008a0c */ /* 0x000fe40003f81270 */
[----:B------:R-:W-:Y:S01]  /*12e0*/  SEL R90, R8, RZ, !P2 ;  /* 0x000000ff085a7207 */ /* 0x000fe20005000000 */
[----:B------:R-:W-:Y:S01]  /*12f0*/  IMAD R13, R18, 0x30, R13 ;  /* 0x00000030120d7824 */ /* 0x000fe200078e020d */
[----:B------:R-:W-:Y:S01]  /*1300*/  IADD3 R8, R11, R7, R2 ;  /* 0x000000070b087210 */ /* 0x000fe20007ffe002 */
[----:B------:R-:W-:Y:S01]  /*1310*/  IMAD.MOV.U32 R11, RZ, RZ, RZ ;  /* 0x000000ffff0b7224 */ /* 0x000fe200078e00ff */
[----:B------:R-:W-:Y:S01]  /*1320*/  @!P0 SEL R11, R108, 0x2, P4 ;  /* 0x000000026c0b8807 */ /* 0x000fe20002000000 */
[----:B------:R-:W-:Y:S01]  /*1330*/  IMAD.SHL.U32 R7, R90, 0x10, RZ ;  /* 0x000000105a077824 */ /* 0x000fe200078e00ff */
[----:B------:R-:W-:Y:S01]  /*1340*/  LOP3.LUT R10, R101, R100, RZ, 0xc0, !PT ;  /* 0x00000064650a7212 */ /* 0x000fe200078ec0ff */
[----:B------:R-:W-:Y:S01]  /*1350*/  IMAD.SHL.U32 R112, R13, 0x10, RZ ;  /* 0x000000100d707824 */ /* 0x000fe200078e00ff */
[C---:B------:R-:W-:Y:S01]  /*1360*/  ISETP.NE.AND P2, PT, R11.reuse, 0x2, PT ;  /* 0x000000020b00780c */ /* 0x040fe20003f45270 */
[----:B------:R-:W-:Y:S01]  /*1370*/  IMAD R18, R11, R24, c[0x2][0x0] ;  /* 0x008000000b127624 */ /* 0x000fe200078e0218 */
[----:B------:R-:W-:Y:S01]  /*1380*/  LOP3.LUT P5, RZ, R7, 0x10, RZ, 0xc0, !PT ;  /* 0x0000001007ff7812 */ /* 0x000fe200078ac0ff */
[----:B------:R-:W-:Y:S01]  /*1390*/  IMAD.SHL.U32 R10, R10, 0x10, RZ ;  /* 0x000000100a0a7824 */ /* 0x000fe200078e00ff */
[----:B------:R-:W-:Y:S01]  /*13a0*/  LOP3.LUT R7, R112, 0xfffffff0, RZ, 0xc0, !PT ;  /* 0xfffffff070077812 */ /* 0x000fe200078ec0ff */
[----:B------:R-:W-:Y:S01]  /*13b0*/  IMAD R8, R5, 0x30, R8 ;  /* 0x0000003005087824 */ /* 0x000fe200078e0208 */
[----:B------:R-:W-:Y:S01]  /*13c0*/  @!P0 SEL R97, RZ, 0x1, !P4 ;  /* 0x00000001ff618807 */ /* 0x000fe20006000000 */
[----:B------:R-:W1:Y:S01]  /*13d0*/  LDC.64 R18, c[0x0][R18+0x160] ;  /* 0x0000580012127b82 */ /* 0x000e620000000a00 */
[----:B------:R-:W-:Y:S01]  /*13e0*/  LOP3.LUT P3, RZ, R10, 0x10, RZ, 0xc0, !PT ;  /* 0x000000100aff7812 */ /* 0x000fe2000786c0ff */
[----:B------:R-:W-:Y:S01]  /*13f0*/  @!PT LDS RZ, [RZ] ;  /* 0x00000000fffff984 */ /* 0x000fe20000000800 */
[----:B------:R-:W-:Y:S01]  /*1400*/  @!PT LDS RZ, [RZ] ;  /* 0x00000000fffff984 */ /* 0x000fe20000000800 */
[----:B------:R-:W-:Y:S01]  /*1410*/  @!PT LDS RZ, [RZ] ;  /* 0x00000000fffff984 */ /* 0x000fe20000000800 */
[----:B------:R2:W-:Y:S01]  /*1420*/  LDGSTS.E.LTC128B.128 [R7], [R20.64], P1 ;  /* 0x0000000014077fae */ /* 0x0005e20008921d50 */
[----:B------:R-:W-:Y:S01]  /*1430*/  IADD3 R22, P1, R22, c[0x0][0x2a0], RZ ;  /* 0x0000a80016167a10 */ /* 0x000fe20007f3e0ff */
[----:B------:R-:W-:Y:S01]  /*1440*/  IMAD.SHL.U32 R113, R8, 0x10, RZ ;  /* 0x0000001008717824 */ /* 0x000fe200078e00ff */
[----:B------:R-:W-:Y:S01]  /*1450*/  SHF.L.U32 R11, R108, R97, RZ ;  /* 0x000000616c0b7219 */ /* 0x000fe200000006ff */
[----:B------:R-:W-:Y:S01]  /*1460*/  IMAD.SHL.U32 R8, R90, 0x8, RZ ;  /* 0x000000085a087824 */ /* 0x000fe200078e00ff */
[----:B------:R-:W-:Y:S01]  /*1470*/  @!P2 IADD3 R94, R102, c[0x0][0x248], RZ ;  /* 0x00009200665eaa10 */ /* 0x000fe20007ffe0ff */
[----:B------:R-:W-:Y:S01]  /*1480*/  IMAD.MOV.U32 R13, RZ, RZ, c[0x0][0x29c] ;  /* 0x0000a700ff0d7624 */ /* 0x000fe200078e00ff */
[----:B------:R-:W-:Y:S01]  /*1490*/  IADD3.X R23, R4, c[0x0][0x2a4], RZ, P1, !PT ;  /* 0x0000a90004177a10 */ /* 0x000fe20000ffe4ff */
[----:B------:R-:W-:Y:S01]  /*14a0*/  IMAD.MOV.U32 R4, RZ, RZ, c[0x0][0x298] ;  /* 0x0000a600ff047624 */ /* 0x000fe200078e00ff */
[----:B------:R-:W-:-:S02]  /*14b0*/  ISETP.GE.U32.AND P1, PT, R94, c[0x0][0x16c], PT ;  /* 0x00005b005e007a0c */ /* 0x000fc40003f26070 */
[C---:B------:R-:W-:Y:S02]  /*14c0*/  SHF.L.U32 R10, R108.reuse, R93, RZ ;  /* 0x0000005d6c0a7219 */ /* 0x040fe400000006ff */
[----:B------:R-:W-:Y:S02]  /*14d0*/  ISETP.NE.AND P2, PT, R108, c[0x0][0x27c], PT ;  /* 0x00009f006c007a0c */ /* 0x000fe40003f45270 */
[----:B------:R-:W-:Y:S02]  /*14e0*/  LOP3.LUT R5, R113, 0xfffffff0, RZ, 0xc0, !PT ;  /* 0xfffffff071057812 */ /* 0x000fe400078ec0ff */
[----:B------:R-:W-:Y:S02]  /*14f0*/  SEL R15, RZ, c[0x0][0x280], P2 ;  /* 0x0000a000ff0f7a07 */ /* 0x000fe40001000000 */
[----:B------:R-:W-:Y:S01]  /*1500*/  IADD3 R32, P0, R22, c[0x0][0x288], RZ ;  /* 0x0000a20016207a10 */ /* 0x000fe20007f1e0ff */
[----:B------:R3:W-:Y:S01]  /*1510*/  LDGSTS.E.LTC128B.128 [R5], [R16.64], P3 ;  /* 0x0000000010057fae */ /* 0x0007e20009921d50 */
[----:B------:R-:W-:Y:S01]  /*1520*/  SEL R14, R4, c[0x0][0x290], !P2 ;  /* 0x0000a400040e7a07 */ /* 0x000fe20005000000 */
[----:B------:R-:W-:Y:S01]  /*1530*/  @P1 CS2R R98, SRZ ;  /* 0x0000000000621805 */ /* 0x000fe2000001ff00 */
[----:B------:R-:W-:Y:S01]  /*1540*/  @P1 CS2R R100, SRZ ;  /* 0x0000000000641805 */ /* 0x000fe2000001ff00 */
[----:B------:R-:W-:Y:S01]  /*1550*/  LOP3.LUT P3, RZ, R8, 0x10, RZ, 0xc0, !PT ;  /* 0x0000001008ff7812 */ /* 0x000fe2000786c0ff */
[----:B------:R-:W-:Y:S01]  /*1560*/  IMAD.IADD R28, R102, 0x1, R15 ;  /* 0x00000001661c7824 */ /* 0x000fe200078e020f */
[----:B------:R-:W-:Y:S01]  /*1570*/  IADD3.X R33, R23, c[0x0][0x28c], RZ, P0, !PT ;  /* 0x0000a30017217a10 */ /* 0x000fe200007fe4ff */
[----:B------:R4:W-:Y:S01]  /*1580*/  LDGSTS.E.BYPASS.LTC128B.128 [R7+0x3000], [R22.64], P5 ;  /* 0x0300000016077fae */ /* 0x0009e2000a901d50 */
[----:B------:R-:W-:-:S02]  /*1590*/  LOP3.LUT P4, RZ, R11, R98, RZ, 0xc0, !PT ;  /* 0x000000620bff7212 */ /* 0x000fc4000788c0ff */
[----:B------:R-:W-:Y:S02]  /*15a0*/  LOP3.LUT P1, RZ, R10, R99, RZ, 0xc0, !PT ;  /* 0x000000630aff7212 */ /* 0x000fe4000782c0ff */
[----:B------:R-:W-:Y:S02]  /*15b0*/  SEL R8, R13, c[0x0][0x294], !P2 ;  /* 0x0000a5000d087a07 */ /* 0x000fe40005000000 */
[----:B------:R-:W-:Y:S02]  /*15c0*/  PLOP3.LUT P1, PT, P4, P1, PT, 0x2a, 0x0 ;  /* 0x000000000000781c */ /* 0x000fe40002722572 */
[----:B------:R-:W-:Y:S01]  /*15d0*/  ISETP.NE.U32.AND P4, PT, RZ, c[0x0][0x348], PT ;  /* 0x0000d200ff007a0c */ /* 0x000fe20003f85070 */
[----:B------:R2:W-:Y:S01]  /*15e0*/  LDGSTS.E.BYPASS.LTC128B.128 [R5+0x3000], [R32.64], P3 ;  /* 0x0300000020057fae */ /* 0x0005e20009901d50 */
[----:B------:R-:W-:Y:S02]  /*15f0*/  IADD3 R14, P0, R14, R32, RZ ;  /* 0x000000200e0e7210 */ /* 0x000fe40007f1e0ff */
[----:B------:R-:W-:Y:S01]  /*1600*/  ISETP.NE.AND.EX P4, PT, RZ, c[0x0][0x34c], PT, P4 ;  /* 0x0000d300ff007a0c */ /* 0x000fe20003f85340 */
[----:B------:R-:W0:Y:S01]  /*1610*/  LDGDEPBAR ;  /* 0x00000000000079af */ /* 0x000e220000000000 */
[----:B------:R-:W-:Y:S01]  /*1620*/  ISETP.GE.U32.AND P6, PT, R28, R83, PT ;  /* 0x000000531c00720c */ /* 0x000fe20003fc6070 */
[----:B------:R-:W-:Y:S01]  /*1630*/  IMAD.X R15, R8, 0x1, R33, P0 ;  /* 0x00000001080f7824 */ /* 0x000fe200000e0621 */
[----:B-1----:R-:W-:-:S02]  /*1640*/  IADD3 R26, P0, R18, R20, RZ ;  /* 0x00000014121a7210 */ /* 0x002fc40007f1e0ff */
[----:B------:R-:W-:Y:S02]  /*1650*/  SEL R90, R90, RZ, !P6 ;  /* 0x000000ff5a5a7207 */ /* 0x000fe40007000000 */
[----:B------:R-:W-:Y:S01]  /*1660*/  LOP3.LUT P5, RZ, R11, R100, RZ, 0xc0, !PT ;  /* 0x000000640bff7212 */ /* 0x000fe200078ac0ff */
[----:B------:R-:W-:Y:S01]  /*1670*/  IMAD.X R27, R19, 0x1, R21, P0 ;  /* 0x00000001131b7824 */ /* 0x000fe200000e0615 */
[----:B------:R-:W-:Y:S01]  /*1680*/  LOP3.LUT P3, RZ, R10, R101, RZ, 0xc0, !PT ;  /* 0x000000650aff7212 */ /* 0x000fe2000786c0ff */
[C---:B------:R-:W-:Y:S02]  /*1690*/  IMAD.SHL.U32 R10, R90.reuse, 0x10, RZ ;  /* 0x000000105a0a7824 */ /* 0x040fe400078e00ff */
[----:B------:R-:W-:Y:S02]  /*16a0*/  @P4 IMAD.MOV.U32 R104, RZ, RZ, c[0x0][0x348] ;  /* 0x0000d200ff684624 */ /* 0x000fe400078e00ff */
[----:B------:R-:W-:Y:S01]  /*16b0*/  @P4 IMAD.MOV.U32 R105, RZ, RZ, c[0x0][0x34c] ;  /* 0x0000d300ff694624 */ /* 0x000fe200078e00ff */
[----:B------:R-:W-:Y:S01]  /*16c0*/  SHF.R.U32.HI R11, RZ, 0x5, R110 ;  /* 0x00000005ff0b7819 */ /* 0x000fe2000001166e */
[----:B------:R-:W-:Y:S01]  /*16d0*/  IMAD.SHL.U32 R8, R90, 0x8, RZ ;  /* 0x000000085a087824 */ /* 0x000fe200078e00ff */
[----:B----4-:R-:W-:Y:S01]  /*16e0*/  IADD3 R22, P0, R18, R16, RZ ;  /* 0x0000001012167210 */ /* 0x010fe20007f1e0ff */
[----:B------:R1:W-:Y:S01]  /*16f0*/  LDGSTS.E.LTC128B.128 [R7+0x100], [R26.64], !P1 ;  /* 0x001000001a077fae */ /* 0x0003e2000c921d50 */
[----:B------:R-:W-:-:S02]  /*1700*/  IADD3 R18, P1, R14, c[0x0][0x288], RZ ;  /* 0x0000a2000e127a10 */ /* 0x000fc40007f3e0ff */
[----:B------:R-:W-:Y:S01]  /*1710*/  PLOP3.LUT P5, PT, P5, P3, PT, 0x2a, 0x0 ;  /* 0x000000000000781c */ /* 0x000fe20002fa6572 */
[----:B------:R-:W-:Y:S01]  /*1720*/  IMAD.X R23, R19, 0x1, R17, P0 ;  /* 0x0000000113177824 */ /* 0x000fe200000e0611 */
[----:B------:R-:W-:Y:S01]  /*1730*/  LOP3.LUT P3, RZ, R10, 0x10, RZ, 0xc0, !PT ;  /* 0x000000100aff7812 */ /* 0x000fe2000786c0ff */
[----:B------:R-:W4:Y:S01]  /*1740*/  SHFL.IDX PT, R11, R11, RZ, 0x1f ;  /* 0x00001fff0b0b7589 */ /* 0x000f2200000e0000 */
[----:B------:R-:W-:Y:S02]  /*1750*/  LOP3.LUT P0, RZ, R8, 0x10, RZ, 0xc0, !PT ;  /* 0x0000001008ff7812 */ /* 0x000fe4000780c0ff */
[----:B------:R-:W-:Y:S01]  /*1760*/  IADD3.X R19, R15, c[0x0][0x28c], RZ, P1, !PT ;  /* 0x0000a3000f137a10 */ /* 0x000fe20000ffe4ff */
[----:B------:R1:W5:Y:S01]  /*1770*/  @P4 LDG.E R104, [R104.64] ;  /* 0x0000001068684981 */ /* 0x000362000c1e1900 */
[----:B---3--:R-:W-:Y:S01]  /*1780*/  SHF.R.U32.HI R17, RZ, 0x4, R110 ;  /* 0x00000004ff117819 */ /* 0x008fe2000001166e */
[----:B------:R-:W-:Y:S01]  /*1790*/  IMAD R30, R3, 0x40, R30 ;  /* 0x00000040031e7824 */ /* 0x000fe200078e021e */
[----:B------:R-:W-:Y:S01]  /*17a0*/  IADD3 R93, R93, 0x1, RZ ;  /* 0x000000015d5d7810 */ /* 0x000fe20007ffe0ff */
[----:B------:R-:W-:-:S02]  /*17b0*/  IMAD.SHL.U32 R8, R110, 0x2, RZ ;  /* 0x000000026e087824 */ /* 0x000fc400078e00ff */
[----:B------:R3:W-:Y:S01]  /*17c0*/  LDGSTS.E.LTC128B.128 [R5+0x100], [R22.64], !P5 ;  /* 0x0010000016057fae */ /* 0x0007e2000e921d50 */
[----:B------:R-:W-:Y:S01]  /*17d0*/  LOP3.LUT R17, R17, 0x1, RZ, 0xc0, !PT ;  /* 0x0000000111117812 */ /* 0x000fe200078ec0ff */
[----:B------:R-:W-:Y:S02]  /*17e0*/  IMAD.SHL.U32 R80, R110, 0x2, RZ ;  /* 0x000000026e507824 */ /* 0x000fe400078e00ff */
[----:B------:R1:W-:Y:S04]  /*17f0*/  LDGSTS.E.BYPASS.LTC128B.128 [R7+0x3100], [R14.64], P3 ;  /* 0x031000000e077fae */ /* 0x0003e80009901d50 */
[----:B------:R3:W-:Y:S01]  /*1800*/  LDGSTS.E.BYPASS.LTC128B.128 [R5+0x3100], [R18.64], P0 ;  /* 0x0310000012057fae */ /* 0x0007e20008101d50 */
[----:B------:R-:W-:Y:S01]  /*1810*/  ISETP.NE.AND P3, PT, R93, c[0x0][0x180], PT ;  /* 0x000060005d007a0c */ /* 0x000fe20003f65270 */
[----:B------:R-:W-:Y:S01]  /*1820*/  IMAD R12, R12, c[0x0][0x2d8], RZ ;  /* 0x0000b6000c0c7a24 */ /* 0x000fe200078e02ff */
[----:B------:R-:W-:Y:S01]  /*1830*/  LOP3.LUT R77, R110, 0x8, RZ, 0xc0, !PT ;  /* 0x000000086e4d7812 */ /* 0x000fe200078ec0ff */
[----:B------:R-:W0:Y:S01]  /*1840*/  LDGDEPBAR ;  /* 0x00000000000079af */ /* 0x000e220000000000 */
[----:B----4-:R4:W4:Y:S01]  /*1850*/  R2UR UR6, R11 ;  /* 0x000000000b0673c2 */ /* 0x01092200000e0000 */
[----:B------:R-:W-:-:S04]  /*1860*/  IABS R10, c[0x0][0x1ec] ;  /* 0x00007b00000a7a13 */ /* 0x000fc80000000000 */
[----:B--2---:R-:W2:Y:S01]  /*1870*/  I2F.RP R21, R10 ;  /* 0x0000000a00157306 */ /* 0x004ea20000209400 */
[----:B-1----:R-:W-:Y:S01]  /*1880*/  LOP3.LUT R14, R8, 0x2, R17, 0xe2, !PT ;  /* 0x00000002080e7812 */ /* 0x002fe200078ee211 */
[----:B---3--:R-:W-:Y:S01]  /*1890*/  IMAD R5, R6, 0x80, R30 ;  /* 0x0000008006057824 */ /* 0x008fe200078e021e */
[----:B------:R-:W-:Y:S02]  /*18a0*/  LOP3.LUT R8, R80, 0x2, RZ, 0xc0, !PT ;  /* 0x0000000250087812 */ /* 0x000fe400078ec0ff */
[----:B------:R-:W-:Y:S01]  /*18b0*/  LOP3.LUT R78, R110, 0x4, RZ, 0xc0, !PT ;  /* 0x000000046e4e7812 */ /* 0x000fe200078ec0ff */
[----:B------:R-:W-:Y:S01]  /*18c0*/  IMAD.SHL.U32 R3, R5, 0x20, RZ ;  /* 0x0000002005037824 */ /* 0x000fe200078e00ff */
[----:B------:R-:W-:Y:S02]  /*18d0*/  LEA.HI R77, R77, R8, RZ, 0x1d ;  /* 0x000000084d4d7211 */ /* 0x000fe400078fe8ff */
[--C-:B------:R-:W-:Y:S02]  /*18e0*/  SHF.R.U32.HI R15, RZ, 0x3, R110.reuse ;  /* 0x00000003ff0f7819 */ /* 0x100fe4000001166e */
[----:B------:R-:W-:-:S02]  /*18f0*/  SHF.R.U32.HI R29, RZ, 0x2, R110 ;  /* 0x00000002ff1d7819 */ /* 0x000fc4000001166e */
[----:B------:R-:W-:Y:S02]  /*1900*/  IADD3 R31, R30, 0x10, RZ ;  /* 0x000000101e1f7810 */ /* 0x000fe40007ffe0ff */
[----:B------:R-:W-:Y:S01]  /*1910*/  SEL R91, R108, 0x2, !P2 ;  /* 0x000000026c5b7807 */ /* 0x000fe20005000000 */
[----:B------:R-:W-:Y:S01]  /*1920*/  @!P3 IMAD.MOV.U32 R93, RZ, RZ, RZ ;  /* 0x000000ffff5db224 */ /* 0x000fe200078e00ff */
[----:B------:R-:W-:Y:S01]  /*1930*/  IADD3 R106, P6, P5, R12, R3, R106 ;  /* 0x000000030c6a7210 */ /* 0x000fe20007dde06a */
[----:B------:R-:W-:-:S04]  /*1940*/  DEPBAR.LE SB0, 0x1 ;  /* 0x000080400000791a */ /* 0x000fc80000000000 */
[----:B------:R-:W-:Y:S02]  /*1950*/  SHF.R.S32.HI R12, RZ, 0x1f, R12 ;  /* 0x0000001fff0c7819 */ /* 0x000fe4000001140c */
[C---:B------:R-:W-:Y:S02]  /*1960*/  ISETP.GE.AND P0, PT, R5.reuse, c[0x0][0x1c0], PT ;  /* 0x0000700005007a0c */ /* 0x040fe40003f06270 */
[C---:B----4-:R-:W-:Y:S02]  /*1970*/  IADD3 R11, R5.reuse, 0x10, RZ ;  /* 0x00000010050b7810 */ /* 0x050fe40007ffe0ff */
[----:B------:R-:W-:Y:S02]  /*1980*/  SHF.R.S32.HI R3, RZ, 0x1f, R3 ;  /* 0x0000001fff037819 */ /* 0x000fe40000011403 */
[C---:B------:R-:W-:Y:S02]  /*1990*/  IADD3 R8, R5.reuse, 0x20, RZ ;  /* 0x0000002005087810 */ /* 0x040fe40007ffe0ff */
[----:B------:R-:W-:-:S02]  /*19a0*/  IADD3 R5, R5, 0x30, RZ ;  /* 0x0000003005057810 */ /* 0x000fc40007ffe0ff */
[----:B------:R-:W-:Y:S02]  /*19b0*/  IADD3.X R3, R12, R3, R9, P6, P5 ;  /* 0x000000030c037210 */ /* 0x000fe400037ea409 */
[----:B------:R-:W-:Y:S02]  /*19c0*/  ISETP.GE.AND P5, PT, R5, c[0x0][0x1c0], PT ;  /* 0x0000700005007a0c */ /* 0x000fe40003fa6270 */
[----:B------:R-:W-:Y:S02]  /*19d0*/  @!P3 IADD3 R5, R97, 0x1, RZ ;  /* 0x000000016105b810 */ /* 0x000fe40007ffe0ff */
[----:B------:R-:W-:Y:S02]  /*19e0*/  ISETP.GE.AND P6, PT, R8, c[0x0][0x1c0], PT ;  /* 0x0000700008007a0c */ /* 0x000fe40003fc6270 */
[----:B------:R-:W-:Y:S02]  /*19f0*/  SEL R8, RZ, 0x1, P0 ;  /* 0x00000001ff087807 */ /* 0x000fe40000000000 */
[----:B------:R-:W-:-:S02]  /*1a00*/  @!P3 ISETP.GE.AND P0, PT, R5, c[0x0][0x17c], PT ;  /* 0x00005f000500ba0c */ /* 0x000fc40003f06270 */
[----:B------:R-:W-:Y:S01]  /*1a10*/  ISETP.GE.AND P1, PT, R11, c[0x0][0x1c0], PT ;  /* 0x000070000b007a0c */ /* 0x000fe20003f26270 */
[----:B------:R-:W-:Y:S01]  /*1a20*/  IMAD.MOV.U32 R11, RZ, RZ, RZ ;  /* 0x000000ffff0b7224 */ /* 0x000fe200078e00ff */
[----:B------:R-:W-:Y:S01]  /*1a30*/  @!P3 SEL R11, R108, 0x2, !P0 ;  /* 0x000000026c0bb807 */ /* 0x000fe20004000000 */
[----:B--2---:R-:W1:Y:S04]  /*1a40*/  MUFU.RCP R21, R21 ;  /* 0x0000001500157308 */ /* 0x004e680000001000 */
[----:B------:R-:W-:-:S06]  /*1a50*/  IMAD R24, R11, R24, c[0x2][0x0] ;  /* 0x008000000b187624 */ /* 0x000fcc00078e0218 */
[----:B------:R-:W2:Y:S01]  /*1a60*/  LDC.64 R24, c[0x0][R24+0x160] ;  /* 0x0000580018187b82 */ /* 0x000ea20000000a00 */
[----:B------:R-:W-:Y:S02]  /*1a70*/  SHF.R.U32.HI R78, RZ, 0x2, R78 ;  /* 0x00000002ff4e7819 */ /* 0x000fe4000001164e */
[----:B------:R-:W-:Y:S02]  /*1a80*/  SHF.R.S32.HI R9, RZ, 0x1f, R30 ;  /* 0x0000001fff097819 */ /* 0x000fe4000001141e */
[----:B------:R-:W-:Y:S02]  /*1a90*/  LOP3.LUT R16, R78, 0x2, R15, 0xf8, !PT ;  /* 0x000000024e107812 */ /* 0x000fe400078ef80f */
[----:B------:R-:W-:Y:S02]  /*1aa0*/  LEA.HI R9, R9, R30, RZ, 0x2 ;  /* 0x0000001e09097211 */ /* 0x000fe400078f10ff */
[----:B------:R-:W-:Y:S02]  /*1ab0*/  LOP3.LUT R29, R29, 0x3, RZ, 0xc0, !PT ;  /* 0x000000031d1d7812 */ /* 0x000fe400078ec0ff */
[----:B-1----:R-:W-:-:S02]  /*1ac0*/  IADD3 R21, R21, 0xffffffe, RZ ;  /* 0x0ffffffe15157810 */ /* 0x002fc40007ffe0ff */
[----:B------:R-:W-:Y:S02]  /*1ad0*/  LOP3.LUT R33, R16, R77, RZ, 0x3c, !PT ;  /* 0x0000004d10217212 */ /* 0x000fe400078e3cff */
[----:B------:R-:W-:Y:S02]  /*1ae0*/  SHF.R.S32.HI R12, RZ, 0x1f, R31 ;  /* 0x0000001fff0c7819 */ /* 0x000fe4000001141f */
[----:B------:R-:W-:Y:S02]  /*1af0*/  LOP3.LUT R17, R9, 0x7ffffffc, RZ, 0xc0, !PT ;  /* 0x7ffffffc09117812 */ /* 0x000fe400078ec0ff */
[----:B------:R-:W-:Y:S01]  /*1b00*/  LOP3.LUT R35, R14, R29, RZ, 0x3c, !PT ;  /* 0x0000001d0e237212 */ /* 0x000fe200078e3cff */
[----:B------:R-:W1:Y:S01]  /*1b10*/  F2I.FTZ.U32.TRUNC.NTZ R21, R21 ;  /* 0x0000001500157305 */ /* 0x000e62000021f000 */
[----:B------:R-:W-:Y:S01]  /*1b20*/  LOP3.LUT R14, R33, 0x4, R80, 0xf8, !PT ;  /* 0x00000004210e7812 */ /* 0x000fe200078ef850 */
[----:B------:R-:W-:Y:S01]  /*1b30*/  IMAD.IADD R17, R30, 0x1, -R17 ;  /* 0x000000011e117824 */ /* 0x000fe200078e0a11 */
[----:B------:R-:W-:-:S02]  /*1b40*/  LEA.HI R15, R12, R31, RZ, 0x2 ;  /* 0x0000001f0c0f7211 */ /* 0x000fc400078f10ff */
[----:B------:R-:W-:Y:S01]  /*1b50*/  @!P3 SEL R97, R5, RZ, !P0 ;  /* 0x000000ff0561b207 */ /* 0x000fe20004000000 */
[----:B------:R-:W-:Y:S01]  /*1b60*/  IMAD R14, R16, 0x30, R14 ;  /* 0x00000030100e7824 */ /* 0x000fe200078e020e */
[----:B------:R-:W-:Y:S01]  /*1b70*/  LOP3.LUT R20, R15, 0x7ffffffc, RZ, 0xc0, !PT ;  /* 0x7ffffffc0f147812 */ /* 0x000fe200078ec0ff */
[----:B------:R-:W-:Y:S01]  /*1b80*/  IMAD R16, R17, 0x2, R0 ;  /* 0x0000000211107824 */ /* 0x000fe200078e0200 */
[----:B------:R-:W-:Y:S02]  /*1b90*/  SEL R5, RZ, 0xffffffff, P1 ;  /* 0xffffffffff057807 */ /* 0x000fe40000800000 */
[----:B--2---:R-:W-:Y:S01]  /*1ba0*/  IADD3 R84, P1, R24, R26, RZ ;  /* 0x0000001a18547210 */ /* 0x004fe20007f3e0ff */
[----:B------:R-:W-:Y:S01]  /*1bb0*/  IMAD.IADD R31, R31, 0x1, -R20 ;  /* 0x000000011f1f7824 */ /* 0x000fe200078e0a14 */
[----:B------:R-:W-:Y:S02]  /*1bc0*/  ISETP.NE.AND P2, PT, R91, c[0x0][0x27c], PT ;  /* 0x00009f005b007a0c */ /* 0x000fe40003f45270 */
[----:B------:R-:W-:Y:S01]  /*1bd0*/  ISETP.NE.AND P0, PT, R11, 0x2, PT ;  /* 0x000000020b00780c */ /* 0x000fe20003f05270 */
[----:B------:R-:W-:Y:S01]  /*1be0*/  IMAD.X R85, R25, 0x1, R27, P1 ;  /* 0x0000000119557824 */ /* 0x000fe200008e061b */
[----:B------:R-:W-:-:S02]  /*1bf0*/  SHF.R.S32.HI R11, RZ, 0x2, R9 ;  /* 0x00000002ff0b7819 */ /* 0x000fc40000011409 */
[----:B------:R-:W-:Y:S02]  /*1c00*/  SHF.R.S32.HI R20, RZ, 0x1f, R9 ;  /* 0x0000001fff147819 */ /* 0x000fe40000011409 */
[----:B------:R-:W-:Y:S02]  /*1c10*/  SHF.R.S32.HI R17, RZ, 0x1f, R16 ;  /* 0x0000001fff117819 */ /* 0x000fe40000011410 */
[----:B------:R-:W-:Y:S02]  /*1c20*/  IADD3 R86, P1, R24, R22, RZ ;  /* 0x0000001618567210 */ /* 0x000fe40007f3e0ff */
[----:B------:R-:W-:Y:S02]  /*1c30*/  SEL R27, R4, c[0x0][0x290], !P2 ;  /* 0x0000a400041b7a07 */ /* 0x000fe40005000000 */
[----:B------:R-:W-:Y:S02]  /*1c40*/  LEA.HI R20, R20, R11, RZ, 0x2 ;  /* 0x0000000b14147211 */ /* 0x000fe400078f10ff */
[----:B------:R-:W-:Y:S01]  /*1c50*/  LEA.HI R17, R17, R16, RZ, 0x2 ;  /* 0x0000001011117211 */ /* 0x000fe200078f10ff */
[----:B-1----:R-:W-:-:S02]  /*1c60*/  IMAD.MOV R9, RZ, RZ, -R21 ;  /* 0x000000ffff097224 */ /* 0x002fc400078e0a15 */
[----:B------:R-:W-:Y:S01]  /*1c70*/  IMAD.X R87, R25, 0x1, R23, P1 ;  /* 0x0000000119577824 */ /* 0x000fe200008e0617 */
[----:B------:R-:W-:Y:S02]  /*1c80*/  IADD3 R4, P1, R27, R18, RZ ;  /* 0x000000121b047210 */ /* 0x000fe40007f3e0ff */
[----:B------:R-:W-:Y:S02]  /*1c90*/  LOP3.LUT R18, R20, 0xffffffc, RZ, 0xc0, !PT ;  /* 0x0ffffffc14127812 */ /* 0x000fe400078ec0ff */
[----:B------:R-:W-:Y:S01]  /*1ca0*/  LOP3.LUT R17, R17, 0xfffffffc, RZ, 0xc0, !PT ;  /* 0xfffffffc11117812 */ /* 0x000fe200078ec0ff */
[----:B------:R-:W-:Y:S02]  /*1cb0*/  IMAD R9, R9, R10, RZ ;  /* 0x0000000a09097224 */ /* 0x000fe400078e02ff */
[----:B------:R-:W-:Y:S02]  /*1cc0*/  IMAD.MOV.U32 R20, RZ, RZ, RZ ;  /* 0x000000ffff147224 */ /* 0x000fe400078e00ff */
[----:B------:R-:W-:-:S02]  /*1cd0*/  IMAD.IADD R18, R11, 0x1, -R18 ;  /* 0x000000010b127824 */ /* 0x000fc400078e0a12 */
[----:B------:R-:W-:Y:S01]  /*1ce0*/  IMAD.IADD R23, R16, 0x1, -R17 ;  /* 0x0000000110177824 */ /* 0x000fe200078e0a11 */
[----:B------:R-:W-:Y:S01]  /*1cf0*/  SHF.R.S32.HI R22, RZ, 0x1f, R15 ;  /* 0x0000001fff167819 */ /* 0x000fe2000001140f */
[----:B------:R-:W-:Y:S01]  /*1d00*/  IMAD.HI.U32 R20, R21, R9, R20 ;  /* 0x0000000915147227 */ /* 0x000fe200078e0014 */
[----:B------:R-:W-:Y:S02]  /*1d10*/  SHF.R.S32.HI R9, RZ, 0x2, R15 ;  /* 0x00000002ff097819 */ /* 0x000fe4000001140f */
[----:B------:R-:W-:Y:S02]  /*1d20*/  LOP3.LUT R16, R23, R18, RZ, 0x3c, !PT ;  /* 0x0000001217107212 */ /* 0x000fe400078e3cff */
[----:B------:R-:W-:Y:S02]  /*1d30*/  LEA.HI R18, R22, R9, RZ, 0x2 ;  /* 0x0000000916127211 */ /* 0x000fe400078f10ff */
[----:B------:R-:W-:Y:S01]  /*1d40*/  IABS R21, c[0x0][0x1b4] ;  /* 0x00006d0000157a13 */ /* 0x000fe20000000000 */
[----:B------:R-:W-:Y:S01]  /*1d50*/  IMAD R0, R31, 0x2, R0 ;  /* 0x000000021f007824 */ /* 0x000fe200078e0200 */
[----:B------:R-:W-:-:S03]  /*1d60*/  LOP3.LUT R18, R18, 0xffffffc, RZ, 0xc0, !PT ;  /* 0x0ffffffc12127812 */ /* 0x000fc600078ec0ff */
[----:B------:R-:W-:Y:S01]  /*1d70*/  IMAD.HI.U32 R76, R20, R21, RZ ;  /* 0x00000015144c7227 */ /* 0x000fe200078e00ff */
[----:B------:R-:W-:Y:S02]  /*1d80*/  SHF.R.S32.HI R15, RZ, 0x1f, R0 ;  /* 0x0000001fff0f7819 */ /* 0x000fe40000011400 */
[----:B------:R-:W-:Y:S01]  /*1d90*/  @!P0 IADD3 R94, R94, c[0x0][0x248], RZ ;  /* 0x000092005e5e8a10 */ /* 0x000fe20007ffe0ff */
[----:B------:R-:W-:Y:S02]  /*1da0*/  IMAD.IADD R20, R9, 0x1, -R18 ;  /* 0x0000000109147824 */ /* 0x000fe400078e0a12 */
[----:B------:R-:W-:Y:S01]  /*1db0*/  IMAD.MOV R18, RZ, RZ, -R76 ;  /* 0x000000ffff127224 */ /* 0x000fe200078e0a4c */
[----:B------:R-:W-:Y:S02]  /*1dc0*/  SEL R92, RZ, c[0x0][0x280], P2 ;  /* 0x0000a000ff5c7a07 */ /* 0x000fe40001000000 */
[----:B------:R-:W-:Y:S01]  /*1dd0*/  LEA.HI R15, R15, R0, RZ, 0x2 ;  /* 0x000000000f0f7211 */ /* 0x000fe200078f10ff */
[----:B------:R-:W-:Y:S01]  /*1de0*/  IMAD R21, R10, R18, R21 ;  /* 0x000000120a157224 */ /* 0x000fe200078e0215 */
[----:B------:R-:W-:Y:S01]  /*1df0*/  ISETP.GE.U32.AND P0, PT, R94, c[0x0][0x16c], PT ;  /* 0x00005b005e007a0c */ /* 0x000fe20003f06070 */
[----:B------:R-:W-:Y:S01]  /*1e00*/  IMAD.SHL.U32 R5, R5, 0x2, RZ ;  /* 0x0000000205057824 */ /* 0x000fe200078e00ff */
[----:B------:R-:W-:Y:S01]  /*1e10*/  USHF.R.S32.HI UR4, URZ, 0x1f, UR6 ;  /* 0x0000001f3f047899 */ /* 0x000fe20008011406 */
[----:B------:R-:W-:Y:S01]  /*1e20*/  SEL R13, R13, c[0x0][0x294], !P2 ;  /* 0x0000a5000d0d7a07 */ /* 0x000fe20005000000 */
[----:B------:R-:W-:Y:S01]  /*1e30*/  IMAD.IADD R92, R28, 0x1, R92 ;  /* 0x000000011c5c7824 */ /* 0x000fe200078e025c */
[----:B------:R-:W-:Y:S01]  /*1e40*/  LOP3.LUT R15, R15, 0xfffffffc, RZ, 0xc0, !PT ;  /* 0xfffffffc0f0f7812 */ /* 0x000fe200078ec0ff */
[----:B------:R-:W-:Y:S01]  /*1e50*/  ULEA.HI UR4, UR4, UR6, URZ, 0x2 ;  /* 0x0000000604047291 */ /* 0x000fe2000f8f103f */
[----:B------:R-:W-:-:S02]  /*1e60*/  ISETP.GT.U32.AND P3, PT, R10, R21, PT ;  /* 0x000000150a00720c */ /* 0x000fc40003f64070 */
[----:B------:R-:W-:Y:S01]  /*1e70*/  LOP3.LUT R8, R5, 0x2, R8, 0xe2, !PT ;  /* 0x0000000205087812 */ /* 0x000fe200078ee208 */
[----:B------:R-:W-:Y:S01]  /*1e80*/  IMAD.X R5, R13, 0x1, R19, P1 ;  /* 0x000000010d057824 */ /* 0x000fe200008e0613 */
[----:B------:R-:W-:Y:S01]  /*1e90*/  SEL R13, RZ, 0x4, P6 ;  /* 0x00000004ff0d7807 */ /* 0x000fe20003000000 */
[----:B------:R-:W-:Y:S01]  /*1ea0*/  IMAD.IADD R23, R0, 0x1, -R15 ;  /* 0x0000000100177824 */ /* 0x000fe200078e0a0f */
[----:B------:R-:W-:Y:S01]  /*1eb0*/  ISETP.GE.U32.AND P6, PT, R92, R83, PT ;  /* 0x000000535c00720c */ /* 0x000fe20003fc6070 */
[----:B------:R-:W-:Y:S02]  /*1ec0*/  USHF.R.S32.HI UR15, URZ, 0x2, UR4 ;  /* 0x000000023f0f7899 */ /* 0x000fe40008011404 */
[----:B------:R-:W-:Y:S01]  /*1ed0*/  ULOP3.LUT UR4, UR4, 0xfffffffc, URZ, 0xc0, !UPT ;  /* 0xfffffffc04047892 */ /* 0x000fe2000f8ec03f */
[----:B------:R-:W-:Y:S01]  /*1ee0*/  @P0 CS2R R98, SRZ ;  /* 0x0000000000620805 */ /* 0x000fe2000001ff00 */
[----:B------:R-:W-:Y:S01]  /*1ef0*/  LOP3.LUT R20, R23, R20, RZ, 0x3c, !PT ;  /* 0x0000001417147212 */ /* 0x000fe200078e3cff */
[----:B------:R-:W-:Y:S01]  /*1f00*/  USHF.L.U32 UR7, UR15, 0x4, URZ ;  /* 0x000000040f077899 */ /* 0x000fe2000800063f */
[----:B------:R-:W-:Y:S01]  /*1f10*/  IADD3 R0, R16, R17, R2 ;  /* 0x0000001110007210 */ /* 0x000fe20007ffe002 */
[----:B------:R-:W-:Y:S01]  /*1f20*/  UIADD3 UR6, UR6, -UR4, URZ ;  /* 0x8000000406067290 */ /* 0x000fe2000fffe03f */
[----:B------:R-:W-:Y:S01]  /*1f30*/  SEL R90, R90, RZ, !P6 ;  /* 0x000000ff5a5a7207 */ /* 0x000fe20007000000 */
[----:B------:R-:W-:Y:S01]  /*1f40*/  IMAD R29, R29, 0x30, RZ ;  /* 0x000000301d1d7824 */ /* 0x000fe200078e02ff */
[----:B------:R-:W-:-:S02]  /*1f50*/  SHF.L.U32 R17, R108, R97, RZ ;  /* 0x000000616c117219 */ /* 0x000fc400000006ff */
[----:B------:R-:W-:Y:S02]  /*1f60*/  SHF.L.U32 R16, R108, R93, RZ ;  /* 0x0000005d6c107219 */ /* 0x000fe400000006ff */
[----:B------:R-:W-:Y:S01]  /*1f70*/  LOP3.LUT R12, R35, 0x4, R80, 0xf8, !PT ;  /* 0x00000004230c7812 */ /* 0x000fe200078ef850 */
[----:B------:R-:W-:Y:S01]  /*1f80*/  @!P3 IMAD.IADD R21, R21, 0x1, -R10 ;  /* 0x000000011515b824 */ /* 0x000fe200078e0a0a */
[----:B------:R-:W-:Y:S01]  /*1f90*/  SEL R82, RZ, 0x8, P5 ;  /* 0x00000008ff527807 */ /* 0x000fe20002800000 */
[----:B------:R-:W-:Y:S01]  /*1fa0*/  UIMAD UR6, UR6, 0xc0, UR7 ;  /* 0x000000c0060678a4 */ /* 0x000fe2000f8e0207 */
[----:B------:R-:W-:Y:S01]  /*1fb0*/  IADD3 R2, R20, R15, R2 ;  /* 0x0000000f14027210 */ /* 0x000fe20007ffe002 */
[----:B------:R-:W-:Y:S01]  /*1fc0*/  IMAD.SHL.U32 R15, R90, 0x10, RZ ;  /* 0x000000105a0f7824 */ /* 0x000fe200078e00ff */
[----:B------:R-:W-:Y:S02]  /*1fd0*/  LOP3.LUT P1, RZ, R17, R98, RZ, 0xc0, !PT ;  /* 0x0000006211ff7212 */ /* 0x000fe4000782c0ff */
[----:B------:R-:W-:-:S02]  /*1fe0*/  LOP3.LUT P5, RZ, R16, R99, RZ, 0xc0, !PT ;  /* 0x0000006310ff7212 */ /* 0x000fc400078ac0ff */
[----:B------:R-:W-:Y:S02]  /*1ff0*/  LOP3.LUT R12, R12, R29, RZ, 0xfc, !PT ;  /* 0x0000001d0c0c7212 */ /* 0x000fe400078efcff */
[----:B------:R-:W-:Y:S02]  /*2000*/  @!P3 IADD3 R76, R76, 0x1, RZ ;  /* 0x000000014c4cb810 */ /* 0x000fe40007ffe0ff */
[----:B------:R-:W-:Y:S02]  /*2010*/  PLOP3.LUT P5, PT, P1, P5, PT, 0x2a, 0x0 ;  /* 0x000000000000781c */ /* 0x000fe40000faa572 */
[----:B------:R-:W-:Y:S02]  /*2020*/  ISETP.GE.U32.AND P6, PT, R21, R10, PT ;  /* 0x0000000a1500720c */ /* 0x000fe40003fc6070 */
[----:B------:R-:W-:Y:S02]  /*2030*/  LOP3.LUT P3, RZ, R15, 0x10, RZ, 0xc0, !PT ;  /* 0x000000100fff7812 */ /* 0x000fe4000786c0ff */
[----:B------:R-:W-:-:S02]  /*2040*/  IADD3 R10, R14, UR7, RZ ;  /* 0x000000070e0a7c10 */ /* 0x000fc4000fffe0ff */
[----:B------:R-:W-:Y:S01]  /*2050*/  IADD3 R12, R12, UR6, RZ ;  /* 0x000000060c0c7c10 */ /* 0x000fe2000fffe0ff */
[----:B------:R-:W-:Y:S02]  /*2060*/  ULDC UR5, c[0x0][0x1b4] ;  /* 0x00006d0000057ab9 */ /* 0x000fe40000000800 */
[----:B------:R-:W-:Y:S01]  /*2070*/  ULDC UR4, c[0x0][0x1ec] ;  /* 0x00007b0000047ab9 */ /* 0x000fe20000000800 */
[----:B------:R-:W-:Y:S01]  /*2080*/  IMAD.SHL.U32 R10, R10, 0x10, RZ ;  /* 0x000000100a0a7824 */ /* 0x000fe200078e00ff */
[----:B------:R-:W-:Y:S01]  /*2090*/  BAR.SYNC.DEFER_BLOCKING 0x0 ;  /* 0x0000000000007b1d */ /* 0x000fe20000010000 */
[----:B------:R-:W-:Y:S01]  /*20a0*/  IMAD.SHL.U32 R12, R12, 0x10, RZ ;  /* 0x000000100c0c7824 */ /* 0x000fe200078e00ff */
[----:B------:R-:W-:-:S06]  /*20b0*/  ULOP3.LUT UR4, UR5, UR4, URZ, 0x3c, !UPT ;  /* 0x0000000405047292 */ /* 0x000fcc000f8e3c3f */
[----:B------:R-:W-:Y:S02]  /*20c0*/  ISETP.LE.AND P1, PT, RZ, UR4, PT ;  /* 0x00000004ff007c0c */ /* 0x000fe4000bf23270 */
[----:B------:R-:W-:Y:S01]  /*20d0*/  @P6 IADD3 R76, R76, 0x1, RZ ;  /* 0x000000014c4c6810 */ /* 0x000fe20007ffe0ff */
[----:B------:R1:W2:Y:S04]  /*20e0*/  LDSM.16.M88.4 R36, [R12] ;  /* 0x000000000c24783b */ /* 0x0002a80000000200 */
[----:B------:R1:W3:Y:S04]  /*20f0*/  LDSM.16.M88.4 R40, [R10+0x3000] ;  /* 0x003000000a28783b */ /* 0x0002e80000000200 */
[----:B------:R1:W4:Y:S04]  /*2100*/  LDSM.16.M88.4 R44, [R10+0x3c00] ;  /* 0x003c00000a2c783b */ /* 0x0003280000000200 */
[----:B------:R1:W1:Y:S04]  /*2110*/  LDSM.16.M88.4 R48, [R10+0x4800] ;  /* 0x004800000a30783b */ /* 0x0002680000000200 */
[----:B------:R1:W1:Y:S04]  /*2120*/  LDSM.16.M88.4 R52, [R10+0x5400] ;  /* 0x005400000a34783b */ /* 0x0002680000000200 */
[----:B------:R-:W-:Y:S01]  /*2130*/  @!PT LDS RZ, [RZ] ;  /* 0x00000000fffff984 */ /* 0x000fe20000000800 */
[----:B------:R-:W-:Y:S01]  /*2140*/  @!PT LDS RZ, [RZ] ;  /* 0x00000000fffff984 */ /* 0x000fe20000000800 */
[----:B------:R-:W-:Y:S01]  /*2150*/  @!PT LDS RZ, [RZ] ;  /* 0x00000000fffff984 */ /* 0x000fe20000000800 */
[----:B------:R1:W-:Y:S04]  /*2160*/  LDGSTS.E.LTC128B.128 [R7+0x200], [R84.64], !P5 ;  /* 0x0020000054077fae */ /* 0x0003e8000e921d50 */
[----:B------:R1:W-:Y:S01]  /*2170*/  LDGSTS.E.BYPASS.LTC128B.128 [R7+0x3200], [R4.64], P3 ;  /* 0x0320000004077fae */ /* 0x0003e20009901d50 */
[----:B------:R-:W-:-:S02]  /*2180*/  ISETP.NE.AND P3, PT, RZ, c[0x0][0x1ec], PT ;  /* 0x00007b00ff007a0c */ /* 0x000fc40003f65270 */
[----:B------:R-:W-:Y:S01]  /*2190*/  ISETP.LT.AND P5, PT, RZ, c[0x0][0x218], PT ;  /* 0x00008600ff007a0c */ /* 0x000fe20003fa1270 */
[----:B------:R-:W-:Y:S02]  /*21a0*/  IMAD.SHL.U32 R81, R110, 0x4, RZ ;  /* 0x000000046e517824 */ /* 0x000fe400078e00ff */
[----:B------:R-:W-:Y:S02]  /*21b0*/  IMAD R0, R11, 0x30, R0 ;  /* 0x000000300b007824 */ /* 0x000fe400078e0200 */
[----:B------:R-:W-:Y:S02]  /*21c0*/  IMAD R2, R9, 0x30, R2 ;  /* 0x0000003009027824 */ /* 0x000fe400078e0202 */
[----:B------:R-:W-:Y:S01]  /*21d0*/  @!P1 IMAD.MOV R76, RZ, RZ, -R76 ;  /* 0x000000ffff4c9224 */ /* 0x000fe200078e0a4c */
[----:B------:R-:W-:-:S03]  /*21e0*/  LOP3.LUT R81, R81, 0xc, RZ, 0xc0, !PT ;  /* 0x0000000c51517812 */ /* 0x000fc600078ec0ff */
[----:B------:R-:W-:Y:S01]  /*21f0*/  @!P3 LOP3.LUT R76, RZ, c[0x0][0x1ec], RZ, 0x33, !PT ;  /* 0x00007b00ff4cba12 */ /* 0x000fe200078e33ff */
[----:B------:R-:W-:Y:S01]  /*2200*/  @!P4 IMAD.MOV.U32 R104, RZ, RZ, c[0x0][0x338] ;  /* 0x0000ce00ff68c624 */ /* 0x000fe200078e00ff */
[----:B------:R-:W-:Y:S01]  /*2210*/  IADD3 R6, R6, UR15, RZ ;  /* 0x0000000f06067c10 */ /* 0x000fe2000fffe0ff */
[----:B------:R-:W-:Y:S01]  /*2220*/  @P0 CS2R R100, SRZ ;  /* 0x0000000000640805 */ /* 0x000fe2000001ff00 */
[----:B------:R-:W-:Y:S01]  /*2230*/  SEL R91, R91, RZ, P2 ;  /* 0x000000ff5b5b7207 */ /* 0x000fe20001000000 */
[----:B------:R-:W-:Y:S01]  /*2240*/  IMAD.SHL.U32 R0, R0, 0x10, RZ ;  /* 0x0000001000007824 */ /* 0x000fe200078e00ff */
[----:B------:R-:W-:Y:S01]  /*2250*/  LOP3.LUT R82, R82, R13, R8, 0xfe, !PT ;  /* 0x0000000d52527212 */ /* 0x000fe200078efe08 */
[----:B------:R-:W-:Y:S01]  /*2260*/  IMAD.SHL.U32 R2, R2, 0x10, RZ ;  /* 0x0000001002027824 */ /* 0x000fe200078e00ff */
[----:B------:R-:W-:Y:S01]  /*2270*/  IADD3 R106, P2, R106, c[0x0][0x300], RZ ;  /* 0x0000c0006a6a7a10 */ /* 0x000fe20007f5e0ff */
[----:B------:R-:W-:Y:S01]  /*2280*/  ULEA UR5, UR6, 0x80, 0x4 ;  /* 0x0000008006057891 */ /* 0x000fe2000f8e203f */
[----:B------:R-:W-:-:S02]  /*2290*/  IADD3 R88, P4, R4, c[0x0][0x288], RZ ;  /* 0x0000a20004587a10 */ /* 0x000fc40007f9e0ff */
[----:B------:R-:W-:Y:S01]  /*22a0*/  ISETP.GE.U32.AND P0, PT, R102, R76, PT ;  /* 0x0000004c6600720c */ /* 0x000fe20003f06070 */
[----:B------:R-:W-:Y:S01]  /*22b0*/  IMAD R81, R6, 0x40, R81 ;  /* 0x0000004006517824 */ /* 0x000fe200078e0251 */
[----:B------:R-:W-:Y:S02]  /*22c0*/  LOP3.LUT R79, R80, 0x4, RZ, 0xc0, !PT ;  /* 0x00000004504f7812 */ /* 0x000fe400078ec0ff */
[----:B------:R-:W-:Y:S02]  /*22d0*/  IADD3.X R107, R3, c[0x0][0x304], RZ, P2, !PT ;  /* 0x0000c100036b7a10 */ /* 0x000fe400017fe4ff */
[----:B------:R-:W-:Y:S02]  /*22e0*/  IADD3.X R89, R5, c[0x0][0x28c], RZ, P4, !PT ;  /* 0x0000a30005597a10 */ /* 0x000fe400027fe4ff */
[----:B------:R-:W-:Y:S02]  /*22f0*/  SHF.R.S32.HI R112, RZ, 0x4, R112 ;  /* 0x00000004ff707819 */ /* 0x000fe40000011470 */
[----:B------:R-:W-:-:S02]  /*2300*/  SHF.R.S32.HI R113, RZ, 0x4, R113 ;  /* 0x00000004ff717819 */ /* 0x000fc40000011471 */
[----:B------:R-:W-:Y:S02]  /*2310*/  SHF.R.S32.HI R95, RZ, 0x4, R0 ;  /* 0x00000004ff5f7819 */ /* 0x000fe40000011400 */
[----:B------:R-:W-:Y:S02]  /*2320*/  SHF.R.S32.HI R96, RZ, 0x4, R2 ;  /* 0x00000004ff607819 */ /* 0x000fe40000011402 */
[----:B------:R-:W-:Y:S01]  /*2330*/  SEL R82, R82, RZ, !P0 ;  /* 0x000000ff52527207 */ /* 0x000fe20004000000 */
[----:B------:R-:W-:Y:S05]  /*2340*/  @P5 BRA `(.L_x_574) ;  /* 0x0000011000005947 */ /* 0x000fea0003800000 */
[----:B-1234-:R-:W-:Y:S01]  /*2350*/  CS2R R4, SRZ ;  /* 0x0000000000047805 */ /* 0x01efe2000001ff00 */
[----:B------:R-:W-:Y:S01]  /*2360*/  CS2R R6, SRZ ;  /* 0x0000000000067805 */ /* 0x000fe2000001ff00 */
        /* <DEDUP_REMOVED lines=14> */
[----:B------:R-:W-:Y:S05]  /*2450*/  BRA `(.L_x_575) ;  /* 0x000009c000007947 */ /* 0x000fea0003800000 */
.L_x_574:
[C---:B-1234-:R-:W-:Y:S01]  /*2460*/  LOP3.LUT R5, R110.reuse, 0x1f, RZ, 0xc0, !PT ;  /* 0x0000001f6e057812 */ /* 0x05efe200078ec0ff */
[----:B------:R-:W-:Y:S01]  /*2470*/  IMAD.SHL.U32 R113, R113, 0x10, RZ ;  /* 0x0000001071717824 */ /* 0x000fe200078e00ff */
[----:B------:R-:W-:Y:S01]  /*2480*/  LOP3.LUT R3, R110, 0xc, RZ, 0xc0, !PT ;  /* 0x0000000c6e037812 */ /* 0x000fe200078ec0ff */
[----:B------:R-:W-:Y:S01]  /*2490*/  IMAD.SHL.U32 R112, R112, 0x10, RZ ;  /* 0x0000001070707824 */ /* 0x000fe200078e00ff */
[----:B------:R-:W-:Y:S01]  /*24a0*/  SHF.R.U32.HI R5, RZ, 0x4, R5 ;  /* 0x00000004ff057819 */ /* 0x000fe20000011605 */
[----:B------:R-:W-:Y:S01]  /*24b0*/  IMAD.MOV.U32 R105, RZ, RZ, 0x8 ;  /* 0x00000008ff697424 */ /* 0x000fe200078e00ff */
[----:B------:R-:W-:Y:S01]  /*24c0*/  SHF.R.U32.HI R3, RZ, 0x2, R3 ;  /* 0x00000002ff037819 */ /* 0x000fe20000011603 */
[----:B------:R-:W-:Y:S01]  /*24d0*/  IMAD.MOV.U32 R103, RZ, RZ, c[0x0][0x298] ;  /* 0x0000a600ff677624 */ /* 0x000fe200078e00ff */
[C---:B------:R-:W-:Y:S01]  /*24e0*/  LOP3.LUT R0, R5.reuse, 0x2, R80, 0xf8, !PT ;  /* 0x0000000205007812 */ /* 0x040fe200078ef850 */
[----:B------:R-:W-:Y:S01]  /*24f0*/  IMAD R4, R5, 0x2, R78 ;  /* 0x0000000205047824 */ /* 0x000fe200078e024e */
[----:B------:R-:W-:Y:S01]  /*2500*/  IADD3 R111, -R111, c[0x0][0x218], RZ ;  /* 0x000086006f6f7a10 */ /* 0x000fe20007ffe1ff */
[----:B------:R-:W-:Y:S01]  /*2510*/  CS2R R8, SRZ ;  /* 0x0000000000087805 */ /* 0x000fe2000001ff00 */
[----:B------:R-:W-:Y:S01]  /*2520*/  LOP3.LUT R7, R0, R3, RZ, 0x3c, !PT ;  /* 0x0000000300077212 */ /* 0x000fe200078e3cff */
[----:B------:R-:W-:Y:S01]  /*2530*/  CS2R R10, SRZ ;  /* 0x00000000000a7805 */ /* 0x000fe2000001ff00 */
[C---:B------:R-:W-:Y:S01]  /*2540*/  LOP3.LUT R5, R4.reuse, R77, RZ, 0x3c, !PT ;  /* 0x0000004d04057212 */ /* 0x040fe200078e3cff */
[----:B------:R-:W-:Y:S01]  /*2550*/  CS2R R12, SRZ ;  /* 0x00000000000c7805 */ /* 0x000fe2000001ff00 */
[--C-:B------:R-:W-:Y:S01]  /*2560*/  LOP3.LUT R2, R7, 0x4, R80.reuse, 0xf8, !PT ;  /* 0x0000000407027812 */ /* 0x100fe200078ef850 */
[----:B------:R-:W-:Y:S01]  /*2570*/  CS2R R14, SRZ ;  /* 0x00000000000e7805 */ /* 0x000fe2000001ff00 */
[----:B------:R-:W-:Y:S01]  /*2580*/  LOP3.LUT R0, R5, 0x4, R80, 0xf8, !PT ;  /* 0x0000000405007812 */ /* 0x000fe200078ef850 */
[----:B------:R-:W-:Y:S01]  /*2590*/  CS2R R6, SRZ ;  /* 0x0000000000067805 */ /* 0x000fe2000001ff00 */
[----:B------:R-:W-:Y:S01]  /*25a0*/  CS2R R16, SRZ ;  /* 0x0000000000107805 */ /* 0x000fe2000001ff00 */
[----:B------:R-:W-:Y:S01]  /*25b0*/  IMAD R2, R3, 0x30, R2 ;  /* 0x0000003003027824 */ /* 0x000fe200078e0202 */
[----:B------:R-:W-:Y:S01]  /*25c0*/  CS2R R18, SRZ ;  /* 0x0000000000127805 */ /* 0x000fe2000001ff00 */
[----:B------:R-:W-:Y:S01]  /*25d0*/  IMAD R0, R4, 0x30, R0 ;  /* 0x0000003004007824 */ /* 0x000fe200078e0200 */
[----:B------:R-:W-:Y:S01]  /*25e0*/  CS2R R20, SRZ ;  /* 0x0000000000147805 */ /* 0x000fe2000001ff00 */
[----:B------:R-:W-:Y:S01]  /*25f0*/  IMAD.MOV.U32 R3, RZ, RZ, c[0x0][0x29c] ;  /* 0x0000a700ff037624 */ /* 0x000fe200078e00ff */
        /* <DEDUP_REMOVED lines=8> */
[----:B------:R-:W-:Y:S01]  /*2680*/  IMAD.SHL.U32 R0, R0, 0x10, RZ ;  /* 0x0000001000007824 */ /* 0x000fe200078e00ff */
[----:B------:R-:W-:-:S02]  /*2690*/  ULEA UR4, UR15, 0x3080, 0x8 ;  /* 0x000030800f047891 */ /* 0x000fc4000f8e403f */
[----:B------:R-:W-:Y:S02]  /*26a0*/  UMOV UR14, 0x2 ;  /* 0x00000002000e7882 */ /* 0x000fe40000000000 */
[----:B------:R-:W-:Y:S02]  /*26b0*/  UMOV UR13, 0x200 ;  /* 0x00000200000d7882 */ /* 0x000fe40000000000 */
[----:B------:R-:W-:Y:S02]  /*26c0*/  UMOV UR12, 0x200 ;  /* 0x00000200000c7882 */ /* 0x000fe40000000000 */
[----:B------:R-:W-:Y:S02]  /*26d0*/  UMOV UR11, URZ ;  /* 0x0000003f000b7c82 */ /* 0x000fe40008000000 */
.L_x_576:
[C---:B--2---:R-:W-:Y:S01]  /*26e0*/  IMMA.16832.S8.S8.SAT R4, R36.reuse.ROW, R40.COL, R4 ;  /* 0x0000002824047237 */ /* 0x044fe20000445c04 */
[C---:B-1----:R-:W-:Y:S01]  /*26f0*/  SHF.L.U32 R115, R108.reuse, R97, RZ ;  /* 0x000000616c737219 */ /* 0x042fe200000006ff */
[----:B------:R-:W-:Y:S01]  /*2700*/  LDSM.16.M88.4 R60, [R0+UR4] ;  /* 0x00000004003c783b */ /* 0x000fe20008000200 */
[----:B------:R-:W-:Y:S01]  /*2710*/  UISETP.NE.AND UP0, UPT, UR11, 0x2, UPT ;  /* 0x000000020b00788c */ /* 0x000fe2000bf05270 */
[----:B------:R-:W-:Y:S01]  /*2720*/  SHF.L.U32 R114, R108, R93, RZ ;  /* 0x0000005d6c727219 */ /* 0x000fe200000006ff */
[----:B------:R-:W-:Y:S01]  /*2730*/  UISETP.NE.AND UP1, UPT, UR14, 0x2, UPT ;  /* 0x000000020e00788c */ /* 0x000fe2000bf25270 */
[----:B------:R-:W-:Y:S01]  /*2740*/  LOP3.LUT P0, RZ, R115, R100, RZ, 0xc0, !PT ;  /* 0x0000006473ff7212 */ /* 0x000fe2000780c0ff */
[----:B------:R-:W-:Y:S01]  /*2750*/  UMOV UR6, UR12 ;  /* 0x0000000c00067c82 */ /* 0x000fe20008000000 */
[C---:B------:R-:W-:Y:S01]  /*2760*/  IMMA.16832.S8.S8.SAT R8, R36.reuse.ROW, R42.COL, R8 ;  /* 0x0000002a24087237 */ /* 0x040fe20000445c08 */
[----:B------:R-:W-:Y:S01]  /*2770*/  LOP3.LUT P1, RZ, R114, R101, RZ, 0xc0, !PT ;  /* 0x0000006572ff7212 */ /* 0x000fe2000782c0ff */
[----:B------:R-:W-:Y:S01]  /*2780*/  LDSM.16.M88.4 R64, [R0+UR4+0xc00] ;  /* 0x000c00040040783b */ /* 0x000fe20008000200 */
[----:B------:R-:W-:Y:S01]  /*2790*/  UMOV UR7, UR13 ;  /* 0x0000000d00077c82 */ /* 0x000fe20008000000 */
[----:B------:R-:W-:Y:S01]  /*27a0*/  LEA R56, R2, UR5, 0x4 ;  /* 0x0000000502387c11 */ /* 0x000fe2000f8e20ff */
[----:B------:R-:W-:Y:S01]  /*27b0*/  IMAD.SHL.U32 R114, R90, 0x8, RZ ;  /* 0x000000085a727824 */ /* 0x000fe200078e00ff */
[----:B------:R-:W-:Y:S01]  /*27c0*/  PLOP3.LUT P1, PT, P0, P1, PT, 0x2a, 0x0 ;  /* 0x000000000000781c */ /* 0x000fe20000722572 */
[----:B------:R-:W-:Y:S01]  /*27d0*/  @UP0 UIADD3 UR10, UR4, 0x80, URZ ;  /* 0x00000080040a0890 */ /* 0x000fe2000fffe03f */
[C---:B------:R-:W-:Y:S01]  /*27e0*/  IMMA.16832.S8.S8.SAT R12, R36.reuse.ROW, R44.COL, R12 ;  /* 0x0000002c240c7237 */ /* 0x040fe20000445c0c */
[----:B------:R-:W-:Y:S01]  /*27f0*/  LDSM.16.M88.4 R68, [R0+UR4+0x1800] ;  /* 0x001800040044783b */ /* 0x000fe20008000200 */
[----:B------:R-:W-:Y:S01]  /*2800*/  LOP3.LUT P0, RZ, R114, 0x10, RZ, 0xc0, !PT ;  /* 0x0000001072ff7812 */ /* 0x000fe2000780c0ff */
[----:B------:R-:W-:Y:S01]  /*2810*/  @!UP0 UIADD3 UR10, UR4, -0x280, URZ ;  /* 0xfffffd80040a8890 */ /* 0x000fe2000fffe03f */
[----:B------:R-:W-:Y:S01]  /*2820*/  IADD3 R115, R113, UR12, RZ ;  /* 0x0000000c71737c10 */ /* 0x000fe2000fffe0ff */
[----:B------:R-:W-:Y:S01]  /*2830*/  @UP1 UIADD3 UR12, UR12, 0x100, URZ ;  /* 0x000001000c0c1890 */ /* 0x000fe2000fffe03f */
[----:B------:R-:W-:Y:S01]  /*2840*/  IADD3 R93, R93, 0x1, RZ ;  /* 0x000000015d5d7810 */ /* 0x000fe20007ffe0ff */
[----:B------:R-:W-:Y:S01]  /*2850*/  @!UP1 UIADD3 UR12, UR6, -0x200, URZ ;  /* 0xfffffe00060c9890 */ /* 0x000fe2000fffe03f */
[C---:B------:R-:W-:Y:S01]  /*2860*/  IMMA.16832.S8.S8.SAT R16, R36.reuse.ROW, R46.COL, R16 ;  /* 0x0000002e24107237 */ /* 0x040fe20000445c10 */
[----:B------:R-:W1:Y:S01]  /*2870*/  LDSM.16.M88.4 R56, [R56] ;  /* 0x000000003838783b */ /* 0x000e620000000200 */
[----:B------:R-:W-:Y:S01]  /*2880*/  ISETP.NE.AND P4, PT, R93, c[0x0][0x180], PT ;  /* 0x000060005d007a0c */ /* 0x000fe20003f85270 */
[----:B------:R-:W-:Y:S01]  /*2890*/  @UP0 UMOV UR9, 0x8 ;  /* 0x0000000800090882 */ /* 0x000fe20000000000 */
[----:B------:R-:W-:Y:S01]  /*28a0*/  IADD3 R117, R113, UR13, RZ ;  /* 0x0000000d71757c10 */ /* 0x000fe2000fffe0ff */
[----:B------:R-:W-:Y:S01]  /*28b0*/  @UP1 UIADD3 UR13, UR13, 0x100, URZ ;  /* 0x000001000d0d1890 */ /* 0x000fe2000fffe03f */
[----:B------:R-:W-:Y:S01]  /*28c0*/  IMAD.MOV.U32 R116, RZ, RZ, RZ ;  /* 0x000000ffff747224 */ /* 0x000fe200078e00ff */
[----:B------:R-:W-:Y:S01]  /*28d0*/  @!UP1 UIADD3 UR13, UR7, -0x200, URZ ;  /* 0xfffffe00070d9890 */ /* 0x000fe2000fffe03f */
[C---:B------:R-:W-:Y:S01]  /*28e0*/  IMMA.16832.S8.S8.SAT R20, R36.reuse.ROW, R48.COL, R20 ;  /* 0x0000003024147237 */ /* 0x040fe20000445c14 */
[----:B------:R-:W2:Y:S01]  /*28f0*/  LDSM.16.M88.4 R72, [R0+UR4+0x2400] ;  /* 0x002400040048783b */ /* 0x000ea20008000200 */
[----:B------:R-:W-:Y:S02]  /*2900*/  @!UP0 UMOV UR9, 0xffffffd8 ;  /* 0xffffffd800098882 */ /* 0x000fe40000000000 */
[----:B------:R-:W-:Y:S01]  /*2910*/  IADD3 R91, R91, 0x1, RZ ;  /* 0x000000015b5b7810 */ /* 0x000fe20007ffe0ff */
[----:B------:R-:W-:Y:S01]  /*2920*/  @UP1 UIADD3 UR14, UR14, 0x1, URZ ;  /* 0x000000010e0e1890 */ /* 0x000fe2000fffe03f */
[----:B------:R-:W-:Y:S01]  /*2930*/  IADD3 R111, R111, -0x1, RZ ;  /* 0xffffffff6f6f7810 */ /* 0x000fe20007ffe0ff */
[----:B------:R-:W-:Y:S01]  /*2940*/  @!P4 IMAD.MOV.U32 R93, RZ, RZ, RZ ;  /* 0x000000ffff5dc224 */ /* 0x000fe200078e00ff */
[C---:B------:R-:W-:Y:S01]  /*2950*/  IMMA.16832.S8.S8.SAT R24, R36.reuse.ROW, R50.COL, R24 ;  /* 0x0000003224187237 */ /* 0x040fe20000445c18 */
[----:B------:R-:W-:Y:S01]  /*2960*/  @!PT LDS RZ, [RZ] ;  /* 0x00000000fffff984 */ /* 0x000fe20000000800 */
[----:B------:R-:W-:Y:S01]  /*2970*/  @!PT LDS RZ, [RZ] ;  /* 0x00000000fffff984 */ /* 0x000fe20000000800 */
[----:B------:R-:W-:Y:S01]  /*2980*/  @!PT LDS RZ, [RZ] ;  /* 0x00000000fffff984 */ /* 0x000fe20000000800 */
[----:B------:R3:W-:Y:S01]  /*2990*/  LDGSTS.E.LTC128B.128 [R115], [R86.64], !P1 ;  /* 0x0000000056737fae */ /* 0x0007e2000c921d50 */
[----:B------:R-:W-:Y:S01]  /*29a0*/  ISETP.NE.AND P2, PT, R91, c[0x0][0x27c], PT ;  /* 0x00009f005b007a0c */ /* 0x000fe20003f45270 */
[----:B------:R-:W-:Y:S01]  /*29b0*/  @UP0 UIADD3 UR11, UR11, 0x1, URZ ;  /* 0x000000010b0b0890 */ /* 0x000fe2000fffe03f */
[----:B------:R-:W-:Y:S01]  /*29c0*/  @!P4 IADD3 R114, R97, 0x1, RZ ;  /* 0x000000016172c810 */ /* 0x000fe20007ffe0ff */
[----:B------:R-:W-:Y:S01]  /*29d0*/  @UP0 UMOV UR8, 0x10 ;  /* 0x0000001000080882 */ /* 0x000fe20000000000 */
[----:B------:R-:W-:Y:S01]  /*29e0*/  SEL R119, R103, c[0x0][0x290], !P2 ;  /* 0x0000a40067777a07 */ /* 0x000fe20005000000 */
[----:B------:R-:W-:Y:S01]  /*29f0*/  @!UP0 UMOV UR8, 0xffffffe0 ;  /* 0xffffffe000088882 */ /* 0x000fe20000000000 */
[C---:B------:R-:W-:Y:S01]  /*2a00*/  IMMA.16832.S8.S8.SAT R28, R36.reuse.ROW, R52.COL, R28 ;  /* 0x00000034241c7237 */ /* 0x040fe20000445c1c */
[----:B------:R4:W-:Y:S01]  /*2a10*/  LDGSTS.E.BYPASS.LTC128B.128 [R117+0x3000], [R88.64], P0 ;  /* 0x0300000058757fae */ /* 0x0009e20008101d50 */
[----:B------:R-:W-:Y:S01]  /*2a20*/  @!P4 ISETP.GE.AND P0, PT, R114, c[0x0][0x17c], PT ;  /* 0x00005f007200ca0c */ /* 0x000fe20003f06270 */
[----:B------:R-:W-:Y:S01]  /*2a30*/  @!UP1 UMOV UR14, URZ ;  /* 0x0000003f000e9c82 */ /* 0x000fe20008000000 */
[----:B------:R-:W-:Y:S01]  /*2a40*/  IADD3 R118, P1, R88, R119, RZ ;  /* 0x0000007758767210 */ /* 0x000fe20007f3e0ff */
[----:B------:R-:W-:Y:S01]  /*2a50*/  @!UP0 UMOV UR11, URZ ;  /* 0x0000003f000b8c82 */ /* 0x000fe20008000000 */
[----:B------:R-:W-:Y:S01]  /*2a60*/  @!P4 SEL R116, R108, 0x2, !P0 ;  /* 0x000000026c74c807 */ /* 0x000fe20004000000 */
[----:B------:R-:W-:Y:S01]  /*2a70*/  UIADD3 UR4, UR10, 0x80, URZ ;  /* 0x000000800a047890 */ /* 0x000fe2000fffe03f */
[----:B------:R-:W-:Y:S01]  /*2a80*/  IMMA.16832.S8.S8.SAT R32, R36.ROW, R54.COL, R32 ;  /* 0x0000003624207237 */ /* 0x000fe20000445c20 */
[----:B------:R-:W0:Y:S01]  /*2a90*/  LDGDEPBAR ;  /* 0x00000000000079af */ /* 0x000e220000000000 */
[----:B------:R-:W-:Y:S02]  /*2aa0*/  ISETP.NE.AND P3, PT, R116, 0x2, PT ;  /* 0x000000027400780c */ /* 0x000fe40003f65270 */
[----:B------:R-:W-:Y:S02]  /*2ab0*/  @!P4 SEL R97, R114, RZ, !P0 ;  /* 0x000000ff7261c207 */ /* 0x000fe40004000000 */
[----:B------:R-:W-:Y:S02]  /*2ac0*/  IADD3 R114, R2, UR9, RZ ;  /* 0x0000000902727c10 */ /* 0x000fe4000fffe0ff */
[----:B------:R-:W-:-:S01]  /*2ad0*/  SEL R91, R91, RZ, P2 ;  /* 0x000000ff5b5b7207 */ /* 0x000fc20001000000 */
[C---:B-1----:R-:W-:Y:S03]  /*2ae0*/  IMMA.16832.S8.S8.SAT R4, R56.reuse.ROW, R60.COL, R4 ;  /* 0x0000003c38047237 */ /* 0x042fe60000445c04 */
[----:B---3--:R-:W-:Y:S01]  /*2af0*/  IMAD R115, R116, R105, c[0x2][0x0] ;  /* 0x0080000074737624 */ /* 0x008fe200078e0269 */
[----:B------:R-:W-:Y:S01]  /*2b00*/  LEA R114, R114, UR5, 0x4 ;  /* 0x0000000572727c11 */ /* 0x000fe2000f8e20ff */
[----:B------:R-:W-:Y:S01]  /*2b10*/  ULEA UR5, UR8, UR5, 0x4 ;  /* 0x0000000508057291 */ /* 0x000fe2000f8e203f */
[----:B------:R-:W-:Y:S01]  /*2b20*/  @!P3 IADD3 R94, R94, c[0x0][0x248], RZ ;  /* 0x000092005e5eba10 */ /* 0x000fe20007ffe0ff */
[----:B------:R1:W3:Y:S01]  /*2b30*/  LDC.64 R120, c[0x0][R115+0x160] ;  /* 0x0000580073787b82 */ /* 0x0002e20000000a00 */
[C---:B------:R-:W-:Y:S01]  /*2b40*/  IMMA.16832.S8.S8.SAT R8, R56.reuse.ROW, R62.COL, R8 ;  /* 0x0000003e38087237 */ /* 0x040fe20000445c08 */
[----:B----4-:R-:W-:Y:S03]  /*2b50*/  SEL R117, RZ, c[0x0][0x280], P2 ;  /* 0x0000a000ff757a07 */ /* 0x010fe60001000000 */
[----:B------:R-:W-:Y:S04]  /*2b60*/  SEL R88, R3, c[0x0][0x294], !P2 ;  /* 0x0000a50003587a07 */ /* 0x000fe80005000000 */
[C---:B------:R-:W-:Y:S01]  /*2b70*/  IMMA.16832.S8.S8.SAT R12, R56.reuse.ROW, R64.COL, R12 ;  /* 0x00000040380c7237 */ /* 0x040fe20000445c0c */
[----:B------:R-:W-:Y:S03]  /*2b80*/  IMAD.IADD R92, R117, 0x1, R92 ;  /* 0x00000001755c7824 */ /* 0x000fe600078e025c */
[----:B------:R-:W-:Y:S01]  /*2b90*/  IMAD.X R119, R89, 0x1, R88, P1 ;  /* 0x0000000159777824 */ /* 0x000fe200008e0658 */
[----:B------:R-:W-:Y:S02]  /*2ba0*/  IADD3 R117, R112, UR12, RZ ;  /* 0x0000000c70757c10 */ /* 0x000fe4000fffe0ff */
[C---:B------:R-:W-:Y:S01]  /*2bb0*/  SHF.L.U32 R89, R108.reuse, R97, RZ ;  /* 0x000000616c597219 */ /* 0x040fe200000006ff */
[C---:B------:R-:W-:Y:S01]  /*2bc0*/  IMMA.16832.S8.S8.SAT R16, R56.reuse.ROW, R66.COL, R16 ;  /* 0x0000004238107237 */ /* 0x040fe20000445c10 */
[----:B------:R-:W-:Y:S03]  /*2bd0*/  SHF.L.U32 R88, R108, R93, RZ ;  /* 0x0000005d6c587219 */ /* 0x000fe600000006ff */
[----:B-1----:R-:W-:Y:S01]  /*2be0*/  IADD3 R115, R112, UR13, RZ ;  /* 0x0000000d70737c10 */ /* 0x002fe2000fffe0ff */
[----:B------:R-:W-:Y:S04]  /*2bf0*/  DEPBAR.LE SB0, 0x1 ;  /* 0x000080400000791a */ /* 0x000fe80000000000 */
[----:B------:R-:W-:Y:S03]  /*2c00*/  BAR.SYNC.DEFER_BLOCKING 0x0 ;  /* 0x0000000000007b1d */ /* 0x000fe60000010000 */
[C---:B---3--:R-:W-:Y:S01]  /*2c10*/  IADD3 R86, P0, R120.reuse, R86, RZ ;  /* 0x0000005678567210 */ /* 0x048fe20007f1e0ff */
[C---:B------:R-:W-:Y:S01]  /*2c20*/  IMMA.16832.S8.S8.SAT R20, R56.reuse.ROW, R68.COL, R20 ;  /* 0x0000004438147237 */ /* 0x040fe20000445c14 */
[----:B------:R-:W-:Y:S03]  /*2c30*/  IADD3 R84, P1, R120, R84, RZ ;  /* 0x0000005478547210 */ /* 0x000fe60007f3e0ff */
[C---:B------:R-:W-:Y:S01]  /*2c40*/  IMAD.X R87, R121.reuse, 0x1, R87, P0 ;  /* 0x0000000179577824 */ /* 0x040fe200000e0657 */
[----:B------:R-:W-:Y:S01]  /*2c50*/  ISETP.GE.U32.AND P0, PT, R94, c[0x0][0x16c], PT ;  /* 0x00005b005e007a0c */ /* 0x000fe20003f06070 */
[----:B------:R-:W-:Y:S01]  /*2c60*/  IMAD.X R85, R121, 0x1, R85, P1 ;  /* 0x0000000179557824 */ /* 0x000fe200008e0655 */
[----:B------:R-:W-:Y:S01]  /*2c70*/  ISETP.GE.U32.AND P1, PT, R92, R83, PT ;  /* 0x000000535c00720c */ /* 0x000fe20003f26070 */
[C---:B------:R-:W-:Y:S04]  /*2c80*/  IMMA.16832.S8.S8.SAT R24, R56.reuse.ROW, R70.COL, R24 ;  /* 0x0000004638187237 */ /* 0x040fe80000445c18 */
[----:B------:R-:W-:Y:S04]  /*2c90*/  SEL R90, R90, RZ, !P1 ;  /* 0x000000ff5a5a7207 */ /* 0x000fe80004800000 */
[C---:B--2---:R-:W-:Y:S04]  /*2ca0*/  IMMA.16832.S8.S8.SAT R28, R56.reuse.ROW, R72.COL, R28 ;  /* 0x00000048381c7237 */ /* 0x044fe80000445c1c */
[----:B------:R-:W-:Y:S01]  /*2cb0*/  @P0 CS2R R98, SRZ ;  /* 0x0000000000620805 */ /* 0x000fe2000001ff00 */
[----:B------:R-:W-:Y:S01]  /*2cc0*/  @P0 CS2R R100, SRZ ;  /* 0x0000000000640805 */ /* 0x000fe2000001ff00 */
[----:B------:R1:W2:Y:S02]  /*2cd0*/  LDSM.16.M88.4 R36, [R114] ;  /* 0x000000007224783b */ /* 0x0002a40000000200 */
[----:B------:R-:W-:Y:S02]  /*2ce0*/  IMMA.16832.S8.S8.SAT R32, R56.ROW, R74.COL, R32 ;  /* 0x0000004a38207237 */ /* 0x000fe40000445c20 */
[----:B------:R-:W-:Y:S02]  /*2cf0*/  LOP3.LUT P1, RZ, R89, R98, RZ, 0xc0, !PT ;  /* 0x0000006259ff7212 */ /* 0x000fe4000782c0ff */
[----:B------:R-:W-:Y:S01]  /*2d00*/  LOP3.LUT P0, RZ, R88, R99, RZ, 0xc0, !PT ;  /* 0x0000006358ff7212 */ /* 0x000fe2000780c0ff */
[----:B------:R1:W2:Y:S01]  /*2d10*/  LDSM.16.M88.4 R40, [R0+UR10] ;  /* 0x0000000a0028783b */ /* 0x0002a20008000200 */
[----:B------:R-:W-:Y:S02]  /*2d20*/  IMAD.SHL.U32 R88, R90, 0x10, RZ ;  /* 0x000000105a587824 */ /* 0x000fe400078e00ff */
[----:B------:R-:W-:Y:S03]  /*2d30*/  PLOP3.LUT P0, PT, P1, P0, PT, 0x2a, 0x0 ;  /* 0x000000000000781c */ /* 0x000fe60000f00572 */
[----:B------:R-:W-:Y:S01]  /*2d40*/  LOP3.LUT P1, RZ, R88, 0x10, RZ, 0xc0, !PT ;  /* 0x0000001058ff7812 */ /* 0x000fe2000782c0ff */
[----:B------:R1:W2:Y:S07]  /*2d50*/  LDSM.16.M88.4 R44, [R0+UR10+0xc00] ;  /* 0x000c000a002c783b */ /* 0x0002ae0008000200 */
[----:B------:R1:W2:Y:S07]  /*2d60*/  LDSM.16.M88.4 R48, [R0+UR10+0x1800] ;  /* 0x0018000a0030783b */ /* 0x0002ae0008000200 */
[----:B------:R1:W2:Y:S07]  /*2d70*/  LDSM.16.M88.4 R52, [R0+UR10+0x2400] ;  /* 0x0024000a0034783b */ /* 0x0002ae0008000200 */
[----:B------:R-:W-:Y:S01]  /*2d80*/  @!PT LDS RZ, [RZ] ;  /* 0x00000000fffff984 */ /* 0x000fe20000000800 */
[----:B------:R-:W-:Y:S01]  /*2d90*/  @!PT LDS RZ, [RZ] ;  /* 0x00000000fffff984 */ /* 0x000fe20000000800 */
[----:B------:R-:W-:Y:S01]  /*2da0*/  @!PT LDS RZ, [RZ] ;  /* 0x00000000fffff984 */ /* 0x000fe20000000800 */
[----:B------:R1:W-:Y:S01]  /*2db0*/  LDGSTS.E.LTC128B.128 [R117], [R84.64], !P0 ;  /* 0x0000000054757fae */ /* 0x0003e2000c121d50 */
[----:B------:R-:W-:Y:S04]  /*2dc0*/  IADD3 R88, P0, R118, c[0x0][0x288], RZ ;  /* 0x0000a20076587a10 */ /* 0x000fe80007f1e0ff */
[----:B------:R-:W-:Y:S02]  /*2dd0*/  IADD3.X R89, R119, c[0x0][0x28c], RZ, P0, !PT ;  /* 0x0000a30077597a10 */ /* 0x000fe400007fe4ff */
[----:B------:R1:W-:Y:S01]  /*2de0*/  LDGSTS.E.BYPASS.LTC128B.128 [R115+0x3000], [R118.64], P1 ;  /* 0x0300000076737fae */ /* 0x0003e20008901d50 */
[----:B------:R-:W-:Y:S11]  /*2df0*/  ISETP.GT.AND P0, PT, R111, -0x1, PT ;  /* 0xffffffff6f00780c */ /* 0x000ff60003f04270 */
[----:B------:R-:W-:Y:S02]  /*2e00*/  @!UPT UIADD3 URZ, URZ, URZ, URZ ;  /* 0x0000003f3f3ff290 */ /* 0x000fe4000fffe03f */
[----:B------:R-:W-:-:S05]  /*2e10*/  @P0 BRA `(.L_x_576) ;  /* 0xfffff8c000000947 */ /* 0x000fca000383ffff */
.L_x_575:
[----:B------:R-:W0:Y:S01]  /*2e20*/  LDGDEPBAR ;  /* 0x00000000000079af */ /* 0x000e220000000000 */
[----:B------:R-:W-:Y:S01]  /*2e30*/  ISETP.NE.AND P4, PT, R108, c[0x0][0x2dc], PT ;  /* 0x0000b7006c007a0c */ /* 0x000fe20003f85270 */
[----:B-1----:R-:W-:Y:S01]  /*2e40*/  IMAD.SHL.U32 R0, R82, 0x10, RZ ;  /* 0x0000001052007824 */ /* 0x002fe200078e00ff */
[----:B--2---:R-:W-:Y:S01]  /*2e50*/  IADD3 R38, P0, R106, c[0x0][0x2e8], RZ ;  /* 0x0000ba006a267a10 */ /* 0x004fe20007f1e0ff */
[----:B------:R-:W0:Y:S01]  /*2e60*/  LDGDEPBAR ;  /* 0x00000000000079af */ /* 0x000e220000000000 */
[----:B------:R-:W-:Y:S01]  /*2e70*/  SEL R47, RZ, c[0x0][0x2e0], P4 ;  /* 0x0000b800ff2f7a07 */ /* 0x000fe20002000000 */
[----:B------:R-:W-:Y:S01]  /*2e80*/  IMAD.SHL.U32 R3, R82, 0x8, RZ ;  /* 0x0000000852037824 */ /* 0x000fe200078e00ff */
[----:B------:R-:W-:Y:S01]  /*2e90*/  LOP3.LUT P3, RZ, R0, 0x10, RZ, 0xc0, !PT ;  /* 0x0000001000ff7812 */ /* 0x000fe2000786c0ff */
[----:B------:R-:W-:Y:S01]  /*2ea0*/  IMAD.SHL.U32 R2, R82, 0x4, RZ ;  /* 0x0000000452027824 */ /* 0x000fe200078e00ff */
[----:B------:R-:W-:Y:S01]  /*2eb0*/  IADD3.X R39, R107, c[0x0][0x2ec], RZ, P0, !PT ;  /* 0x0000bb006b277a10 */ /* 0x000fe200007fe4ff */
[----:B------:R-:W-:Y:S01]  /*2ec0*/  IMAD.IADD R47, R102, 0x1, R47 ;  /* 0x00000001662f7824 */ /* 0x000fe200078e022f */
[----:B------:R-:W-:Y:S01]  /*2ed0*/  LOP3.LUT P2, RZ, R3, 0x10, RZ, 0xc0, !PT ;  /* 0x0000001003ff7812 */ /* 0x000fe2000784c0ff */
[----:B------:R-:W-:Y:S01]  /*2ee0*/  IMAD.SHL.U32 R0, R82, 0x2, RZ ;  /* 0x0000000252007824 */ /* 0x000fe200078e00ff */
[----:B------:R-:W-:Y:S01]  /*2ef0*/  LOP3.LUT P1, RZ, R2, 0x10, RZ, 0xc0, !PT ;  /* 0x0000001002ff7812 */ /* 0x000fe2000782c0ff */
[----:B------:R-:W-:Y:S01]  /*2f00*/  IMAD.SHL.U32 R3, R95, 0x10, RZ ;  /* 0x000000105f037824 */ /* 0x000fe200078e00ff */
[----:B------:R-:W-:Y:S01]  /*2f10*/  ISETP.GE.U32.AND P0, PT, R47, R76, PT ;  /* 0x0000004c2f00720c */ /* 0x000fe20003f06070 */
[----:B------:R-:W-:Y:S01]  /*2f20*/  IMAD.SHL.U32 R105, R96, 0x10, RZ ;  /* 0x0000001060697824 */ /* 0x000fe200078e00ff */
[----:B------:R-:W-:Y:S01]  /*2f30*/  LOP3.LUT P5, RZ, R0, 0x10, RZ, 0xc0, !PT ;  /* 0x0000001000ff7812 */ /* 0x000fe200078ac0ff */
[----:B------:R-:W-:Y:S01]  /*2f40*/  IMAD.MOV.U32 R111, RZ, RZ, c[0x0][0x2f8] ;  /* 0x0000be00ff6f7624 */ /* 0x000fe200078e00ff */
[----:B------:R-:W-:Y:S01]  /*2f50*/  SEL R82, R82, RZ, !P0 ;  /* 0x000000ff52527207 */ /* 0x000fe20004000000 */
[----:B------:R-:W-:Y:S01]  /*2f60*/  IMAD.MOV.U32 R2, RZ, RZ, c[0x0][0x2fc] ;  /* 0x0000bf00ff027624 */ /* 0x000fe200078e00ff */
[----:B------:R-:W-:Y:S01]  /*2f70*/  IADD3 R42, P0, R38, c[0x0][0x2e8], RZ ;  /* 0x0000ba00262a7a10 */ /* 0x000fe20007f1e0ff */
[----:B------:R-:W-:Y:S01]  /*2f80*/  CS2R R72, SRZ ;  /* 0x0000000000487805 */ /* 0x000fe2000001ff00 */
[----:B------:R-:W-:Y:S01]  /*2f90*/  SEL R36, R111, c[0x0][0x2f0], !P4 ;  /* 0x0000bc006f247a07 */ /* 0x000fe20006000000 */
[C---:B------:R-:W-:Y:S01]  /*2fa0*/  IMAD.SHL.U32 R0, R82.reuse, 0x10, RZ ;  /* 0x0000001052007824 */ /* 0x040fe200078e00ff */
[----:B------:R-:W-:Y:S01]  /*2fb0*/  IADD3.X R43, R39, c[0x0][0x2ec], RZ, P0, !PT ;  /* 0x0000bb00272b7a10 */ /* 0x000fe200007fe4ff */
[----:B------:R-:W-:Y:S01]  /*2fc0*/  IMAD.SHL.U32 R37, R82, 0x4, RZ ;  /* 0x0000000452257824 */ /* 0x000fe200078e00ff */
[----:B------:R-:W-:Y:S01]  /*2fd0*/  IADD3 R40, P0, R42, c[0x0][0x2e8], RZ ;  /* 0x0000ba002a287a10 */ /* 0x000fe20007f1e0ff */
[----:B------:R-:W-:-:S04]  /*2fe0*/  DEPBAR.LE SB0, 0x0 ;  /* 0x000080000000791a */ /* 0x000fc80000000000 */
[----:B------:R-:W-:Y:S01]  /*2ff0*/  BAR.SYNC.DEFER_BLOCKING 0x0 ;  /* 0x0000000000007b1d */ /* 0x000fe20000010000 */
[----:B------:R-:W-:Y:S01]  /*3000*/  IADD3.X R41, R43, c[0x0][0x2ec], RZ, P0, !PT ;  /* 0x0000bb002b297a10 */ /* 0x000fe200007fe4ff */
[----:B------:R-:W-:Y:S01]  /*3010*/  CS2R R74, SRZ ;  /* 0x00000000004a7805 */ /* 0x000fe2000001ff00 */
[----:B------:R-:W-:-:S03]  /*3020*/  IADD3 R36, P0, R36, R40, RZ ;  /* 0x0000002824247210 */ /* 0x000fc60007f1e0ff */
[----:B------:R-:W-:Y:S01]  /*3030*/  @!PT LDS RZ, [RZ] ;  /* 0x00000000fffff984 */ /* 0x000fe20000000800 */
[----:B------:R-:W-:Y:S01]  /*3040*/  @!PT LDS RZ, [RZ] ;  /* 0x00000000fffff984 */ /* 0x000fe20000000800 */
[----:B------:R-:W-:Y:S01]  /*3050*/  @!PT LDS RZ, [RZ] ;  /* 0x00000000fffff984 */ /* 0x000fe20000000800 */
[----:B------:R1:W-:Y:S01]  /*3060*/  LDGSTS.E.BYPASS.LTC128B.128 [R3+0x3000], [R106.64], P3 ;  /* 0x030000006a037fae */ /* 0x0003e20009901d50 */
[----:B------:R-:W-:Y:S02]  /*3070*/  LOP3.LUT P3, RZ, R0, 0x10, RZ, 0xc0, !PT ;  /* 0x0000001000ff7812 */ /* 0x000fe4000786c0ff */
[----:B------:R-:W-:Y:S01]  /*3080*/  SEL R0, R2, c[0x0][0x2f4], !P4 ;  /* 0x0000bd0002007a07 */ /* 0x000fe20006000000 */
[----:B------:R2:W-:Y:S04]  /*3090*/  LDGSTS.E.BYPASS.LTC128B.128 [R105+0x3000], [R38.64], P2 ;  /* 0x0300000026697fae */ /* 0x0005e80009101d50 */
[----:B------:R3:W-:Y:S01]  /*30a0*/  LDGSTS.E.BYPASS.LTC128B.128 [R3+0x4800], [R42.64], P1 ;  /* 0x048000002a037fae */ /* 0x0007e20008901d50 */
[----:B------:R-:W-:Y:S01]  /*30b0*/  LOP3.LUT P1, RZ, R37, 0x10, RZ, 0xc0, !PT ;  /* 0x0000001025ff7812 */ /* 0x000fe2000782c0ff */
[----:B------:R-:W-:Y:S01]  /*30c0*/  IMAD.X R37, R0, 0x1, R41, P0 ;  /* 0x0000000100257824 */ /* 0x000fe200000e0629 */
[----:B------:R-:W-:Y:S01]  /*30d0*/  IADD3 R44, P0, R36, c[0x0][0x2e8], RZ ;  /* 0x0000ba00242c7a10 */ /* 0x000fe20007f1e0ff */
[----:B------:R2:W-:Y:S01]  /*30e0*/  LDGSTS.E.BYPASS.LTC128B.128 [R105+0x4800], [R40.64], P5 ;  /* 0x0480000028697fae */ /* 0x0005e2000a901d50 */
[----:B------:R-:W-:-:S02]  /*30f0*/  IMAD.SHL.U32 R0, R82, 0x2, RZ ;  /* 0x0000000252007824 */ /* 0x000fc400078e00ff */
[----:B------:R-:W-:Y:S01]  /*3100*/  IADD3.X R45, R37, c[0x0][0x2ec], RZ, P0, !PT ;  /* 0x0000bb00252d7a10 */ /* 0x000fe200007fe4ff */
[----:B------:R-:W0:Y:S02]  /*3110*/  LDGDEPBAR ;  /* 0x00000000000079af */ /* 0x000e240000000000 */
[----:B------:R-:W-:Y:S01]  /*3120*/  LOP3.LUT P5, RZ, R0, 0x10, RZ, 0xc0, !PT ;  /* 0x0000001000ff7812 */ /* 0x000fe200078ac0ff */
[----:B------:R-:W-:Y:S01]  /*3130*/  IMAD.MOV.U32 R0, RZ, RZ, 0x4 ;  /* 0x00000004ff007424 */ /* 0x000fe200078e00ff */
[----:B------:R1:W-:Y:S03]  /*3140*/  LDGSTS.E.BYPASS.LTC128B.128 [R3+0x3100], [R36.64], P3 ;  /* 0x0310000024037fae */ /* 0x0003e60009901d50 */
[----:B------:R-:W-:-:S04]  /*3150*/  IMAD.WIDE R48, R81, R0, c[0x0][0x2c8] ;  /* 0x0000b20051307625 */ /* 0x000fc800078e0200 */
[----:B--2---:R-:W-:-:S05]  /*3160*/  IMAD.SHL.U32 R38, R82, 0x8, RZ ;  /* 0x0000000852267824 */ /* 0x004fca00078e00ff */
[----:B------:R-:W-:Y:S02]  /*3170*/  LOP3.LUT P2, RZ, R38, 0x10, RZ, 0xc0, !PT ;  /* 0x0000001026ff7812 */ /* 0x000fe4000784c0ff */
[----:B------:R-:W-:-:S04]  /*3180*/  IADD3 R38, P0, R44, c[0x0][0x2e8], RZ ;  /* 0x0000ba002c267a10 */ /* 0x000fc80007f1e0ff */
[----:B------:R-:W-:Y:S02]  /*3190*/  IADD3.X R39, R45, c[0x0][0x2ec], RZ, P0, !PT ;  /* 0x0000bb002d277a10 */ /* 0x000fe400007fe4ff */
[----:B------:R-:W-:Y:S01]  /*31a0*/  IADD3 R50, P0, R38, c[0x0][0x2e8], RZ ;  /* 0x0000ba0026327a10 */ /* 0x000fe20007f1e0ff */
[----:B------:R-:W-:-:S04]  /*31b0*/  ULDC UR4, c[0x0][0x178] ;  /* 0x00005e0000047ab9 */ /* 0x000fc80000000800 */
[----:B------:R2:W-:Y:S01]  /*31c0*/  LDGSTS.E.BYPASS.LTC128B.128 [R105+0x3100], [R44.64], P2 ;  /* 0x031000002c697fae */ /* 0x0005e20009101d50 */
[----:B------:R-:W-:Y:S02]  /*31d0*/  ISETP.GE.AND P2, PT, R81, c[0x0][0x178], PT ;  /* 0x00005e0051007a0c */ /* 0x000fe40003f46270 */
[----:B------:R-:W-:Y:S01]  /*31e0*/  IADD3.X R51, R39, c[0x0][0x2ec], RZ, P0, !PT ;  /* 0x0000bb0027337a10 */ /* 0x000fe200007fe4ff */
[----:B------:R3:W-:Y:S01]  /*31f0*/  LDGSTS.E.BYPASS.LTC128B.128 [R3+0x4900], [R38.64], P1 ;  /* 0x0490000026037fae */ /* 0x0007e20008901d50 */
[----:B-1----:R-:W-:-:S03]  /*3200*/  IADD3 R36, P1, R81, 0x10, RZ ;  /* 0x0000001051247810 */ /* 0x002fc60007f3e0ff */
[----:B------:R1:W-:Y:S01]  /*3210*/  LDGSTS.E.BYPASS.LTC128B.128 [R105+0x4900], [R50.64], P5 ;  /* 0x0490000032697fae */ /* 0x0003e2000a901d50 */
[----:B------:R-:W-:-:S03]  /*3220*/  ISETP.GE.U32.AND P0, PT, R36, c[0x0][0x178], PT ;  /* 0x00005e0024007a0c */ /* 0x000fc60003f06070 */
[----:B------:R-:W0:Y:S04]  /*3230*/  LDGDEPBAR ;  /* 0x00000000000079af */ /* 0x000e280000000000 */
[----:B------:R-:W4:Y:S01]  /*3240*/  @!P2 LDG.E.LTC128B.128 R72, [R48.64] ;  /* 0x000000103048a981 */ /* 0x000f22000c1e1d20 */
[----:B------:R-:W-:Y:S01]  /*3250*/  USHF.R.S32.HI UR4, URZ, 0x1f, UR4 ;  /* 0x0000001f3f047899 */ /* 0x000fe20008011404 */
[----:B--2---:R-:W-:Y:S01]  /*3260*/  SHF.R.S32.HI R44, RZ, 0x1f, R81 ;  /* 0x0000001fff2c7819 */ /* 0x004fe20000011451 */
[----:B---3--:R-:W-:-:S04]  /*3270*/  CS2R R38, SRZ ;  /* 0x0000000000267805 */ /* 0x008fc8000001ff00 */
[----:B------:R-:W-:Y:S01]  /*3280*/  IMAD.X R36, RZ, RZ, R44, P1 ;  /* 0x000000ffff247224 */ /* 0x000fe200008e062c */
[----:B------:R-:W-:Y:S01]  /*3290*/  CS2R R42, SRZ ;  /* 0x00000000002a7805 */ /* 0x000fe2000001ff00 */
[----:B------:R2:W-:Y:S08]  /*32a0*/  I2F R114, R7 ;  /* 0x0000000700727306 */ /* 0x0005f00000201400 */
[----:B------:R-:W-:Y:S01]  /*32b0*/  I2F R112, R5 ;  /* 0x0000000500707306 */ /* 0x000fe20000201400 */
[----:B------:R-:W-:-:S07]  /*32c0*/  ISETP.GE.AND.EX P0, PT, R36, UR4, PT, P0 ;  /* 0x0000000424007c0c */ /* 0x000fce000bf06300 */
[----:B------:R-:W-:Y:S01]  /*32d0*/  I2F R115, R8 ;  /* 0x0000000800737306 */ /* 0x000fe20000201400 */
[----:B------:R-:W-:Y:S01]  /*32e0*/  CS2R R36, SRZ ;  /* 0x0000000000247805 */ /* 0x000fe2000001ff00 */
[----:B------:R-:W-:Y:S01]  /*32f0*/  CS2R R68, SRZ ;  /* 0x0000000000447805 */ /* 0x000fe2000001ff00 */
[----:B------:R-:W-:Y:S01]  /*3300*/  CS2R R70, SRZ ;  /* 0x0000000000467805 */ /* 0x000fe2000001ff00 */
[----:B------:R-:W-:-:S04]  /*3310*/  DEPBAR.LE SB0, 0x1 ;  /* 0x000080400000791a */ /* 0x000fc80000000000 */
[----:B------:R1:W3:Y:S01]  /*3320*/  @!P0 LDG.E.LTC128B.128 R36, [R48.64+0x40] ;  /* 0x0000401030248981 */ /* 0x0002e2000c1e1d20 */
[----:B------:R-:W-:Y:S01]  /*3330*/  IADD3 R40, P1, R81, 0x20, RZ ;  /* 0x0000002051287810 */ /* 0x000fe20007f3e0ff */
[----:B------:R1:W-:Y:S03]  /*3340*/  I2F R107, R6 ;  /* 0x00000006006b7306 */ /* 0x0003e60000201400 */
[----:B------:R-:W-:Y:S01]  /*3350*/  ISETP.GE.U32.AND P0, PT, R40, c[0x0][0x178], PT ;  /* 0x00005e0028007a0c */ /* 0x000fe20003f06070 */
[----:B------:R-:W-:-:S04]  /*3360*/  IMAD.X R40, RZ, RZ, R44, P1 ;  /* 0x000000ffff287224 */ /* 0x000fc800008e062c */
[----:B------:R1:W4:Y:S01]  /*3370*/  I2F R45, R4 ;  /* 0x00000004002d7306 */ /* 0x0003220000201400 */
[----:B------:R-:W-:Y:S02]  /*3380*/  ISETP.GE.AND.EX P0, PT, R40, UR4, PT, P0 ;  /* 0x0000000428007c0c */ /* 0x000fe4000bf06300 */
[----:B------:R-:W-:Y:S01]  /*3390*/  CS2R R40, SRZ ;  /* 0x0000000000287805 */ /* 0x000fe2000001ff00 */
[----:B--2---:R-:W-:-:S04]  /*33a0*/  LOP3.LUT R7, R110, 0x1f, RZ, 0xc0, !PT ;  /* 0x0000001f6e077812 */ /* 0x004fc800078ec0ff */
[----:B------:R-:W-:Y:S01]  /*33b0*/  SHF.R.U32.HI R7, RZ, 0x3, R7 ;  /* 0x00000003ff077819 */ /* 0x000fe20000011607 */
[----:B------:R-:W-:Y:S03]  /*33c0*/  I2F R118, R9 ;  /* 0x0000000900767306 */ /* 0x000fe60000201400 */
[----:B-1----:R-:W-:Y:S02]  /*33d0*/  LOP3.LUT R6, R78, 0x2, R7, 0xf8, !PT ;  /* 0x000000024e067812 */ /* 0x002fe400078ef807 */
[----:B------:R1:W2:Y:S01]  /*33e0*/  @!P0 LDG.E.LTC128B.128 R40, [R48.64+0x80] ;  /* 0x0000801030288981 */ /* 0x0002a2000c1e1d20 */
[----:B------:R-:W-:Y:S02]  /*33f0*/  IADD3 R81, P0, R81, 0x30, RZ ;  /* 0x0000003051517810 */ /* 0x000fe40007f1e0ff */
[----:B------:R-:W-:Y:S01]  /*3400*/  SEL R5, R108, 0x2, !P4 ;  /* 0x000000026c057807 */ /* 0x000fe20006000000 */
[----:B------:R-:W1:Y:S01]  /*3410*/  I2F R83, R10 ;  /* 0x0000000a00537306 */ /* 0x000e620000201400 */
[----:B------:R-:W-:Y:S01]  /*3420*/  ISETP.GE.U32.AND P1, PT, R81, c[0x0][0x178], PT ;  /* 0x00005e0051007a0c */ /* 0x000fe20003f26070 */
[----:B------:R-:W-:Y:S01]  /*3430*/  IMAD.X R44, RZ, RZ, R44, P0 ;  /* 0x000000ffff2c7224 */ /* 0x000fe200000e062c */
[----:B------:R-:W-:-:S02]  /*3440*/  ISETP.NE.AND P2, PT, R5, c[0x0][0x2dc], PT ;  /* 0x0000b70005007a0c */ /* 0x000fc40003f45270 */
[----:B------:R-:W-:Y:S02]  /*3450*/  IADD3 R5, R5, 0x1, RZ ;  /* 0x0000000105057810 */ /* 0x000fe40007ffe0ff */
[----:B------:R-:W-:Y:S02]  /*3460*/  ISETP.GE.AND.EX P1, PT, R44, UR4, PT, P1 ;  /* 0x000000042c007c0c */ /* 0x000fe4000bf26310 */
[----:B------:R-:W-:-:S05]  /*3470*/  SEL R8, RZ, c[0x0][0x2e0], P2 ;  /* 0x0000b800ff087a07 */ /* 0x000fca0001000000 */
[----:B------:R-:W-:-:S05]  /*3480*/  IMAD.IADD R47, R47, 0x1, R8 ;  /* 0x000000012f2f7824 */ /* 0x000fca00078e0208 */
[----:B------:R-:W-:Y:S01]  /*3490*/  ISETP.GE.U32.AND P0, PT, R47, R76, PT ;  /* 0x0000004c2f00720c */ /* 0x000fe20003f06070 */
[----:B------:R-:W-:Y:S01]  /*34a0*/  IMAD.U32 R4, RZ, RZ, UR15 ;  /* 0x0000000fff047e24 */ /* 0x000fe2000f8e00ff */
[C---:B------:R-:W-:Y:S01]  /*34b0*/  LOP3.LUT R77, R6.reuse, R77, RZ, 0x3c, !PT ;  /* 0x0000004d064d7212 */ /* 0x040fe200078e3cff */
[----:B------:R-:W-:Y:S01]  /*34c0*/  IMAD R6, R6, 0x30, RZ ;  /* 0x0000003006067824 */ /* 0x000fe200078e02ff */
[----:B------:R-:W-:Y:S01]  /*34d0*/  SEL R5, R5, 0x1, P2 ;  /* 0x0000000105057807 */ /* 0x000fe20001000000 */
[----:B------:R-:W-:Y:S01]  /*34e0*/  IMAD R79, R4, 0x10, R79 ;  /* 0x00000010044f7824 */ /* 0x000fe200078e024f */
[----:B------:R-:W-:Y:S01]  /*34f0*/  LOP3.LUT R7, R77, 0x4, R80, 0xf8, !PT ;  /* 0x000000044d077812 */ /* 0x000fe200078ef850 */
[----:B------:R1:W2:Y:S01]  /*3500*/  @!P1 LDG.E.LTC128B.128 R68, [R48.64+0xc0] ;  /* 0x0000c01030449981 */ /* 0x0002a2000c1e1d20 */
[----:B------:R-:W-:Y:S02]  /*3510*/  ISETP.NE.AND P3, PT, R5, c[0x0][0x2dc], PT ;  /* 0x0000b70005007a0c */ /* 0x000fe40003f65270 */
[----:B------:R-:W-:-:S02]  /*3520*/  IADD3 R117, R6, R79, R77 ;  /* 0x0000004f06757210 */ /* 0x000fc40007ffe04d */
[----:B------:R-:W-:Y:S02]  /*3530*/  LOP3.LUT R7, R7, R6, RZ, 0xfc, !PT ;  /* 0x0000000607077212 */ /* 0x000fe400078efcff */
[----:B------:R-:W-:Y:S02]  /*3540*/  SEL R6, RZ, c[0x0][0x2e0], P3 ;  /* 0x0000b800ff067a07 */ /* 0x000fe40001800000 */
[----:B------:R-:W-:Y:S02]  /*3550*/  SEL R82, R82, RZ, !P0 ;  /* 0x000000ff52527207 */ /* 0x000fe40004000000 */
[----:B------:R-:W-:Y:S01]  /*3560*/  SEL R79, R111, c[0x0][0x2f0], !P2 ;  /* 0x0000bc006f4f7a07 */ /* 0x000fe20005000000 */
[----:B------:R-:W-:Y:S01]  /*3570*/  IMAD.IADD R47, R47, 0x1, R6 ;  /* 0x000000012f2f7824 */ /* 0x000fe200078e0206 */
[----:B------:R-:W-:Y:S01]  /*3580*/  SEL R5, R2, c[0x0][0x2f4], !P2 ;  /* 0x0000bd0002057a07 */ /* 0x000fe20005000000 */
[----:B------:R-:W-:Y:S01]  /*3590*/  IMAD.SHL.U32 R6, R82, 0x8, RZ ;  /* 0x0000000852067824 */ /* 0x000fe200078e00ff */
[----:B------:R-:W-:Y:S01]  /*35a0*/  IADD3 R78, P0, R79, R50, RZ ;  /* 0x000000324f4e7210 */ /* 0x000fe20007f1e0ff */
[----:B------:R-:W-:Y:S01]  /*35b0*/  IMAD R4, R4, 0x10, R7 ;  /* 0x0000001004047824 */ /* 0x000fe200078e0207 */
[----:B------:R-:W-:Y:S01]  /*35c0*/  ISETP.GE.U32.AND P2, PT, R47, R76, PT ;  /* 0x0000004c2f00720c */ /* 0x000fe20003f46070 */
[----:B------:R-:W-:Y:S01]  /*35d0*/  IMAD.SHL.U32 R7, R82, 0x10, RZ ;  /* 0x0000001052077824 */ /* 0x000fe200078e00ff */
[----:B------:R-:W-:Y:S01]  /*35e0*/  LOP3.LUT P6, RZ, R6, 0x10, RZ, 0xc0, !PT ;  /* 0x0000001006ff7812 */ /* 0x000fe200078cc0ff */
[----:B------:R-:W-:Y:S01]  /*35f0*/  IMAD.X R79, R5, 0x1, R51, P0 ;  /* 0x00000001054f7824 */ /* 0x000fe200000e0633 */
[C---:B------:R-:W-:Y:S01]  /*3600*/  SEL R5, R82.reuse, RZ, !P2 ;  /* 0x000000ff52057207 */ /* 0x040fe20005000000 */
[----:B------:R-:W-:Y:S01]  /*3610*/  IMAD.SHL.U32 R6, R82, 0x4, RZ ;  /* 0x0000000452067824 */ /* 0x000fe200078e00ff */
[----:B------:R-:W-:-:S04]  /*3620*/  LOP3.LUT P0, RZ, R7, 0x10, RZ, 0xc0, !PT ;  /* 0x0000001007ff7812 */ /* 0x000fc8000780c0ff */
[----:B------:R-:W-:Y:S01]  /*3630*/  LOP3.LUT P5, RZ, R6, 0x10, RZ, 0xc0, !PT ;  /* 0x0000001006ff7812 */ /* 0x000fe200078ac0ff */
[C---:B------:R-:W-:Y:S02]  /*3640*/  IMAD.SHL.U32 R6, R5.reuse, 0x10, RZ ;  /* 0x0000001005067824 */ /* 0x040fe400078e00ff */
[----:B------:R-:W-:Y:S01]  /*3650*/  IMAD.SHL.U32 R5, R5, 0x8, RZ ;  /* 0x0000000805057824 */ /* 0x000fe200078e00ff */
[----:B------:R1:W1:Y:S02]  /*3660*/  I2F R120, R11 ;  /* 0x0000000b00787306 */ /* 0x0002640000201400 */
[----:B------:R-:W-:Y:S02]  /*3670*/  LOP3.LUT P2, RZ, R6, 0x10, RZ, 0xc0, !PT ;  /* 0x0000001006ff7812 */ /* 0x000fe4000784c0ff */
[----:B------:R-:W-:Y:S01]  /*3680*/  LOP3.LUT P1, RZ, R5, 0x10, RZ, 0xc0, !PT ;  /* 0x0000001005ff7812 */ /* 0x000fe2000782c0ff */
[----:B------:R-:W-:Y:S02]  /*3690*/  IMAD.SHL.U32 R82, R82, 0x2, RZ ;  /* 0x0000000252527824 */ /* 0x000fe400078e00ff */
[----:B------:R-:W-:-:S03]  /*36a0*/  IMAD.SHL.U32 R117, R117, 0x10, RZ ;  /* 0x0000001075757824 */ /* 0x000fc600078e00ff */
[----:B------:R-:W-:Y:S02]  /*36b0*/  LOP3.LUT P4, RZ, R82, 0x10, RZ, 0xc0, !PT ;  /* 0x0000001052ff7812 */ /* 0x000fe4000788c0ff */
[----:B------:R-:W-:Y:S01]  /*36c0*/  SEL R111, R111, c[0x0][0x2f0], !P3 ;  /* 0x0000bc006f6f7a07 */ /* 0x000fe20005800000 */
[----:B------:R-:W3:Y:S01]  /*36d0*/  I2F R113, R12 ;  /* 0x0000000c00717306 */ /* 0x000ee20000201400 */
[----:B------:R-:W-:-:S07]  /*36e0*/  SEL R2, R2, c[0x0][0x2f4], !P3 ;  /* 0x0000bd0002027a07 */ /* 0x000fce0005800000 */
[----:B------:R-:W-:Y:S08]  /*36f0*/  I2F R13, R13 ;  /* 0x0000000d000d7306 */ /* 0x000ff00000201400 */
[----:B------:R-:W-:Y:S01]  /*3700*/  I2F R15, R15 ;  /* 0x0000000f000f7306 */ /* 0x000fe20000201400 */
[-CC-:B----45:R-:W-:Y:S02]  /*3710*/  FFMA R106, R45, R104.reuse, R72.reuse ;  /* 0x000000682d6a7223 */ /* 0x1b0fe40000000048 */
[-C--:B------:R-:W-:Y:S01]  /*3720*/  FFMA R107, R107, R104.reuse, R72 ;  /* 0x000000686b6b7223 */ /* 0x080fe20000000048 */
[----:B------:R-:W-:Y:S01]  /*3730*/  LEA R72, R4, 0x3000, 0x4 ;  /* 0x0000300004487811 */ /* 0x000fe200078e20ff */
[----:B------:R-:W-:Y:S01]  /*3740*/  BAR.SYNC.DEFER_BLOCKING 0x0 ;  /* 0x0000000000007b1d */ /* 0x000fe20000010000 */
[----:B------:R-:W-:-:S02]  /*3750*/  FFMA R112, R112, R104, R73 ;  /* 0x0000006870707223 */ /* 0x000fc40000000049 */
[-C--:B------:R-:W-:Y:S02]  /*3760*/  FFMA R114, R114, R104.reuse, R73 ;  /* 0x0000006872727223 */ /* 0x080fe40000000049 */
[-CC-:B------:R-:W-:Y:S02]  /*3770*/  FFMA R115, R115, R104.reuse, R74.reuse ;  /* 0x0000006873737223 */ /* 0x180fe4000000004a */
[-C--:B-1----:R-:W-:Y:S02]  /*3780*/  FFMA R116, R83, R104.reuse, R74 ;  /* 0x0000006853747223 */ /* 0x082fe4000000004a */
[----:B------:R-:W-:Y:S01]  /*3790*/  FFMA R118, R118, R104, R75 ;  /* 0x0000006876767223 */ /* 0x000fe2000000004b */
[----:B------:R-:W1:Y:S04]  /*37a0*/  LDSM.16.M88.4 R64, [R72] ;  /* 0x000000004840783b */ /* 0x000e680000000200 */
[----:B------:R-:W4:Y:S04]  /*37b0*/  LDSM.16.M88.4 R60, [R72+0xc00] ;  /* 0x000c0000483c783b */ /* 0x000f280000000200 */
[----:B------:R-:W1:Y:S04]  /*37c0*/  LDSM.16.M88.4 R56, [R72+0x1800] ;  /* 0x001800004838783b */ /* 0x000e680000000200 */
[----:B------:R-:W1:Y:S04]  /*37d0*/  LDSM.16.M88.4 R52, [R72+0x2400] ;  /* 0x002400004834783b */ /* 0x000e680000000200 */
[----:B------:R-:W1:Y:S04]  /*37e0*/  LDSM.16.M88.4 R48, [R72+0x3000] ;  /* 0x003000004830783b */ /* 0x000e680000000200 */
[----:B------:R-:W1:Y:S04]  /*37f0*/  LDSM.16.M88.4 R44, [R72+0x3c00] ;  /* 0x003c0000482c783b */ /* 0x000e680000000200 */
[----:B------:R-:W1:Y:S04]  /*3800*/  LDSM.16.M88.4 R8, [R72+0x4800] ;  /* 0x004800004808783b */ /* 0x000e680000000200 */
[----:B------:R-:W1:Y:S04]  /*3810*/  LDSM.16.M88.4 R4, [R72+0x5400] ;  /* 0x005400004804783b */ /* 0x000e680000000200 */
[----:B------:R-:W-:Y:S01]  /*3820*/  @!PT LDS RZ, [RZ] ;  /* 0x00000000fffff984 */ /* 0x000fe20000000800 */
[----:B------:R-:W-:Y:S01]  /*3830*/  @!PT LDS RZ, [RZ] ;  /* 0x00000000fffff984 */ /* 0x000fe20000000800 */
[----:B------:R-:W-:Y:S01]  /*3840*/  @!PT LDS RZ, [RZ] ;  /* 0x00000000fffff984 */ /* 0x000fe20000000800 */
[----:B------:R1:W-:Y:S01]  /*3850*/  LDGSTS.E.BYPASS.LTC128B.128 [R3+0x3200], [R78.64], P0 ;  /* 0x032000004e037fae */ /* 0x0003e20008101d50 */
[----:B------:R-:W-:-:S04]  /*3860*/  IADD3 R124, P0, R78, c[0x0][0x2e8], RZ ;  /* 0x0000ba004e7c7a10 */ /* 0x000fc80007f1e0ff */
[----:B------:R-:W-:Y:S02]  /*3870*/  IADD3.X R125, R79, c[0x0][0x2ec], RZ, P0, !PT ;  /* 0x0000bb004f7d7a10 */ /* 0x000fe400007fe4ff */
[----:B------:R-:W-:Y:S01]  /*3880*/  IADD3 R122, P0, R124, c[0x0][0x2e8], RZ ;  /* 0x0000ba007c7a7a10 */ /* 0x000fe20007f1e0ff */
[----:B------:R-:W-:Y:S02]  /*3890*/  FFMA R120, R120, R104, R75 ;  /* 0x0000006878787223 */ /* 0x000fe4000000004b */
[----:B------:R1:W-:Y:S01]  /*38a0*/  LDGSTS.E.BYPASS.LTC128B.128 [R105+0x3200], [R124.64], P6 ;  /* 0x032000007c697fae */ /* 0x0003e2000b101d50 */
[----:B------:R-:W-:-:S03]  /*38b0*/  IADD3.X R123, R125, c[0x0][0x2ec], RZ, P0, !PT ;  /* 0x0000bb007d7b7a10 */ /* 0x000fc600007fe4ff */
[----:B------:R-:W-:Y:S04]  /*38c0*/  LDSM.16.M88.4 R100, [R117+0x3080] ;  /* 0x003080007564783b */ /* 0x000fe80000000200 */
[----:B------:R-:W-:Y:S04]  /*38d0*/  LDSM.16.M88.4 R96, [R117+0x3c80] ;  /* 0x003c80007560783b */ /* 0x000fe80000000200 */
[----:B------:R-:W-:Y:S04]  /*38e0*/  LDSM.16.M88.4 R92, [R117+0x4880] ;  /* 0x00488000755c783b */ /* 0x000fe80000000200 */
[----:B------:R-:W-:Y:S04]  /*38f0*/  LDSM.16.M88.4 R88, [R117+0x5480] ;  /* 0x005480007558783b */ /* 0x000fe80000000200 */
[----:B------:R-:W-:Y:S04]  /*3900*/  LDSM.16.M88.4 R84, [R117+0x6080] ;  /* 0x006080007554783b */ /* 0x000fe80000000200 */
[----:B------:R-:W-:Y:S04]  /*3910*/  LDSM.16.M88.4 R80, [R117+0x6c80] ;  /* 0x006c80007550783b */ /* 0x000fe80000000200 */
[----:B-1----:R-:W-:Y:S04]  /*3920*/  LDSM.16.M88.4 R76, [R117+0x7880] ;  /* 0x00788000754c783b */ /* 0x002fe80000000200 */
[----:B------:R1:W1:Y:S04]  /*3930*/  LDSM.16.M88.4 R72, [R117+0x8480] ;  /* 0x008480007548783b */ /* 0x0002680000000200 */
[----:B------:R-:W-:Y:S01]  /*3940*/  @!PT LDS RZ, [RZ] ;  /* 0x00000000fffff984 */ /* 0x000fe20000000800 */
[----:B------:R-:W-:Y:S01]  /*3950*/  @!PT LDS RZ, [RZ] ;  /* 0x00000000fffff984 */ /* 0x000fe20000000800 */
[----:B------:R-:W-:Y:S01]  /*3960*/  @!PT LDS RZ, [RZ] ;  /* 0x00000000fffff984 */ /* 0x000fe20000000800 */
[----:B------:R2:W-:Y:S02]  /*3970*/  LDGSTS.E.BYPASS.LTC128B.128 [R3+0x4a00], [R122.64], P5 ;  /* 0x04a000007a037fae */ /* 0x0005e4000a901d50 */
[----:B--2---:R-:W-:-:S04]  /*3980*/  IADD3 R122, P0, R122, c[0x0][0x2e8], RZ ;  /* 0x0000ba007a7a7a10 */ /* 0x004fc80007f1e0ff */
[----:B------:R-:W-:-:S05]  /*3990*/  IADD3.X R123, R123, c[0x0][0x2ec], RZ, P0, !PT ;  /* 0x0000bb007b7b7a10 */ /* 0x000fca00007fe4ff */
[----:B------:R2:W-:Y:S04]  /*39a0*/  LDGSTS.E.BYPASS.LTC128B.128 [R105+0x4a00], [R122.64], P4 ;  /* 0x04a000007a697fae */ /* 0x0005e8000a101d50 */
[----:B------:R-:W0:Y:S01]  /*39b0*/  LDGDEPBAR ;  /* 0x00000000000079af */ /* 0x000e220000000000 */
[----:B------:R-:W-:Y:S02]  /*39c0*/  IADD3 R124, P0, R111, R122, RZ ;  /* 0x0000007a6f7c7210 */ /* 0x000fe40007f1e0ff */
[----:B------:R-:W1:Y:S01]  /*39d0*/  I2F R111, R14 ;  /* 0x0000000e006f7306 */ /* 0x000e620000201400 */
[----:B---3--:R-:W-:Y:S02]  /*39e0*/  FFMA R12, R113, R104, R36 ;  /* 0x00000068710c7223 */ /* 0x008fe40000000024 */
[----:B------:R-:W-:Y:S01]  /*39f0*/  IMAD.X R125, R2, 0x1, R123, P0 ;  /* 0x00000001027d7824 */ /* 0x000fe200000e067b */
[----:B------:R-:W-:-:S04]  /*3a00*/  DEPBAR.LE SB0, 0x1 ;  /* 0x000080400000791a */ /* 0x000fc80000000000 */
[----:B------:R-:W-:Y:S01]  /*3a10*/  BAR.SYNC.DEFER_BLOCKING 0x0 ;  /* 0x0000000000007b1d */ /* 0x000fe20000010000 */
[-C--:B-1----:R-:W-:Y:S01]  /*3a20*/  FFMA R111, R111, R104.reuse, R36 ;  /* 0x000000686f6f7223 */ /* 0x082fe20000000024 */
[----:B------:R-:W-:Y:S01]  /*3a30*/  IADD3 R36, P0, R124, c[0x0][0x2e8], RZ ;  /* 0x0000ba007c247a10 */ /* 0x000fe20007f1e0ff */
[-CC-:B------:R-:W-:Y:S02]  /*3a40*/  FFMA R13, R13, R104.reuse, R37.reuse ;  /* 0x000000680d0d7223 */ /* 0x180fe40000000025 */
[----:B--2---:R-:W-:Y:S01]  /*3a50*/  FFMA R122, R15, R104, R37 ;  /* 0x000000680f7a7223 */ /* 0x004fe20000000025 */
[----:B------:R-:W-:Y:S01]  /*3a60*/  IADD3.X R37, R125, c[0x0][0x2ec], RZ, P0, !PT ;  /* 0x0000bb007d257a10 */ /* 0x000fe200007fe4ff */
[----:B------:R-:W-:Y:S01]  /*3a70*/  @!PT LDS RZ, [RZ] ;  /* 0x00000000fffff984 */ /* 0x000fe20000000800 */
[----:B------:R-:W-:Y:S01]  /*3a80*/  @!PT LDS RZ, [RZ] ;  /* 0x00000000fffff984 */ /* 0x000fe20000000800 */
[----:B------:R-:W-:Y:S01]  /*3a90*/  @!PT LDS RZ, [RZ] ;  /* 0x00000000fffff984 */ /* 0x000fe20000000800 */
[----:B------:R1:W-:Y:S04]  /*3aa0*/  LDGSTS.E.BYPASS.LTC128B.128 [R3+0x3000], [R124.64], P2 ;  /* 0x030000007c037fae */ /* 0x0003e80009101d50 */
[----:B------:R2:W-:Y:S04]  /*3ab0*/  LDGSTS.E.BYPASS.LTC128B.128 [R105+0x3000], [R36.64], P1 ;  /* 0x0300000024697fae */ /* 0x0005e80008901d50 */
[----:B------:R-:W0:Y:S04]  /*3ac0*/  LDGDEPBAR ;  /* 0x00000000000079af */ /* 0x000e280000000000 */
[----:B------:R-:W0:Y:S01]  /*3ad0*/  LDGDEPBAR ;  /* 0x00000000000079af */ /* 0x000e220000000000 */
[----:B------:R-:W-:-:S04]  /*3ae0*/  ISETP.NE.U32.AND P1, PT, RZ, c[0x0][0x368], PT ;  /* 0x0000da00ff007a0c */ /* 0x000fc80003f25070 */
[----:B------:R-:W-:Y:S01]  /*3af0*/  ISETP.NE.AND.EX P1, PT, RZ, c[0x0][0x36c], PT, P1 ;  /* 0x0000db00ff007a0c */ /* 0x000fe20003f25310 */
[----:B------:R-:W-:-:S12]  /*3b00*/  DEPBAR.LE SB0, 0x0 ;  /* 0x000080000000791a */ /* 0x000fd80000000000 */
[----:B------:R-:W-:Y:S02]  /*3b10*/  @P1 IMAD.MOV.U32 R14, RZ, RZ, c[0x0][0x368] ;  /* 0x0000da00ff0e1624 */ /* 0x000fe400078e00ff */
[----:B------:R-:W-:Y:S01]  /*3b20*/  @P1 IMAD.MOV.U32 R15, RZ, RZ, c[0x0][0x36c] ;  /* 0x0000db00ff0f1624 */ /* 0x000fe200078e00ff */
[----:B------:R-:W-:Y:S06]  /*3b30*/  BAR.SYNC.DEFER_BLOCKING 0x0 ;  /* 0x0000000000007b1d */ /* 0x000fec0000010000 */
[----:B------:R3:W5:Y:S01]  /*3b40*/  @P1 LDG.E R2, [R14.64] ;  /* 0x000000100e021981 */ /* 0x000762000c1e1900 */
[----:B-1----:R1:W-:Y:S08]  /*3b50*/  I2F R3, R16 ;  /* 0x0000001000037306 */ /* 0x0023f00000201400 */
[----:B------:R-:W2:Y:S08]  /*3b60*/  I2F R17, R17 ;  /* 0x0000001100117306 */ /* 0x000eb00000201400 */
[----:B------:R4:W-:Y:S01]  /*3b70*/  I2F R121, R28 ;  /* 0x0000001c00797306 */ /* 0x0009e20000201400 */
[----:B-1----:R-:W-:-:S02]  /*3b80*/  FMNMX.NAN R16, R112, c[0x0][0x340], !PT ;  /* 0x0000d00070107a09 */ /* 0x002fc40007820000 */
[----:B------:R-:W-:Y:S01]  /*3b90*/  FMNMX.NAN R12, R12, c[0x0][0x340], !PT ;  /* 0x0000d0000c0c7a09 */ /* 0x000fe20007820000 */
[----:B--2---:R-:W-:-:S04]  /*3ba0*/  FFMA R17, R17, R104, R39 ;  /* 0x0000006811117223 */ /* 0x004fc80000000027 */
[----:B---3--:R1:W2:Y:S01]  /*3bb0*/  I2F R15, R18 ;  /* 0x00000012000f7306 */ /* 0x0082a20000201400 */
[----:B------:R-:W-:Y:S02]  /*3bc0*/  FMNMX.NAN R14, R106, c[0x0][0x340], !PT ;  /* 0x0000d0006a0e7a09 */ /* 0x000fe40007820000 */
[----:B----4-:R-:W-:Y:S01]  /*3bd0*/  FMNMX.NAN R28, R13, c[0x0][0x340], !PT ;  /* 0x0000d0000d1c7a09 */ /* 0x010fe20007820000 */
[----:B------:R-:W-:-:S04]  /*3be0*/  FFMA R13, R3, R104, R38 ;  /* 0x00000068030d7223 */ /* 0x000fc80000000026 */
[----:B------:R3:W-:Y:S01]  /*3bf0*/  I2F R123, R26 ;  /* 0x0000001a007b7306 */ /* 0x0007e20000201400 */
[----:B-1----:R-:W-:-:S07]  /*3c00*/  FMNMX.NAN R18, R115, c[0x0][0x340], !PT ;  /* 0x0000d00073127a09 */ /* 0x002fce0007820000 */
[----:B------:R1:W-:Y:S01]  /*3c10*/  I2F R117, R31 ;  /* 0x0000001f00757306 */ /* 0x0003e20000201400 */
[----:B------:R-:W-:Y:S02]  /*3c20*/  FMNMX.NAN R115, R120, c[0x0][0x340], !PT ;  /* 0x0000d00078737a09 */ /* 0x000fe40007820000 */
[----:B---3--:R-:W-:-:S05]  /*3c30*/  FMNMX.NAN R26, R13, c[0x0][0x340], !PT ;  /* 0x0000d0000d1a7a09 */ /* 0x008fca0007820000 */
[----:B------:R-:W3:Y:S01]  /*3c40*/  I2F R19, R19 ;  /* 0x0000001300137306 */ /* 0x000ee20000201400 */
[----:B------:R-:W-:Y:S02]  /*3c50*/  FMNMX.NAN R13, R17, c[0x0][0x340], !PT ;  /* 0x0000d000110d7a09 */ /* 0x000fe40007820000 */
[----:B-1----:R-:W-:-:S05]  /*3c60*/  FMNMX.NAN R31, R118, c[0x0][0x340], !PT ;  /* 0x0000d000761f7a09 */ /* 0x002fca0007820000 */
[----:B------:R1:W-:Y:S08]  /*3c70*/  I2F R105, R20 ;  /* 0x0000001400697306 */ /* 0x0003f00000201400 */
[----:B------:R4:W-:Y:S08]  /*3c80*/  I2F R125, R22 ;  /* 0x00000016007d7306 */ /* 0x0009f00000201400 */
[----:B------:R2:W-:Y:S01]  /*3c90*/  I2F R36, R35 ;  /* 0x0000002300247306 */ /* 0x0005e20000201400 */
[----:B-1----:R-:W-:-:S02]  /*3ca0*/  FMNMX.NAN R20, R107, c[0x0][0x340], !PT ;  /* 0x0000d0006b147a09 */ /* 0x002fc40007820000 */
[----:B----4-:R-:W-:-:S05]  /*3cb0*/  FMNMX.NAN R22, R116, c[0x0][0x340], !PT ;  /* 0x0000d00074167a09 */ /* 0x010fca0007820000 */
[----:B------:R-:W1:Y:S01]  /*3cc0*/  I2F R119, R30 ;  /* 0x0000001e00777306 */ /* 0x000e620000201400 */
[----:B--2---:R-:W-:-:S07]  /*3cd0*/  FMNMX.NAN R35, R114, c[0x0][0x340], !PT ;  /* 0x0000d00072237a09 */ /* 0x004fce0007820000 */
[----:B------:R-:W-:Y:S08]  /*3ce0*/  F2I.NTZ R14, R14 ;  /* 0x0000000e000e7305 */ /* 0x000ff00000203100 */
[----:B------:R-:W2:Y:S08]  /*3cf0*/  F2I.NTZ R16, R16 ;  /* 0x0000001000107305 */ /* 0x000eb00000203100 */
[----:B------:R-:W-:Y:S08]  /*3d00*/  F2I.NTZ R18, R18 ;  /* 0x0000001200127305 */ /* 0x000ff00000203100 */
[----:B------:R-:W4:Y:S08]  /*3d10*/  F2I.NTZ R31, R31 ;  /* 0x0000001f001f7305 */ /* 0x000f300000203100 */
[----:B------:R-:W1:Y:S08]  /*3d20*/  I2F R23, R23 ;  /* 0x0000001700177306 */ /* 0x000e700000201400 */
[----:B------:R-:W-:Y:S08]  /*3d30*/  F2I.NTZ R12, R12 ;  /* 0x0000000c000c7305 */ /* 0x000ff00000203100 */
[----:B------:R-:W1:Y:S08]  /*3d40*/  F2I.NTZ R3, R28 ;  /* 0x0000001c00037305 */ /* 0x000e700000203100 */
[----:B------:R-:W-:Y:S08]  /*3d50*/  F2I.NTZ R26, R26 ;  /* 0x0000001a001a7305 */ /* 0x000ff00000203100 */
[----:B------:R-:W-:Y:S08]  /*3d60*/  F2I.NTZ R13, R13 ;  /* 0x0000000d000d7305 */ /* 0x000ff00000203100 */
[----:B------:R-:W1:Y:S01]  /*3d70*/  I2F R27, R27 ;  /* 0x0000001b001b7306 */ /* 0x000e620000201400 */
[----:B------:R-:W-:-:S07]  /*3d80*/  FFMA R15, R15, R104, R38 ;  /* 0x000000680f0f7223 */ /* 0x000fce0000000026 */
[----:B------:R-:W-:Y:S08]  /*3d90*/  I2F R21, R21 ;  /* 0x0000001500157306 */ /* 0x000ff00000201400 */
[----:B------:R-:W-:Y:S08]  /*3da0*/  I2F R24, R24 ;  /* 0x0000001800187306 */ /* 0x000ff00000201400 */
[----:B------:R-:W-:Y:S08]  /*3db0*/  I2F R25, R25 ;  /* 0x0000001900197306 */ /* 0x000ff00000201400 */
[----:B------:R-:W-:Y:S08]  /*3dc0*/  F2I.NTZ R20, R20 ;  /* 0x0000001400147305 */ /* 0x000ff00000203100 */
[----:B------:R-:W1:Y:S08]  /*3dd0*/  F2I.NTZ R35, R35 ;  /* 0x0000002300237305 */ /* 0x000e700000203100 */
[----:B------:R-:W-:Y:S08]  /*3de0*/  F2I.NTZ R22, R22 ;  /* 0x0000001600167305 */ /* 0x000ff00000203100 */
[----:B------:R-:W1:Y:S08]  /*3df0*/  F2I.NTZ R115, R115 ;  /* 0x0000007300737305 */ /* 0x000e700000203100 */
[----:B------:R-:W2:Y:S01]  /*3e00*/  I2F R37, R34 ;  /* 0x0000002200257306 */ /* 0x000ea20000201400 */
[----:B---3--:R-:W-:-:S07]  /*3e10*/  FFMA R19, R19, R104, R39 ;  /* 0x0000006813137223 */ /* 0x008fce0000000027 */
[----:B------:R-:W3:Y:S01]  /*3e20*/  I2F R29, R29 ;  /* 0x0000001d001d7306 */ /* 0x000ee20000201400 */
[----:B-1----:R-:W-:-:S07]  /*3e30*/  FFMA R119, R119, R104, R68 ;  /* 0x0000006877777223 */ /* 0x002fce0000000044 */
[----:B------:R-:W1:Y:S01]  /*3e40*/  I2F R113, R32 ;  /* 0x0000002000717306 */ /* 0x000e620000201400 */
[----:B------:R-:W-:-:S07]  /*3e50*/  FMNMX.NAN R17, R111, c[0x0][0x340], !PT ;  /* 0x0000d0006f117a09 */ /* 0x000fce0007820000 */
[----:B------:R-:W1:Y:S01]  /*3e60*/  I2F R33, R33 ;  /* 0x0000002100217306 */ /* 0x000e620000201400 */
[----:B------:R-:W-:Y:S02]  /*3e70*/  FMNMX.NAN R30, R122, c[0x0][0x340], !PT ;  /* 0x0000d0007a1e7a09 */ /* 0x000fe40007820000 */
[----:B------:R-:W-:Y:S01]  /*3e80*/  FMNMX.NAN R15, R15, c[0x0][0x340], !PT ;  /* 0x0000d0000f0f7a09 */ /* 0x000fe20007820000 */
[--C-:B------:R-:W-:Y:S01]  /*3e90*/  FFMA R105, R105, R104, R40.reuse ;  /* 0x0000006869697223 */ /* 0x100fe20000000028 */
[----:B--2---:R-:W-:Y:S01]  /*3ea0*/  I2IP.S8.S32.SAT R14, R16, R14, RZ ;  /* 0x0000000e100e7239 */ /* 0x004fe200000010ff */
[----:B------:R-:W-:Y:S01]  /*3eb0*/  FFMA R125, R125, R104, R40 ;  /* 0x000000687d7d7223 */ /* 0x000fe20000000028 */
[----:B----4-:R-:W-:Y:S01]  /*3ec0*/  I2IP.S8.S32.SAT R31, R31, R18, RZ ;  /* 0x000000121f1f7239 */ /* 0x010fe200000010ff */
[-C--:B------:R-:W-:Y:S01]  /*3ed0*/  FFMA R23, R23, R104.reuse, R41 ;  /* 0x0000006817177223 */ /* 0x080fe20000000029 */
[----:B------:R-:W-:Y:S01]  /*3ee0*/  FMNMX.NAN R19, R19, c[0x0][0x340], !PT ;  /* 0x0000d00013137a09 */ /* 0x000fe20007820000 */
[--C-:B------:R-:W-:Y:S01]  /*3ef0*/  FFMA R123, R123, R104, R42.reuse ;  /* 0x000000687b7b7223 */ /* 0x100fe2000000002a */
[----:B------:R-:W-:Y:S01]  /*3f00*/  I2IP.S8.S32.SAT R3, R3, R12, RZ ;  /* 0x0000000c03037239 */ /* 0x000fe200000010ff */
[----:B------:R-:W-:Y:S01]  /*3f10*/  FFMA R27, R27, R104, R43 ;  /* 0x000000681b1b7223 */ /* 0x000fe2000000002b */
[----:B------:R-:W-:Y:S01]  /*3f20*/  I2IP.S8.S32.SAT R26, R13, R26, RZ ;  /* 0x0000001a0d1a7239 */ /* 0x000fe200000010ff */
[----:B------:R-:W-:Y:S01]  /*3f30*/  FFMA R122, R117, R104, R69 ;  /* 0x00000068757a7223 */ /* 0x000fe20000000045 */
[----:B------:R-:W-:Y:S01]  /*3f40*/  I2IP.S8.S32.SAT R20, R35, R20, RZ ;  /* 0x0000001423147239 */ /* 0x000fe200000010ff */
[----:B------:R-:W-:Y:S01]  /*3f50*/  FFMA R21, R21, R104, R41 ;  /* 0x0000006815157223 */ /* 0x000fe20000000029 */
[----:B------:R-:W-:Y:S01]  /*3f60*/  I2IP.S8.S32.SAT R115, R115, R22, RZ ;  /* 0x0000001673737239 */ /* 0x000fe200000010ff */
[-C--:B------:R-:W-:Y:S01]  /*3f70*/  FFMA R24, R24, R104.reuse, R42 ;  /* 0x0000006818187223 */ /* 0x080fe2000000002a */
[----:B------:R-:W-:Y:S01]  /*3f80*/  FMNMX.NAN R117, R119, c[0x0][0x340], !PT ;  /* 0x0000d00077757a09 */ /* 0x000fe20007820000 */
[-C--:B------:R-:W-:Y:S01]  /*3f90*/  FFMA R25, R25, R104.reuse, R43 ;  /* 0x0000006819197223 */ /* 0x080fe2000000002b */
[----:B------:R-:W-:Y:S01]  /*3fa0*/  PRMT R12, R31, 0x1054, R14 ;  /* 0x000010541f0c7816 */ /* 0x000fe2000000000e */
[-C--:B------:R-:W-:Y:S01]  /*3fb0*/  FFMA R37, R37, R104.reuse, R70 ;  /* 0x0000006825257223 */ /* 0x080fe20000000046 */
[----:B------:R-:W-:Y:S01]  /*3fc0*/  F2I.NTZ R17, R17 ;  /* 0x0000001100117305 */ /* 0x000fe20000203100 */
[----:B------:R-:W-:Y:S01]  /*3fd0*/  FFMA R119, R36, R104, R71 ;  /* 0x0000006824777223 */ /* 0x000fe20000000047 */
[----:B------:R-:W-:-:S02]  /*3fe0*/  PRMT R14, R26, 0x1054, R3 ;  /* 0x000010541a0e7816 */ /* 0x000fc40000000003 */
[----:B------:R-:W-:Y:S02]  /*3ff0*/  FMNMX.NAN R107, R105, c[0x0][0x340], !PT ;  /* 0x0000d000696b7a09 */ /* 0x000fe40007820000 */
[----:B------:R-:W-:Y:S02]  /*4000*/  FMNMX.NAN R3, R125, c[0x0][0x340], !PT ;  /* 0x0000d0007d037a09 */ /* 0x000fe40007820000 */
[----:B------:R-:W2:Y:S01]  /*4010*/  F2I.NTZ R30, R30 ;  /* 0x0000001e001e7305 */ /* 0x000ea20000203100 */
[----:B------:R-:W-:Y:S01]  /*4020*/  FMNMX.NAN R114, R23, c[0x0][0x340], !PT ;  /* 0x0000d00017727a09 */ /* 0x000fe20007820000 */
[-C--:B---3--:R-:W-:Y:S01]  /*4030*/  FFMA R29, R29, R104.reuse, R69 ;  /* 0x000000681d1d7223 */ /* 0x088fe20000000045 */
[----:B------:R-:W-:Y:S01]  /*4040*/  PRMT R13, R115, 0x1054, R20 ;  /* 0x00001054730d7816 */ /* 0x000fe20000000014 */
[----:B------:R-:W-:Y:S01]  /*4050*/  FFMA R115, R121, R104, R68 ;  /* 0x0000006879737223 */ /* 0x000fe20000000044 */
[----:B------:R-:W-:-:S03]  /*4060*/  FMNMX.NAN R111, R123, c[0x0][0x340], !PT ;  /* 0x0000d0007b6f7a09 */ /* 0x000fc60007820000 */
[----:B------:R-:W-:Y:S01]  /*4070*/  F2I.NTZ R15, R15 ;  /* 0x0000000f000f7305 */ /* 0x000fe20000203100 */
[----:B------:R-:W-:Y:S01]  /*4080*/  FMNMX.NAN R116, R27, c[0x0][0x340], !PT ;  /* 0x0000d0001b747a09 */ /* 0x000fe20007820000 */
[-C--:B-1----:R-:W-:Y:S01]  /*4090*/  FFMA R113, R113, R104.reuse, R70 ;  /* 0x0000006871717223 */ /* 0x082fe20000000046 */
[----:B------:R-:W-:Y:S01]  /*40a0*/  FMNMX.NAN R21, R21, c[0x0][0x340], !PT ;  /* 0x0000d00015157a09 */ /* 0x000fe20007820000 */
[----:B------:R-:W-:Y:S01]  /*40b0*/  FFMA R33, R33, R104, R71 ;  /* 0x0000006821217223 */ /* 0x000fe20000000047 */
[----:B------:R-:W-:-:S03]  /*40c0*/  FMNMX.NAN R24, R24, c[0x0][0x340], !PT ;  /* 0x0000d00018187a09 */ /* 0x000fc60007820000 */
[----:B------:R-:W1:Y:S01]  /*40d0*/  F2I.NTZ R28, R19 ;  /* 0x00000013001c7305 */ /* 0x000e620000203100 */
[----:B------:R-:W-:Y:S02]  /*40e0*/  FMNMX.NAN R25, R25, c[0x0][0x340], !PT ;  /* 0x0000d00019197a09 */ /* 0x000fe40007820000 */
[----:B------:R-:W-:Y:S02]  /*40f0*/  FMNMX.NAN R104, R37, c[0x0][0x340], !PT ;  /* 0x0000d00025687a09 */ /* 0x000fe40007820000 */
[----:B------:R-:W-:-:S03]  /*4100*/  FMNMX.NAN R119, R119, c[0x0][0x340], !PT ;  /* 0x0000d00077777a09 */ /* 0x000fc60007820000 */
[----:B------:R-:W-:Y:S08]  /*4110*/  F2I.NTZ R107, R107 ;  /* 0x0000006b006b7305 */ /* 0x000ff00000203100 */
[----:B------:R-:W3:Y:S08]  /*4120*/  F2I.NTZ R106, R21 ;  /* 0x00000015006a7305 */ /* 0x000ef00000203100 */
[----:B------:R-:W-:Y:S08]  /*4130*/  F2I.NTZ R105, R24 ;  /* 0x0000001800697305 */ /* 0x000ff00000203100 */
[----:B------:R-:W4:Y:S08]  /*4140*/  F2I.NTZ R112, R25 ;  /* 0x0000001900707305 */ /* 0x000f300000203100 */
[----:B------:R-:W-:Y:S08]  /*4150*/  F2I.NTZ R3, R3 ;  /* 0x0000000300037305 */ /* 0x000ff00000203100 */
[----:B------:R-:W1:Y:S08]  /*4160*/  F2I.NTZ R114, R114 ;  /* 0x0000007200727305 */ /* 0x000e700000203100 */
[----:B------:R-:W-:Y:S08]  /*4170*/  F2I.NTZ R111, R111 ;  /* 0x0000006f006f7305 */ /* 0x000ff00000203100 */
[----:B------:R-:W3:Y:S01]  /*4180*/  F2I.NTZ R116, R116 ;  /* 0x0000007400747305 */ /* 0x000ee20000203100 */
[----:B--2---:R-:W-:-:S07]  /*4190*/  I2IP.S8.S32.SAT R17, R30, R17, RZ ;  /* 0x000000111e117239 */ /* 0x004fce00000010ff */
[----:B------:R-:W-:Y:S01]  /*41a0*/  F2I.NTZ R104, R104 ;  /* 0x0000006800687305 */ /* 0x000fe20000203100 */
[----:B-1----:R-:W-:-:S07]  /*41b0*/  I2IP.S8.S32.SAT R28, R28, R15, RZ ;  /* 0x0000000f1c1c7239 */ /* 0x002fce00000010ff */
[----:B------:R-:W1:Y:S01]  /*41c0*/  F2I.NTZ R119, R119 ;  /* 0x0000007700777305 */ /* 0x000e620000203100 */
[----:B------:R-:W-:Y:S02]  /*41d0*/  PRMT R15, R28, 0x1054, R17 ;  /* 0x000010541c0f7816 */ /* 0x000fe40000000011 */
[----:B------:R-:W-:Y:S02]  /*41e0*/  FMNMX.NAN R115, R115, c[0x0][0x340], !PT ;  /* 0x0000d00073737a09 */ /* 0x000fe40007820000 */
[----:B------:R-:W-:Y:S02]  /*41f0*/  FMNMX.NAN R118, R29, c[0x0][0x340], !PT ;  /* 0x0000d0001d767a09 */ /* 0x000fe40007820000 */
[----:B------:R-:W-:Y:S02]  /*4200*/  FMNMX.NAN R113, R113, c[0x0][0x340], !PT ;  /* 0x0000d00071717a09 */ /* 0x000fe40007820000 */
[----:B------:R-:W-:Y:S02]  /*4210*/  FMNMX.NAN R120, R33, c[0x0][0x340], !PT ;  /* 0x0000d00021787a09 */ /* 0x000fe40007820000 */
[----:B------:R-:W-:-:S02]  /*4220*/  FMNMX.NAN R122, R122, c[0x0][0x340], !PT ;  /* 0x0000d0007a7a7a09 */ /* 0x000fc40007820000 */
[----:B---3--:R-:W-:Y:S02]  /*4230*/  I2IP.S8.S32.SAT R106, R106, R107, RZ ;  /* 0x0000006b6a6a7239 */ /* 0x008fe400000010ff */
[----:B----4-:R-:W-:Y:S02]  /*4240*/  I2IP.S8.S32.SAT R105, R112, R105, RZ ;  /* 0x0000006970697239 */ /* 0x010fe400000010ff */
[----:B------:R-:W-:Y:S02]  /*4250*/  I2IP.S8.S32.SAT R3, R114, R3, RZ ;  /* 0x0000000372037239 */ /* 0x000fe400000010ff */
[----:B------:R-:W-:Y:S01]  /*4260*/  I2IP.S8.S32.SAT R116, R116, R111, RZ ;  /* 0x0000006f74747239 */ /* 0x000fe200000010ff */
[----:B------:R-:W-:Y:S01]  /*4270*/  IMMA.16832.S8.S8.SAT R16, R12.ROW, R64.COL, RZ ;  /* 0x000000400c107237 */ /* 0x000fe20000445cff */
[----:B-1----:R-:W-:Y:S02]  /*4280*/  I2IP.S8.S32.SAT R112, R119, R104, RZ ;  /* 0x0000006877707239 */ /* 0x002fe400000010ff */
[----:B------:R-:W-:Y:S01]  /*4290*/  PRMT R104, R105, 0x1054, R106 ;  /* 0x0000105469687816 */ /* 0x000fe2000000006a */
[----:B------:R-:W-:Y:S01]  /*42a0*/  F2I.NTZ R115, R115 ;  /* 0x0000007300737305 */ /* 0x000fe20000203100 */
[----:B------:R-:W-:-:S03]  /*42b0*/  PRMT R105, R116, 0x1054, R3 ;  /* 0x0000105474697816 */ /* 0x000fc60000000003 */
[C---:B------:R-:W-:Y:S01]  /*42c0*/  IMMA.16832.S8.S8.SAT R20, R12.reuse.ROW, R60.COL, RZ ;  /* 0x0000003c0c147237 */ /* 0x040fe20000445cff */
[----:B------:R-:W1:Y:S03]  /*42d0*/  S2R R3, SR_CTAID.X ;  /* 0x0000000000037919 */ /* 0x000e660000002500 */
[----:B------:R-:W2:Y:S04]  /*42e0*/  F2I.NTZ R118, R118 ;  /* 0x0000007600767305 */ /* 0x000ea80000203100 */
[C---:B------:R-:W-:Y:S04]  /*42f0*/  IMMA.16832.S8.S8.SAT R24, R12.reuse.ROW, R56.COL, RZ ;  /* 0x000000380c187237 */ /* 0x040fe80000445cff */
[----:B------:R-:W-:Y:S04]  /*4300*/  F2I.NTZ R113, R113 ;  /* 0x0000007100717305 */ /* 0x000fe80000203100 */
[C---:B------:R-:W-:Y:S04]  /*4310*/  IMMA.16832.S8.S8.SAT R28, R12.reuse.ROW, R52.COL, RZ ;  /* 0x000000340c1c7237 */ /* 0x040fe80000445cff */
[----:B------:R-:W3:Y:S04]  /*4320*/  F2I.NTZ R120, R120 ;  /* 0x0000007800787305 */ /* 0x000ee80000203100 */
[C---:B------:R-:W-:Y:S04]  /*4330*/  IMMA.16832.S8.S8.SAT R32, R12.reuse.ROW, R48.COL, RZ ;  /* 0x000000300c207237 */ /* 0x040fe80000445cff */
[----:B------:R-:W-:Y:S04]  /*4340*/  F2I.NTZ R117, R117 ;  /* 0x0000007500757305 */ /* 0x000fe80000203100 */
[C---:B------:R-:W-:Y:S04]  /*4350*/  IMMA.16832.S8.S8.SAT R36, R12.reuse.ROW, R44.COL, RZ ;  /* 0x0000002c0c247237 */ /* 0x040fe80000445cff */
[----:B------:R-:W4:Y:S04]  /*4360*/  F2I.NTZ R122, R122 ;  /* 0x0000007a007a7305 */ /* 0x000f280000203100 */
[C---:B------:R-:W-:Y:S08]  /*4370*/  IMMA.16832.S8.S8.SAT R40, R12.reuse.ROW, R8.COL, RZ ;  /* 0x000000080c287237 */ /* 0x040ff00000445cff */
        /* <DEDUP_REMOVED lines=8> */
[----:B------:R-:W-:Y:S01]  /*4400*/  IMMA.16832.S8.S8.SAT R4, R12.ROW, R6.COL, RZ ;  /* 0x000000060c047237 */ /* 0x000fe20000445cff */
[----:B------:R-:W1:Y:S01]  /*4410*/  S2R R12, SR_CTAID.Y ;  /* 0x00000000000c7919 */ /* 0x000e620000002600 */
[----:B--2---:R-:W-:-:S05]  /*4420*/  I2IP.S8.S32.SAT R115, R118, R115, RZ ;  /* 0x0000007376737239 */ /* 0x004fca00000010ff */
[----:B------:R-:W-:Y:S01]  /*4430*/  IMAD.MOV.U32 R13, RZ, RZ, c[0x0][0x380] ;  /* 0x0000e000ff0d7624 */ /* 0x000fe200078e00ff */
[----:B---3--:R-:W-:Y:S01]  /*4440*/  I2IP.S8.S32.SAT R120, R120, R113, RZ ;  /* 0x0000007178787239 */ /* 0x008fe200000010ff */
[----:B------:R-:W-:Y:S01]  /*4450*/  IMAD.MOV.U32 R14, RZ, RZ, -0x1 ;  /* 0xffffffffff0e7424 */ /* 0x000fe200078e00ff */
[----:B----4-:R-:W-:Y:S02]  /*4460*/  I2IP.S8.S32.SAT R107, R122, R117, RZ ;  /* 0x000000757a6b7239 */ /* 0x010fe400000010ff */
[----:B------:R-:W-:Y:S01]  /*4470*/  ISETP.NE.AND P2, PT, R13, 0x1, PT ;  /* 0x000000010d00780c */ /* 0x000fe20003f45270 */
[----:B------:R-:W-:Y:S01]  /*4480*/  IMAD.MOV.U32 R13, RZ, RZ, c[0x0][0x1f8] ;  /* 0x00007e00ff0d7624 */ /* 0x000fe200078e00ff */
[----:B------:R-:W-:Y:S02]  /*4490*/  PRMT R106, R120, 0x1054, R115 ;  /* 0x00001054786a7816 */ /* 0x000fe40000000073 */
[----:B------:R-:W-:Y:S02]  /*44a0*/  PRMT R107, R112, 0x1054, R107 ;  /* 0x00001054706b7816 */ /* 0x000fe4000000006b */
[----:B------:R-:W-:-:S02]  /*44b0*/  SHF.L.U32 R14, R14, c[0x0][0x214], RZ ;  /* 0x000085000e0e7a19 */ /* 0x000fc400000006ff */
[----:B------:R-:W-:Y:S02]  /*44c0*/  ISETP.LT.OR P0, PT, R13, 0x2, P2 ;  /* 0x000000020d00780c */ /* 0x000fe40001701670 */
[----:B-1----:R-:W-:Y:S02]  /*44d0*/  LOP3.LUT R15, R3, R14, RZ, 0x30, !PT ;  /* 0x0000000e030f7212 */ /* 0x002fe400078e30ff */
[----:B------:R-:W-:Y:S01]  /*44e0*/  SHF.L.U32 R12, R12, c[0x0][0x214], RZ ;  /* 0x000085000c0c7a19 */ /* 0x000fe200000006ff */
[C---:B------:R-:W-:Y:S07]  /*44f0*/  IMMA.16832.S8.S8.SAT R4, R104.reuse.ROW, R74.COL, R4 ;  /* 0x0000004a68047237 */ /* 0x040fee0000445c04 */
[----:B------:R-:W-:Y:S01]  /*4500*/  SHF.R.S32.HI R75, RZ, c[0x0][0x214], R3 ;  /* 0x00008500ff4b7a19 */ /* 0x000fe20000011403 */
[----:B------:R-:W-:Y:S01]  /*4510*/  IMAD.IADD R74, R12, 0x1, R15 ;  /* 0x000000010c4a7824 */ /* 0x000fe200078e020f */
[----:B------:R-:W-:Y:S01]  /*4520*/  IMMA.16832.S8.S8.SAT R28, R104.ROW, R88.COL, R28 ;  /* 0x00000058681c7237 */ /* 0x000fe20000445c1c */
[----:B------:R-:W-:-:S02]  /*4530*/  IMAD.MOV.U32 R3, RZ, RZ, c[0x0][0x360] ;  /* 0x0000d800ff037624 */ /* 0x000fc400078e00ff */
[----:B------:R-:W-:-:S04]  /*4540*/  IMAD.MOV.U32 R12, RZ, RZ, -0x1 ;  /* 0xffffffffff0c7424 */ /* 0x000fc800078e00ff */
[----:B------:R-:W-:Y:S01]  /*4550*/  IMAD R89, R74, c[0x0][0x1f0], R75 ;  /* 0x00007c004a597a24 */ /* 0x000fe200078e024b */
[----:B------:R-:W-:Y:S01]  /*4560*/  IMMA.16832.S8.S8.SAT R16, R104.ROW, R100.COL, R16 ;  /* 0x0000006468107237 */ /* 0x000fe20000445c10 */
[----:B------:R-:W-:Y:S02]  /*4570*/  @!P1 IMAD.MOV.U32 R2, RZ, RZ, c[0x0][0x358] ;  /* 0x0000d600ff029624 */ /* 0x000fe400078e00ff */
[----:B------:R-:W-:-:S05]  /*4580*/  IMAD.WIDE R88, R89, R0, c[0x0][0x378] ;  /* 0x0000de0059587625 */ /* 0x000fca00078e0200 */
[C---:B------:R-:W-:Y:S08]  /*4590*/  IMMA.16832.S8.S8.SAT R64, R104.reuse.ROW, R102.COL, R64 ;  /* 0x0000006668407237 */ /* 0x040ff00000445c40 */
        /* <DEDUP_REMOVED lines=11> */
[----:B------:R-:W-:Y:S01]  /*4650*/  IMMA.16832.S8.S8.SAT R68, R104.ROW, R72.COL, R68 ;  /* 0x0000004868447237 */ /* 0x000fe20000445c44 */
[----:B------:R-:W-:Y:S07]  /*4660*/  @P0 BRA `(.L_x_577) ;  /* 0x000000b000000947 */ /* 0x000fee0003800000 */
[----:B------:R-:W-:Y:S01]  /*4670*/  ISETP.GT.AND P0, PT, R110, RZ, PT ;  /* 0x000000ff6e00720c */ /* 0x000fe20003f04270 */
[----:B------:R-:W-:Y:S01]  /*4680*/  BSSY B0, `(.L_x_578) ;  /* 0x0000006000007945 */ /* 0x000fe20003800000 */
[----:B------:R-:W-:Y:S01]  /*4690*/  IMAD.MOV.U32 R3, RZ, RZ, c[0x0][0x360] ;  /* 0x0000d800ff037624 */ /* 0x000fe200078e00ff */
[----:B------:R-:W-:-:S10]  /*46a0*/  MOV R12, 0xffffffff ;  /* 0xffffffff000c7802 */ /* 0x000fd40000000f00 */
[----:B------:R-:W-:Y:S05]  /*46b0*/  @P0 BRA `(.L_x_579) ;  /* 0x0000002000000947 */ /* 0x000fea0003800000 */
[----:B------:R-:W2:Y:S02]  /*46c0*/  LDG.E.STRONG.GPU R12, [R88.64] ;  /* 0x00000010580c7981 */ /* 0x000ea4000c1ef900 */
[----:B--2---:R-:W-:-:S05]  /*46d0*/  CCTL.IVALL ;  /* 0x00000000ff00798f */ /* 0x004fca0002000000 */
.L_x_579:
[----:B------:R-:W-:Y:S05]  /*46e0*/  BSYNC B0 ;  /* 0x0000000000007941 */ /* 0x000fea0003800000 */
.L_x_578:
[----:B------:R-:W-:-:S04]  /*46f0*/  IADD3 R0, R13, -0x1, RZ ;  /* 0xffffffff0d007810 */ /* 0x000fc80007ffe0ff */
[----:B------:R-:W-:-:S04]  /*4700*/  ISETP.NE.AND P0, PT, R0, R109, PT ;  /* 0x0000006d0000720c */ /* 0x000fc80003f05270 */
[----:B------:R-:W-:Y:S02]  /*4710*/  FSEL R3, R3, -QNAN , !P0 ;  /* 0xffffffff03037808 */ /* 0x000fe40004000000 */
.L_x_577:
[----:B------:R-:W-:-:S04]  /*4720*/  SHF.R.S32.HI R73, RZ, 0x1f, R110 ;  /* 0x0000001fff497819 */ /* 0x000fc8000001146e */
[CC--:B------:R-:W-:Y:S02]  /*4730*/  LEA.HI R13, R73.reuse, R110.reuse, RZ, 0x5 ;  /* 0x0000006e490d7211 */ /* 0x0c0fe400078f28ff */
[----:B------:R-:W-:Y:S02]  /*4740*/  LEA.HI R0, R73, R110, RZ, 0x7 ;  /* 0x0000006e49007211 */ /* 0x000fe400078f38ff */
[----:B------:R-:W-:Y:S02]  /*4750*/  LOP3.LUT R15, R13, 0xffffffe0, RZ, 0xc0, !PT ;  /* 0xffffffe00d0f7812 */ /* 0x000fe400078ec0ff */
[----:B------:R-:W-:Y:S02]  /*4760*/  SHF.R.S32.HI R13, RZ, 0x5, R13 ;  /* 0x00000005ff0d7819 */ /* 0x000fe4000001140d */
[----:B------:R-:W-:Y:S01]  /*4770*/  LOP3.LUT R0, R0, 0xffffff80, RZ, 0xc0, !PT ;  /* 0xffffff8000007812 */ /* 0x000fe200078ec0ff */
[----:B------:R-:W-:Y:S01]  /*4780*/  IMAD.IADD R15, R110, 0x1, -R15 ;  /* 0x000000016e0f7824 */ /* 0x000fe200078e0a0f */
[----:B------:R-:W-:-:S04]  /*4790*/  SHF.R.S32.HI R14, RZ, 0x1f, R13 ;  /* 0x0000001fff0e7819 */ /* 0x000fc8000001140d */
[----:B------:R-:W-:Y:S02]  /*47a0*/  LEA.HI R14, R14, R13, RZ, 0x2 ;  /* 0x0000000d0e0e7211 */ /* 0x000fe400078f10ff */
[----:B------:R-:W-:Y:S02]  /*47b0*/  SHF.R.S32.HI R72, RZ, 0x1f, R15 ;  /* 0x0000001fff487819 */ /* 0x000fe4000001140f */
[----:B------:R-:W-:Y:S02]  /*47c0*/  LOP3.LUT R14, R14, 0xffffffc, RZ, 0xc0, !PT ;  /* 0x0ffffffc0e0e7812 */ /* 0x000fe400078ec0ff */
[----:B------:R-:W-:-:S03]  /*47d0*/  LEA.HI R72, R72, R15, RZ, 0x2 ;  /* 0x0000000f48487211 */ /* 0x000fc600078f10ff */
[----:B------:R-:W-:Y:S01]  /*47e0*/  IMAD.IADD R13, R13, 0x1, -R14 ;  /* 0x000000010d0d7824 */ /* 0x000fe200078e0a0e */
[----:B------:R-:W-:Y:S01]  /*47f0*/  LOP3.LUT R76, R72, 0x1ffffffc, RZ, 0xc0, !PT ;  /* 0x1ffffffc484c7812 */ /* 0x000fe200078ec0ff */
[----:B------:R-:W-:Y:S02]  /*4800*/  IMAD.MOV.U32 R14, RZ, RZ, c[0x0][0x1bc] ;  /* 0x00006f00ff0e7624 */ /* 0x000fe400078e00ff */
[----:B------:R-:W-:Y:S02]  /*4810*/  IMAD.SHL.U32 R13, R13, 0x10, RZ ;  /* 0x000000100d0d7824 */ /* 0x000fe400078e00ff */
[----:B------:R-:W-:Y:S02]  /*4820*/  IMAD R14, R14, c[0x0][0x1b8], RZ ;  /* 0x00006e000e0e7a24 */ /* 0x000fe400078e02ff */
[----:B------:R-:W-:Y:S01]  /*4830*/  IMAD.IADD R15, R15, 0x1, -R76 ;  /* 0x000000010f0f7824 */ /* 0x000fe200078e0a4c */
[----:B------:R-:W-:Y:S01]  /*4840*/  LEA.HI.SX32 R72, R72, R13, 0x1e ;  /* 0x0000000d48487211 */ /* 0x000fe200078ff2ff */
[----:B------:R-:W-:Y:S01]  /*4850*/  IMAD.MOV.U32 R13, RZ, RZ, RZ ;  /* 0x000000ffff0d7224 */ /* 0x000fe200078e00ff */
[----:B------:R-:W-:Y:S01]  /*4860*/  ISETP.NE.AND P3, PT, R14, 0x1, PT ;  /* 0x000000010e00780c */ /* 0x000fe20003f65270 */
[----:B------:R-:W-:-:S02]  /*4870*/  IMAD R15, R15, 0x8, R0 ;  /* 0x000000080f0f7824 */ /* 0x000fc400078e0200 */
[----:B------:R-:W-:Y:S02]  /*4880*/  IMAD R75, R75, 0x40, R72 ;  /* 0x000000404b4b7824 */ /* 0x000fe400078e0248 */
[----:B------:R-:W-:Y:S01]  /*4890*/  IMAD R74, R74, 0x80, R15 ;  /* 0x000000804a4a7824 */ /* 0x000fe200078e020f */
[----:B------:R-:W-:Y:S01]  /*48a0*/  CS2R R72, SRZ ;  /* 0x0000000000487805 */ /* 0x000fe2000001ff00 */
[----:B------:R-:W-:-:S06]  /*48b0*/  IMAD.MOV.U32 R0, RZ, RZ, RZ ;  /* 0x000000ffff007224 */ /* 0x000fcc00078e00ff */
[----:B------:R-:W-:Y:S05]  /*48c0*/  @!P3 BRA `(.L_x_580) ;  /* 0x000008300000b947 */ /* 0x000fea0003800000 */
[----:B------:R-:W-:Y:S02]  /*48d0*/  ISETP.GE.AND P0, PT, R14, RZ, PT ;  /* 0x000000ff0e00720c */ /* 0x000fe40003f06270 */
[----:B------:R-:W-:-:S11]  /*48e0*/  MOV R15, RZ ;  /* 0x000000ff000f7202 */ /* 0x000fd60000000f00 */
[----:B------:R-:W-:Y:S05]  /*48f0*/  @!P0 BRA `(.L_x_581) ;  /* 0x000005e000008947 */ /* 0x000fea0003800000 */
[----:B------:R-:W-:Y:S02]  /*4900*/  LOP3.LUT P0, RZ, R14, 0x40000000, RZ, 0xc0, !PT ;  /* 0x400000000eff7812 */ /* 0x000fe4000780c0ff */
[----:B------:R-:W-:-:S11]  /*4910*/  MOV R15, 0x1 ;  /* 0x00000001000f7802 */ /* 0x000fd60000000f00 */
[----:B------:R-:W-:Y:S05]  /*4920*/  @P0 BRA `(.L_x_581) ;  /* 0x000005b000000947 */ /* 0x000fea0003800000 */
        /* <DEDUP_REMOVED lines=42> */
[----:B------:R-:W-:Y:S01]  /*4bd0*/  PRMT R0, R14, 0x9910, RZ ;  /* 0x000099100e007816 */ /* 0x000fe200000000ff */
[----:B------:R-:W-:-:S03]  /*4be0*/  IMAD.MOV.U32 R15, RZ, RZ, 0x10 ;  /* 0x00000010ff0f7424 */ /* 0x000fc600078e00ff */
[----:B------:R-:W-:-:S13]  /*4bf0*/  ISETP.GE.AND P0, PT, R0, RZ, PT ;  /* 0x000000ff0000720c */ /* 0x000fda0003f06270 */
        /* <DEDUP_REMOVED lines=40> */
[----:B------:R-:W-:Y:S01]  /*4e80*/  LOP3.LUT P1, RZ, R14, 0x2, RZ, 0xc0, !PT ;  /* 0x000000020eff7812 */ /* 0x000fe2000782c0ff */
[----:B------:R-:W-:-:S12]  /*4e90*/  IMAD.MOV.U32 R15, RZ, RZ, 0x1e ;  /* 0x0000001eff0f7424 */ /* 0x000fd800078e00ff */
[----:B------:R-:W-:-:S04]  /*4ea0*/  @!P1 LOP3.LUT R0, R14, 0x1, RZ, 0xc0, !PT ;  /* 0x000000010e009812 */ /* 0x000fc800078ec0ff */
[----:B------:R-:W-:Y:S01]  /*4eb0*/  @!P1 ISETP.NE.U32.AND P0, PT, R0, 0x1, PT ;  /* 0x000000010000980c */ /* 0x000fe20003f05070 */
[----:B------:R-:W-:-:S05]  /*4ec0*/  @!P1 IMAD.MOV.U32 R0, RZ, RZ, 0x1f ;  /* 0x0000001fff009424 */ /* 0x000fca00078e00ff */
[----:B------:R-:W-:Y:S02]  /*4ed0*/  @!P1 SEL R15, R0, 0x20, !P0 ;  /* 0x00000020000f9807 */ /* 0x000fe40004000000 */
.L_x_581:
[----:B------:R-:W-:Y:S02]  /*4ee0*/  IADD3 R77, R14, -0x1, RZ ;  /* 0xffffffff0e4d7810 */ /* 0x000fe40007ffe0ff */
[----:B------:R-:W-:Y:S02]  /*4ef0*/  IADD3 R0, -R15, 0x1f, RZ ;  /* 0x0000001f0f007810 */ /* 0x000fe40007ffe1ff */
[----:B------:R-:W-:-:S13]  /*4f00*/  LOP3.LUT P0, RZ, R77, R14, RZ, 0xc0, !PT ;  /* 0x0000000e4dff7212 */ /* 0x000fda000780c0ff */
[----:B------:R-:W-:-:S04]  /*4f10*/  @P0 IADD3 R0, -R15, 0x20, RZ ;  /* 0x000000200f000810 */ /* 0x000fc80007ffe1ff */
[----:B------:R-:W-:-:S04]  /*4f20*/  IADD3 R81, R0, 0x1f, RZ ;  /* 0x0000001f00517810 */ /* 0x000fc80007ffe0ff */
[CC--:B------:R-:W-:Y:S02]  /*4f30*/  SHF.L.U32 R83, R108.reuse, R81.reuse, RZ ;  /* 0x000000516c537219 */ /* 0x0c0fe400000006ff */
[----:B------:R-:W-:Y:S02]  /*4f40*/  SHF.L.U64.HI R81, R108, R81, RZ ;  /* 0x000000516c517219 */ /* 0x000fe400000102ff */
[----:B------:R-:W-:-:S04]  /*4f50*/  IADD3 R83, P1, P0, R14, -0x1, R83 ;  /* 0xffffffff0e537810 */ /* 0x000fc8000783e053 */
[----:B------:R-:W-:-:S04]  /*4f60*/  IADD3.X R81, RZ, -0x1, R81, P1, P0 ;  /* 0xffffffffff517810 */ /* 0x000fc80000fe0451 */
[----:B------:R-:W-:-:S13]  /*4f70*/  ISETP.NE.U32.AND P0, PT, R81, RZ, PT ;  /* 0x000000ff5100720c */ /* 0x000fda0003f05070 */
[----:B------:R-:W-:Y:S05]  /*4f80*/  @!P0 BRA `(.L_x_582) ;  /* 0x0000004000008947 */ /* 0x000fea0003800000 */
[----:B------:R-:W-:Y:S02]  /*4f90*/  MOV R82, 0x4fb0 ;  /* 0x00004fb000527802 */ /* 0x000fe40000000f00 */
[----:B-----5:R-:W-:Y:S05]  /*4fa0*/  CALL.REL.NOINC `($__internal_8_$__cuda_sm20_div_u64) ;  /* 0x00003ee000007944 */ /* 0x020fea0003c00000 */
[----:B------:R-:W-:Y:S01]  /*4fb0*/  MOV R72, R15 ;  /* 0x0000000f00487202 */ /* 0x000fe20000000f00 */
[----:B------:R-:W-:Y:S05]  /*4fc0*/  BRA `(.L_x_583) ;  /* 0x0000012000007947 */ /* 0x000fea0003800000 */
.L_x_582:
[----:B------:R-:W1:Y:S01]  /*4fd0*/  I2F.U32.RP R78, R14 ;  /* 0x0000000e004e7306 */ /* 0x000e620000209000 */
[----:B------:R-:W-:Y:S01]  /*4fe0*/  IMAD.MOV R15, RZ, RZ, -R14 ;  /* 0x000000ffff0f7224 */ /* 0x000fe200078e0a0e */
[----:B------:R-:W-:-:S06]  /*4ff0*/  ISETP.NE.U32.AND P0, PT, R14, RZ, PT ;  /* 0x000000ff0e00720c */ /* 0x000fcc0003f05070 */
[----:B-1----:R-:W1:Y:S02]  /*5000*/  MUFU.RCP R76, R78 ;  /* 0x0000004e004c7308 */ /* 0x002e640000001000 */
[----:B-1----:R-:W-:-:S06]  /*5010*/  IADD3 R76, R76, 0xffffffe, RZ ;  /* 0x0ffffffe4c4c7810 */ /* 0x002fcc0007ffe0ff */
[----:B------:R-:W1:Y:S02]  /*5020*/  F2I.FTZ.U32.TRUNC.NTZ R77, R76 ;  /* 0x0000004c004d7305 */ /* 0x000e64000021f000 */
[----:B-1----:R-:W-:Y:S02]  /*5030*/  IMAD R15, R15, R77, RZ ;  /* 0x0000004d0f0f7224 */ /* 0x002fe400078e02ff */
[----:B------:R-:W-:-:S04]  /*5040*/  IMAD.MOV.U32 R76, RZ, RZ, RZ ;  /* 0x000000ffff4c7224 */ /* 0x000fc800078e00ff */
[----:B------:R-:W-:-:S06]  /*5050*/  IMAD.HI.U32 R72, R77, R15, R76 ;  /* 0x0000000f4d487227 */ /* 0x000fcc00078e004c */
[----:B------:R-:W-:-:S05]  /*5060*/  IMAD.HI.U32 R72, R72, R83, RZ ;  /* 0x0000005348487227 */ /* 0x000fca00078e00ff */
[----:B------:R-:W-:-:S05]  /*5070*/  IADD3 R15, -R72, RZ, RZ ;  /* 0x000000ff480f7210 */ /* 0x000fca0007ffe1ff */
[----:B------:R-:W-:-:S05]  /*5080*/  IMAD R15, R14, R15, R83 ;  /* 0x0000000f0e0f7224 */ /* 0x000fca00078e0253 */
[----:B------:R-:W-:-:S13]  /*5090*/  ISETP.GE.U32.AND P4, PT, R15, R14, PT ;  /* 0x0000000e0f00720c */ /* 0x000fda0003f86070 */
[----:B------:R-:W-:Y:S01]  /*50a0*/  @P4 IMAD.IADD R15, R15, 0x1, -R14 ;  /* 0x000000010f0f4824 */ /* 0x000fe200078e0a0e */
[----:B------:R-:W-:-:S04]  /*50b0*/  @P4 IADD3 R72, R72, 0x1, RZ ;  /* 0x0000000148484810 */ /* 0x000fc80007ffe0ff */
[----:B------:R-:W-:-:S13]  /*50c0*/  ISETP.GE.U32.AND P1, PT, R15, R14, PT ;  /* 0x0000000e0f00720c */ /* 0x000fda0003f26070 */
[----:B------:R-:W-:Y:S02]  /*50d0*/  @P1 IADD3 R72, R72, 0x1, RZ ;  /* 0x0000000148481810 */ /* 0x000fe40007ffe0ff */
[----:B------:R-:W-:Y:S02]  /*50e0*/  @!P0 LOP3.LUT R72, RZ, R14, RZ, 0x33, !PT ;  /* 0x0000000eff488212 */ /* 0x000fe400078e33ff */
.L_x_583:
[----:B------:R-:W-:-:S05]  /*50f0*/  IADD3 R0, R0, -0x1, RZ ;  /* 0xffffffff00007810 */ /* 0x000fca0007ffe0ff */
.L_x_580:
[----:B------:R-:W-:Y:S01]  /*5100*/  IADD3 R87, R75, 0x8, RZ ;  /* 0x000000084b577810 */ /* 0x000fe20007ffe0ff */
[----:B------:R-:W-:Y:S01]  /*5110*/  IMAD.MOV.U32 R78, RZ, RZ, c[0x0][0x308] ;  /* 0x0000c200ff4e7624 */ /* 0x000fe200078e00ff */
[----:B------:R-:W-:Y:S01]  /*5120*/  MOV R77, c[0x0][0x30c] ;  /* 0x0000c300004d7a02 */ /* 0x000fe20000000f00 */
[----:B------:R-:W-:Y:S01]  /*5130*/  IMAD.MOV.U32 R80, RZ, RZ, c[0x0][0x310] ;  /* 0x0000c400ff507624 */ /* 0x000fe200078e00ff */
[----:B------:R-:W-:Y:S01]  /*5140*/  MOV R79, c[0x0][0x314] ;  /* 0x0000c500004f7a02 */ /* 0x000fe20000000f00 */
[----:B------:R-:W-:Y:S01]  /*5150*/  IMAD.MOV.U32 R85, RZ, RZ, RZ ;  /* 0x000000ffff557224 */ /* 0x000fe200078e00ff */
        /* <DEDUP_REMOVED lines=49> */
[----:B------:R-:W-:-:S04]  /*5470*/  PRMT R15, R14, 0x9910, RZ ;  /* 0x000099100e0f7816 */ /* 0x000fc800000000ff */
[----:B------:R-:W-:Y:S01]  /*5480*/  ISETP.GE.AND P0, PT, R15, RZ, PT ;  /* 0x000000ff0f00720c */ /* 0x000fe20003f06270 */
[----:B------:R-:W-:-:S12]  /*5490*/  IMAD.MOV.U32 R15, RZ, RZ, 0x10 ;  /* 0x00000010ff0f7424 */ /* 0x000fd800078e00ff */
        /* <DEDUP_REMOVED lines=40> */
[----:B------:R-:W-:-:S13]  /*5720*/  LOP3.LUT P1, RZ, R14, 0x2, RZ, 0xc0, !PT ;  /* 0x000000020eff7812 */ /* 0x000fda000782c0ff */
[----:B------:R-:W-:Y:S01]  /*5730*/  @!P1 LOP3.LUT R15, R14, 0x1, RZ, 0xc0, !PT ;  /* 0x000000010e0f9812 */ /* 0x000fe200078ec0ff */
[----:B------:R-:W-:-:S03]  /*5740*/  @!P1 IMAD.MOV.U32 R73, RZ, RZ, 0x1f ;  /* 0x0000001fff499424 */ /* 0x000fc600078e00ff */
[----:B------:R-:W-:Y:S01]  /*5750*/  @!P1 ISETP.NE.U32.AND P0, PT, R15, 0x1, PT ;  /* 0x000000010f00980c */ /* 0x000fe20003f05070 */
[----:B------:R-:W-:-:S03]  /*5760*/  IMAD.MOV.U32 R15, RZ, RZ, 0x1e ;  /* 0x0000001eff0f7424 */ /* 0x000fc600078e00ff */
[----:B------:R-:W-:Y:S02]  /*5770*/  @!P1 SEL R15, R73, 0x20, !P0 ;  /* 0x00000020490f9807 */ /* 0x000fe40004000000 */
.L_x_585:
[----:B------:R-:W-:Y:S01]  /*5780*/  IADD3 R73, R14, -0x1, RZ ;  /* 0xffffffff0e497810 */ /* 0x000fe20007ffe0ff */
[----:B------:R-:W-:Y:S01]  /*5790*/  IMAD.MOV.U32 R81, RZ, RZ, 0x1 ;  /* 0x00000001ff517424 */ /* 0x000fe200078e00ff */
        /* <DEDUP_REMOVED lines=12> */
[----:B------:R-:W-:Y:S05]  /*5860*/  BRA `(.L_x_587) ;  /* 0x0000012000007947 */ /* 0x000fea0003800000 */
.L_x_586:
[----:B------:R-:W1:Y:S01]  /*5870*/  I2F.U32.RP R73, R14 ;  /* 0x0000000e00497306 */ /* 0x000e620000209000 */
[----:B------:R-:W-:Y:S01]  /*5880*/  IMAD.MOV R13, RZ, RZ, -R14 ;  /* 0x000000ffff0d7224 */ /* 0x000fe200078e0a0e */
[----:B------:R-:W-:Y:S01]  /*5890*/  ISETP.NE.U32.AND P0, PT, R14, RZ, PT ;  /* 0x000000ff0e00720c */ /* 0x000fe20003f05070 */
[----:B------:R-:W-:-:S05]  /*58a0*/  IMAD.MOV.U32 R90, RZ, RZ, RZ ;  /* 0x000000ffff5a7224 */ /* 0x000fca00078e00ff */
[----:B-1----:R-:W1:Y:S02]  /*58b0*/  MUFU.RCP R91, R73 ;  /* 0x00000049005b7308 */ /* 0x002e640000001000 */
[----:B-1----:R-:W-:-:S06]  /*58c0*/  IADD3 R91, R91, 0xffffffe, RZ ;  /* 0x0ffffffe5b5b7810 */ /* 0x002fcc0007ffe0ff */
[----:B------:R-:W1:Y:S02]  /*58d0*/  F2I.FTZ.U32.TRUNC.NTZ R91, R91 ;  /* 0x0000005b005b7305 */ /* 0x000e64000021f000 */
[----:B-1----:R-:W-:-:S04]  /*58e0*/  IMAD R13, R13, R91, RZ ;  /* 0x0000005b0d0d7224 */ /* 0x002fc800078e02ff */
        /* <DEDUP_REMOVED lines=10> */
.L_x_587:
[----:B------:R-:W-:Y:S02]  /*5990*/  IADD3 R85, R85, -0x1, RZ ;  /* 0xffffffff55557810 */ /* 0x000fe40007ffe0ff */
[----:B------:R-:W-:-:S03]  /*59a0*/  MOV R73, R15 ;  /* 0x0000000f00497202 */ /* 0x000fc60000000f00 */
.L_x_584:
[----:B------:R-:W-:Y:S01]  /*59b0*/  SHF.R.S32.HI R83, RZ, 0x1f, R74 ;  /* 0x0000001fff537819 */ /* 0x000fe2000001144a */
[----:B------:R-:W-:-:S03]  /*59c0*/  IMAD.MOV.U32 R13, RZ, RZ, 0x1 ;  /* 0x00000001ff0d7424 */ /* 0x000fc600078e00ff */
[----:B------:R-:W-:Y:S02]  /*59d0*/  LEA.HI R83, R83, R74, RZ, 0x5 ;  /* 0x0000004a53537211 */ /* 0x000fe400078f28ff */
[----:B------:R-:W-:Y:S02]  /*59e0*/  ISETP.LT.AND P5, PT, R13, c[0x0][0x1f8], PT ;  /* 0x00007e000d007a0c */ /* 0x000fe40003fa1270 */
[----:B------:R-:W-:Y:S02]  /*59f0*/  LOP3.LUT R15, R83, 0xffffffe0, RZ, 0xc0, !PT ;  /* 0xffffffe0530f7812 */ /* 0x000fe400078ec0ff */
[----:B------:R-:W-:Y:S02]  /*5a00*/  SHF.R.S32.HI R83, RZ, 0x5, R83 ;  /* 0x00000005ff537819 */ /* 0x000fe40000011453 */
[----:B------:R-:W-:Y:S01]  /*5a10*/  ISETP.EQ.AND P0, PT, R13, c[0x0][0x380], PT ;  /* 0x0000e0000d007a0c */ /* 0x000fe20003f02270 */
[----:B------:R-:W-:Y:S01]  /*5a20*/  IMAD.IADD R14, R74, 0x1, -R15 ;  /* 0x000000014a0e7824 */ /* 0x000fe200078e0a0f */
[----:B------:R-:W-:Y:S01]  /*5a30*/  SHF.R.S32.HI R84, RZ, 0x1f, R83 ;  /* 0x0000001fff547819 */ /* 0x000fe20000011453 */
[----:B------:R-:W-:-:S03]  /*5a40*/  IMAD.MOV.U32 R13, RZ, RZ, c[0x0][0x1bc] ;  /* 0x00006f00ff0d7624 */ /* 0x000fc600078e00ff */
[--C-:B------:R-:W-:Y:S01]  /*5a50*/  SHF.R.S32.HI R15, RZ, 0x1f, R14.reuse ;  /* 0x0000001fff0f7819 */ /* 0x100fe2000001140e */
[C---:B------:R-:W-:Y:S02]  /*5a60*/  IMAD R76, R84.reuse, c[0x0][0x320], RZ ;  /* 0x0000c800544c7a24 */ /* 0x040fe400078e02ff */
[----:B------:R-:W-:Y:S02]  /*5a70*/  IMAD R84, R84, c[0x0][0x308], RZ ;  /* 0x0000c20054547a24 */ /* 0x000fe400078e02ff */
[----:B------:R-:W-:-:S04]  /*5a80*/  IMAD.WIDE.U32 R90, R83, c[0x0][0x320], R14 ;  /* 0x0000c800535a7a25 */ /* 0x000fc800078e000e */
[----:B------:R-:W-:Y:S01]  /*5a90*/  IMAD.WIDE.U32 R14, R83, c[0x0][0x308], R14 ;  /* 0x0000c200530e7a25 */ /* 0x000fe200078e000e */
[----:B------:R-:W-:-:S03]  /*5aa0*/  IADD3 R82, P4, R90, c[0x0][0x330], RZ ;  /* 0x0000cc005a527a10 */ /* 0x000fc60007f9e0ff */
[C---:B------:R-:W-:Y:S02]  /*5ab0*/  IMAD R81, R83.reuse, c[0x0][0x324], R76 ;  /* 0x0000c90053517a24 */ /* 0x040fe400078e024c */
[----:B------:R-:W-:Y:S01]  /*5ac0*/  IMAD R84, R83, c[0x0][0x30c], R84 ;  /* 0x0000c30053547a24 */ /* 0x000fe200078e0254 */
[----:B------:R-:W-:Y:S01]  /*5ad0*/  IADD3 R83, P1, R14, c[0x0][0x318], RZ ;  /* 0x0000c6000e537a10 */ /* 0x000fe20007f3e0ff */
[----:B------:R-:W-:Y:S01]  /*5ae0*/  IMAD R76, R13, c[0x0][0x1b8], RZ ;  /* 0x00006e000d4c7a24 */ /* 0x000fe200078e02ff */
[----:B------:R-:W-:Y:S02]  /*5af0*/  IADD3.X R81, R91, c[0x0][0x334], R81, P4, !PT ;  /* 0x0000cd005b517a10 */ /* 0x000fe400027fe451 */
[----:B------:R-:W-:Y:S01]  /*5b00*/  IADD3.X R84, R15, c[0x0][0x31c], R84, P1, !PT ;  /* 0x0000c7000f547a10 */ /* 0x000fe20000ffe454 */
[----:B------:R-:W-:Y:S01]  /*5b10*/  IMAD R14, R76, c[0x0][0x1a8], RZ ;  /* 0x00006a004c0e7a24 */ /* 0x000fe200078e02ff */
[----:B------:R-:W-:Y:S05]  /*5b20*/  @P5 BRA P0, `(.L_x_588) ;  /* 0x0000019000005947 */ /* 0x000fea0000000000 */
[----:B------:R-:W-:-:S04]  /*5b30*/  MOV R12, c[0x0][0x380] ;  /* 0x0000e000000c7a02 */ /* 0x000fc80000000f00 */
[----:B------:R-:W-:-:S13]  /*5b40*/  ISETP.NE.AND P0, PT, R12, 0x2, PT ;  /* 0x000000020c00780c */ /* 0x000fda0003f05270 */
[----:B------:R-:W-:Y:S05]  /*5b50*/  @P0 BRA `(.L_x_589) ;  /* 0x000003a000000947 */ /* 0x000fea0003800000 */
[----:B------:R-:W-:Y:S01]  /*5b60*/  MOV R15, c[0x0][0x1b8] ;  /* 0x00006e00000f7a02 */ /* 0x000fe20000000f00 */
[----:B------:R-:W-:Y:S01]  /*5b70*/  IMAD.WIDE R90, R109, c[0x0][0x1a8], RZ ;  /* 0x00006a006d5a7a25 */ /* 0x000fe200078e02ff */
[----:B------:R-:W-:Y:S02]  /*5b80*/  SHF.R.S32.HI R13, RZ, 0x1f, R13 ;  /* 0x0000001fff0d7819 */ /* 0x000fe4000001140d */
[----:B------:R-:W-:Y:S01]  /*5b90*/  SHF.R.S32.HI R15, RZ, 0x1f, R15 ;  /* 0x0000001fff0f7819 */ /* 0x000fe2000001140f */
[----:B------:R-:W-:Y:S02]  /*5ba0*/  IMAD R12, R91, c[0x0][0x1b8], RZ ;  /* 0x00006e005b0c7a24 */ /* 0x000fe400078e02ff */
[----:B------:R-:W-:-:S04]  /*5bb0*/  IMAD.WIDE.U32 R92, R90, c[0x0][0x1b8], RZ ;  /* 0x00006e005a5c7a25 */ /* 0x000fc800078e00ff */
[----:B------:R-:W-:Y:S02]  /*5bc0*/  IMAD R15, R90, R15, R12 ;  /* 0x0000000f5a0f7224 */ /* 0x000fe400078e020c */
[----:B------:R-:W-:-:S03]  /*5bd0*/  IMAD.WIDE.U32 R90, R92, c[0x0][0x1bc], RZ ;  /* 0x00006f005c5a7a25 */ /* 0x000fc600078e00ff */
[----:B------:R-:W-:Y:S02]  /*5be0*/  IADD3 R12, R93, R15, RZ ;  /* 0x0000000f5d0c7210 */ /* 0x000fe40007ffe0ff */
[----:B------:R-:W-:-:S03]  /*5bf0*/  MOV R93, R81 ;  /* 0x00000051005d7202 */ /* 0x000fc60000000f00 */
[----:B------:R-:W-:-:S04]  /*5c00*/  IMAD R12, R12, c[0x0][0x1bc], RZ ;  /* 0x00006f000c0c7a24 */ /* 0x000fc800078e02ff */
[----:B------:R-:W-:Y:S01]  /*5c10*/  IMAD R13, R13, R92, R12 ;  /* 0x0000005c0d0d7224 */ /* 0x000fe200078e020c */
[----:B------:R-:W-:Y:S02]  /*5c20*/  MOV R12, c[0x0][0x1c0] ;  /* 0x00007000000c7a02 */ /* 0x000fe40000000f00 */
[----:B------:R-:W-:Y:S02]  /*5c30*/  MOV R92, R82 ;  /* 0x00000052005c7202 */ /* 0x000fe40000000f00 */
[----:B------:R-:W-:Y:S02]  /*5c40*/  IADD3 R13, R91, R13, RZ ;  /* 0x0000000d5b0d7210 */ /* 0x000fe40007ffe0ff */
[----:B------:R-:W-:Y:S01]  /*5c50*/  SHF.R.S32.HI R15, RZ, 0x1f, R12 ;  /* 0x0000001fff0f7819 */ /* 0x000fe2000001140c */
[----:B------:R-:W-:-:S04]  /*5c60*/  IMAD.WIDE.U32 R92, R90, c[0x0][0x1c0], R92 ;  /* 0x000070005a5c7a25 */ /* 0x000fc800078e005c */
[----:B------:R-:W-:Y:S01]  /*5c70*/  IMAD R13, R13, c[0x0][0x1c0], RZ ;  /* 0x000070000d0d7a24 */ /* 0x000fe200078e02ff */
[----:B------:R-:W-:-:S03]  /*5c80*/  MOV R82, R92 ;  /* 0x0000005c00527202 */ /* 0x000fc60000000f00 */
[----:B------:R-:W-:-:S05]  /*5c90*/  IMAD R13, R15, R90, R13 ;  /* 0x0000005a0f0d7224 */ /* 0x000fca00078e020d */
[----:B------:R-:W-:Y:S01]  /*5ca0*/  IADD3 R81, R93, R13, RZ ;  /* 0x0000000d5d517210 */ /* 0x000fe20007ffe0ff */
[----:B------:R-:W-:Y:S05]  /*5cb0*/  BRA `(.L_x_589) ;  /* 0x0000024000007947 */ /* 0x000fea0003800000 */
.L_x_588:
[----:B------:R-:W-:Y:S01]  /*5cc0*/  ISETP.NE.AND P0, PT, R12, R109, PT ;  /* 0x0000006d0c00720c */ /* 0x000fe20003f05270 */
[----:B------:R-:W-:Y:S02]  /*5cd0*/  IMAD.MOV.U32 R80, RZ, RZ, c[0x0][0x310] ;  /* 0x0000c400ff507624 */ /* 0x000fe400078e00ff */
[----:B------:R-:W-:Y:S02]  /*5ce0*/  IMAD.MOV.U32 R79, RZ, RZ, c[0x0][0x314] ;  /* 0x0000c500ff4f7624 */ /* 0x000fe400078e00ff */
[----:B------:R-:W-:Y:S02]  /*5cf0*/  IMAD.MOV.U32 R78, RZ, RZ, c[0x0][0x308] ;  /* 0x0000c200ff4e7624 */ /* 0x000fe400078e00ff */
[----:B------:R-:W-:-:S06]  /*5d00*/  IMAD.MOV.U32 R77, RZ, RZ, c[0x0][0x30c] ;  /* 0x0000c300ff4d7624 */ /* 0x000fcc00078e00ff */
[----:B------:R-:W-:Y:S01]  /*5d10*/  BAR.RED.AND.DEFER_BLOCKING 0x0, P0 ;  /* 0x0000000000007b1d */ /* 0x000fe20000014400 */
[----:B------:R-:W-:-:S04]  /*5d20*/  ISETP.NE.AND P0, PT, R109, RZ, PT ;  /* 0x000000ff6d00720c */ /* 0x000fc80003f05270 */
[----:B------:R-:W-:Y:S02]  /*5d30*/  SEL R85, R85, R0, !P0 ;  /* 0x0000000055557207 */ /* 0x000fe40004000000 */
[----:B------:R-:W-:Y:S02]  /*5d40*/  SEL R73, R73, R72, !P0 ;  /* 0x0000004849497207 */ /* 0x000fe40004000000 */
[----:B------:R-:W-:Y:S02]  /*5d50*/  SEL R83, R83, R82, !P0 ;  /* 0x0000005253537207 */ /* 0x000fe40004000000 */
[----:B------:R-:W-:Y:S02]  /*5d60*/  SEL R84, R84, R81, !P0 ;  /* 0x0000005154547207 */ /* 0x000fe40004000000 */
[----:B------:R-:W-:Y:S02]  /*5d70*/  SEL R80, R80, c[0x0][0x328], !P0 ;  /* 0x0000ca0050507a07 */ /* 0x000fe40004000000 */
[----:B------:R-:W-:-:S02]  /*5d80*/  SEL R79, R79, c[0x0][0x32c], !P0 ;  /* 0x0000cb004f4f7a07 */ /* 0x000fc40004000000 */
[----:B------:R-:W-:Y:S02]  /*5d90*/  SEL R78, R78, c[0x0][0x320], !P0 ;  /* 0x0000c8004e4e7a07 */ /* 0x000fe40004000000 */
[----:B------:R-:W-:Y:S01]  /*5da0*/  SEL R77, R77, c[0x0][0x324], !P0 ;  /* 0x0000c9004d4d7a07 */ /* 0x000fe20004000000 */
[----:B------:R-:W1:Y:S02]  /*5db0*/  B2R.RESULT RZ, P1 ;  /* 0x0000000000ff731c */ /* 0x000e640000024000 */
[----:B-1----:R-:W-:Y:S05]  /*5dc0*/  @!P1 BRA `(.L_x_590) ;  /* 0x000000a000009947 */ /* 0x002fea0003800000 */
[----:B------:R-:W-:-:S12]  /*5dd0*/  ISETP.GT.AND P1, PT, R110, RZ, PT ;  /* 0x000000ff6e00720c */ /* 0x000fd80003f24270 */
.L_x_592:
[----:B------:R-:W-:Y:S01]  /*5de0*/  YIELD ;  /* 0x0000000000007946 */ /* 0x000fe20003800000 */
[----:B------:R-:W-:Y:S05]  /*5df0*/  @P1 BRA `(.L_x_591) ;  /* 0x0000002000001947 */ /* 0x000fea0003800000 */
[----:B------:R-:W2:Y:S02]  /*5e00*/  LDG.E.STRONG.GPU R12, [R88.64] ;  /* 0x00000010580c7981 */ /* 0x000ea4000c1ef900 */
[----:B--2---:R-:W-:-:S05]  /*5e10*/  CCTL.IVALL ;  /* 0x00000000ff00798f */ /* 0x004fca0002000000 */
.L_x_591:
[----:B------:R-:W-:Y:S01]  /*5e20*/  ISETP.NE.AND P0, PT, R12, R109, PT ;  /* 0x0000006d0c00720c */ /* 0x000fe20003f05270 */
[----:B------:R-:W-:-:S12]  /*5e30*/  WARPSYNC 0xffffffff ;  /* 0xffffffff00007948 */ /* 0x000fd80003800000 */
[----:B------:R-:W-:Y:S06]  /*5e40*/  BAR.RED.AND.DEFER_BLOCKING 0x0, P0 ;  /* 0x0000000000007b1d */ /* 0x000fec0000014400 */
[----:B------:R-:W1:Y:S02]  /*5e50*/  B2R.RESULT RZ, P0 ;  /* 0x0000000000ff731c */ /* 0x000e640000004000 */
[----:B-1----:R-:W-:Y:S05]  /*5e60*/  @P0 BRA `(.L_x_592) ;  /* 0xffffff7000000947 */ /* 0x002fea000383ffff */
.L_x_590:
[----:B------:R-:W-:Y:S01]  /*5e70*/  WARPSYNC 0xffffffff ;  /* 0xffffffff00007948 */ /* 0x000fe20003800000 */
[----:B------:R-:W-:Y:S06]  /*5e80*/  BAR.SYNC.DEFER_BLOCKING 0x0 ;  /* 0x0000000000007b1d */ /* 0x000fec0000010000 */
[----:B------:R-:W-:Y:S01]  /*5e90*/  @!PT LDS RZ, [RZ] ;  /* 0x00000000fffff984 */ /* 0x000fe20000000800 */
[----:B------:R-:W-:Y:S01]  /*5ea0*/  @!PT LDS RZ, [RZ] ;  /* 0x00000000fffff984 */ /* 0x000fe20000000800 */
[----:B------:R-:W-:Y:S01]  /*5eb0*/  @!PT LDS RZ, [RZ] ;  /* 0x00000000fffff984 */ /* 0x000fe20000000800 */
[----:B------:R-:W-:Y:S01]  /*5ec0*/  @!PT LDS RZ, [RZ] ;  /* 0x00000000fffff984 */ /* 0x000fe20000000800 */
[----:B------:R-:W-:Y:S06]  /*5ed0*/  MEMBAR.SC.GPU ;  /* 0x0000000000007992 */ /* 0x000fec0000002000 */
[----:B------:R-:W-:-:S00]  /*5ee0*/  ERRBAR ;  /* 0x00000000000079ab */ /* 0x000fc00000000000 */
[----:B------:R-:W-:-:S05]  /*5ef0*/  CCTL.IVALL ;  /* 0x00000000ff00798f */ /* 0x000fca0002000000 */
.L_x_589:
[C---:B------:R-:W-:Y:S01]  /*5f00*/  @P3 IMAD.HI.U32 R12, R75.reuse, R73, RZ ;  /* 0x000000494b0c3227 */ /* 0x040fe200078e00ff */
[----:B------:R-:W-:-:S03]  /*5f10*/  ISETP.GE.AND P5, PT, R75, R14, PT ;  /* 0x0000000e4b00720c */ /* 0x000fc60003fa6270 */
[----:B------:R-:W-:Y:S01]  /*5f20*/  IMAD.MOV.U32 R13, RZ, RZ, R75 ;  /* 0x000000ffff0d7224 */ /* 0x000fe200078e004b */
[----:B------:R-:W-:Y:S02]  /*5f30*/  @P3 SHF.R.U32.HI R13, RZ, R85, R12 ;  /* 0x00000055ff0d3219 */ /* 0x000fe4000001160c */
[----:B------:R-:W-:-:S03]  /*5f40*/  ISETP.LT.AND P6, PT, R74, c[0x0][0x1c0], !P5 ;  /* 0x000070004a007a0c */ /* 0x000fc60006fc1270 */
[----:B------:R-:W-:-:S04]  /*5f50*/  IMAD.MOV R12, RZ, RZ, -R13 ;  /* 0x000000ffff0c7224 */ /* 0x000fc800078e0a0d */
[----:B------:R-:W-:-:S04]  /*5f60*/  IMAD R12, R76, R12, R75 ;  /* 0x0000000c4c0c7224 */ /* 0x000fc800078e024b */
[----:B------:R-:W-:Y:S01]  /*5f70*/  IMAD.SHL.U32 R90, R12, 0x20, RZ ;  /* 0x000000200c5a7824 */ /* 0x000fe200078e00ff */
[----:B------:R-:W-:-:S04]  /*5f80*/  SHF.R.S32.HI R12, RZ, 0x1f, R13 ;  /* 0x0000001fff0c7819 */ /* 0x000fc8000001140d */
[----:B------:R-:W-:-:S05]  /*5f90*/  SHF.R.S32.HI R91, RZ, 0x1f, R90 ;  /* 0x0000001fff5b7819 */ /* 0x000fca000001145a */
[----:B------:R-:W-:-:S04]  /*5fa0*/  IMAD.WIDE.U32 R90, R13, R80, R90 ;  /* 0x000000500d5a7225 */ /* 0x000fc800078e005a */
[----:B------:R-:W-:Y:S01]  /*5fb0*/  IMAD R13, R79, R13, RZ ;  /* 0x0000000d4f0d7224 */ /* 0x000fe200078e02ff */
[----:B------:R-:W-:-:S03]  /*5fc0*/  IADD3 R96, P0, R83, R90, RZ ;  /* 0x0000005a53607210 */ /* 0x000fc60007f1e0ff */
[----:B------:R-:W-:-:S05]  /*5fd0*/  IMAD R13, R12, R80, R13 ;  /* 0x000000500c0d7224 */ /* 0x000fca00078e020d */
[----:B------:R-:W-:Y:S02]  /*5fe0*/  IADD3.X R97, R84, R91, R13, P0, !PT ;  /* 0x0000005b54617210 */ /* 0x000fe400007fe40d */
[----:B------:R-:W-:-:S06]  /*5ff0*/  CS2R R12, SRZ ;  /* 0x00000000000c7805 */ /* 0x000fcc000001ff00 */
[----:B------:R-:W2:Y:S01]  /*6000*/  @P6 LDG.E.LTC128B.64 R12, [R96.64] ;  /* 0x00000010600c6981 */ /* 0x000ea2000c1e1b20 */
[----:B------:R-:W-:Y:S01]  /*6010*/  I2F R91, R16 ;  /* 0x00000010005b7306 */ /* 0x000fe20000201400 */
[----:B------:R-:W-:-:S04]  /*6020*/  ISETP.GE.AND P4, PT, R87, R14, PT ;  /* 0x0000000e5700720c */ /* 0x000fc80003f86270 */
[----:B------:R-:W-:-:S03]  /*6030*/  ISETP.LT.AND P1, PT, R74, c[0x0][0x1c0], !P4 ;  /* 0x000070004a007a0c */ /* 0x000fc60006721270 */
[----:B------:R-:W1:Y:S08]  /*6040*/  I2F R65, R65 ;  /* 0x0000004100417306 */ /* 0x000e700000201400 */
[----:B------:R-:W-:Y:S08]  /*6050*/  I2F R17, R17 ;  /* 0x0000001100117306 */ /* 0x000ff00000201400 */
[----:B------:R-:W-:Y:S08]  /*6060*/  I2F R15, R20 ;  /* 0x00000014000f7306 */ /* 0x000ff00000201400 */
[----:B------:R3:W4:Y:S08]  /*6070*/  I2F R93, R60 ;  /* 0x0000003c005d7306 */ /* 0x0007300000201400 */
[----:B------:R1:W1:Y:S08]  /*6080*/  I2F R95, R64 ;  /* 0x00000040005f7306 */ /* 0x0002700000201400 */
[----:B------:R-:W1:Y:S01]  /*6090*/  I2F R61, R61 ;  /* 0x0000003d003d7306 */ /* 0x000e620000201400 */
[----:B---3--:R-:W-:-:S07]  /*60a0*/  IMAD.MOV.U32 R60, RZ, RZ, R75 ;  /* 0x000000ffff3c7224 */ /* 0x008fce00078e004b */
[----:B------:R-:W3:Y:S01]  /*60b0*/  I2F R21, R21 ;  /* 0x0000001500157306 */ /* 0x000ee20000201400 */
[C-C-:B--2---:R-:W-:Y:S02]  /*60c0*/  PRMT R90, R12.reuse, 0xbbb3, R12.reuse ;  /* 0x0000bbb30c5a7816 */ /* 0x144fe4000000000c */
[--C-:B------:R-:W-:Y:S02]  /*60d0*/  PRMT R16, R12, 0x8880, R12.reuse ;  /* 0x000088800c107816 */ /* 0x100fe4000000000c */
[----:B------:R-:W-:Y:S02]  /*60e0*/  IADD3 R90, R90, 0x4b400000, RZ ;  /* 0x4b4000005a5a7810 */ /* 0x000fe40007ffe0ff */
[----:B------:R-:W-:Y:S02]  /*60f0*/  IADD3 R16, R16, 0x4b400000, RZ ;  /* 0x4b40000010107810 */ /* 0x000fe40007ffe0ff */
[--C-:B-1----:R-:W-:Y:S01]  /*6100*/  PRMT R64, R13, 0xaaa2, R13.reuse ;  /* 0x0000aaa20d407816 */ /* 0x102fe2000000000d */
[----:B------:R-:W-:Y:S01]  /*6110*/  FADD R20, R90, -12582912 ;  /* 0xcb4000005a147421 */ /* 0x000fe20000000000 */
[----:B------:R-:W-:Y:S01]  /*6120*/  PRMT R90, R12, 0x9991, R12 ;  /* 0x000099910c5a7816 */ /* 0x000fe2000000000c */
[----:B------:R-:W-:Y:S01]  /*6130*/  FADD R16, R16, -12582912 ;  /* 0xcb40000010107421 */ /* 0x000fe20000000000 */
[----:B------:R-:W-:Y:S01]  /*6140*/  IADD3 R64, R64, 0x4b400000, RZ ;  /* 0x4b40000040407810 */ /* 0x000fe20007ffe0ff */
[-C--:B-----5:R-:W-:Y:S01]  /*6150*/  FFMA R20, R65, R2.reuse, R20 ;  /* 0x0000000241147223 */ /* 0x0a0fe20000000014 */
[----:B------:R-:W-:Y:S01]  /*6160*/  IADD3 R90, R90, 0x4b400000, RZ ;  /* 0x4b4000005a5a7810 */ /* 0x000fe20007ffe0ff */
[-C--:B------:R-:W-:Y:S01]  /*6170*/  FFMA R16, R91, R2.reuse, R16 ;  /* 0x000000025b107223 */ /* 0x080fe20000000010 */
[----:B------:R-:W-:Y:S01]  /*6180*/  PRMT R86, R12, 0xaaa2, R12 ;  /* 0x0000aaa20c567816 */ /* 0x000fe2000000000c */
[----:B------:R-:W-:Y:S01]  /*6190*/  FADD R64, R64, -12582912 ;  /* 0xcb40000040407421 */ /* 0x000fe20000000000 */
[--C-:B------:R-:W-:Y:S01]  /*61a0*/  PRMT R92, R13, 0x8880, R13.reuse ;  /* 0x000088800d5c7816 */ /* 0x100fe2000000000d */
[----:B------:R-:W-:Y:S01]  /*61b0*/  FADD R90, R90, -12582912 ;  /* 0xcb4000005a5a7421 */ /* 0x000fe20000000000 */
[-C--:B------:R-:W-:Y:S01]  /*61c0*/  FMNMX.NAN R91, R16, R3.reuse, !PT ;  /* 0x00000003105b7209 */ /* 0x080fe20007820000 */
[-C--:B----4-:R-:W-:Y:S01]  /*61d0*/  FFMA R64, R93, R2.reuse, R64 ;  /* 0x000000025d407223 */ /* 0x090fe20000000040 */
[--C-:B------:R-:W-:Y:S01]  /*61e0*/  PRMT R16, R13, 0xbbb3, R13.reuse ;  /* 0x0000bbb30d107816 */ /* 0x100fe2000000000d */
[----:B------:R-:W-:Y:S01]  /*61f0*/  FFMA R90, R17, R2, R90 ;  /* 0x00000002115a7223 */ /* 0x000fe2000000005a */
[----:B------:R-:W-:Y:S01]  /*6200*/  IADD3 R86, R86, 0x4b400000, RZ ;  /* 0x4b40000056567810 */ /* 0x000fe20007ffe0ff */
[----:B------:R-:W-:Y:S01]  /*6210*/  @P3 IMAD.HI.U32 R17, R75, R72, RZ ;  /* 0x000000484b113227 */ /* 0x000fe200078e00ff */
[----:B------:R-:W-:Y:S01]  /*6220*/  IADD3 R16, R16, 0x4b400000, RZ ;  /* 0x4b40000010107810 */ /* 0x000fe20007ffe0ff */
[----:B------:R-:W-:Y:S01]  /*6230*/  F2I.NTZ R91, R91 ;  /* 0x0000005b005b7305 */ /* 0x000fe20000203100 */
[----:B------:R-:W-:Y:S01]  /*6240*/  PRMT R93, R13, 0x9991, R13 ;  /* 0x000099910d5d7816 */ /* 0x000fe2000000000d */
[----:B------:R-:W-:Y:S01]  /*6250*/  FADD R86, R86, -12582912 ;  /* 0xcb40000056567421 */ /* 0x000fe20000000000 */
[----:B------:R-:W-:Y:S01]  /*6260*/  FMNMX.NAN R65, R20, R3, !PT ;  /* 0x0000000314417209 */ /* 0x000fe20007820000 */
[----:B------:R-:W-:Y:S01]  /*6270*/  @P3 IMAD.HI.U32 R20, R87, R73, RZ ;  /* 0x0000004957143227 */ /* 0x000fe200078e00ff */
[----:B------:R-:W-:-:S02]  /*6280*/  @P3 SHF.R.U32.HI R60, RZ, R0, R17 ;  /* 0x00000000ff3c3219 */ /* 0x000fc40000011611 */
[----:B------:R-:W-:Y:S01]  /*6290*/  IADD3 R92, R92, 0x4b400000, RZ ;  /* 0x4b4000005c5c7810 */ /* 0x000fe20007ffe0ff */
[----:B------:R-:W-:Y:S01]  /*62a0*/  FADD R16, R16, -12582912 ;  /* 0xcb40000010107421 */ /* 0x000fe20000000000 */
[----:B------:R-:W-:Y:S01]  /*62b0*/  IADD3 R93, R93, 0x4b400000, RZ ;  /* 0x4b4000005d5d7810 */ /* 0x000fe20007ffe0ff */
[----:B------:R-:W-:Y:S01]  /*62c0*/  IMAD.MOV.U32 R17, RZ, RZ, R87 ;  /* 0x000000ffff117224 */ /* 0x000fe200078e0057 */
[----:B------:R-:W-:Y:S01]  /*62d0*/  @P3 SHF.R.U32.HI R17, RZ, R85, R20 ;  /* 0x00000055ff113219 */ /* 0x000fe20000011614 */
[----:B------:R-:W-:Y:S01]  /*62e0*/  IMAD.MOV R20, RZ, RZ, -R60 ;  /* 0x000000ffff147224 */ /* 0x000fe200078e0a3c */
[-C--:B------:R-:W-:Y:S01]  /*62f0*/  FMNMX.NAN R64, R64, R3.reuse, !PT ;  /* 0x0000000340407209 */ /* 0x080fe20007820000 */
[-C--:B------:R-:W-:Y:S01]  /*6300*/  FFMA R86, R95, R2.reuse, R86 ;  /* 0x000000025f567223 */ /* 0x080fe20000000056 */
[-C--:B------:R-:W-:Y:S01]  /*6310*/  FMNMX.NAN R90, R90, R3.reuse, !PT ;  /* 0x000000035a5a7209 */ /* 0x080fe20007820000 */
[----:B------:R-:W-:Y:S01]  /*6320*/  FFMA R16, R61, R2, R16 ;  /* 0x000000023d107223 */ /* 0x000fe20000000010 */
[----:B------:R-:W-:Y:S01]  /*6330*/  F2I.NTZ R65, R65 ;  /* 0x0000004100417305 */ /* 0x000fe20000203100 */
[----:B------:R-:W-:Y:S01]  /*6340*/  FADD R92, R92, -12582912 ;  /* 0xcb4000005c5c7421 */ /* 0x000fe20000000000 */
[-C--:B------:R-:W-:Y:S01]  /*6350*/  FMNMX.NAN R86, R86, R3.reuse, !PT ;  /* 0x0000000356567209 */ /* 0x080fe20007820000 */
[----:B------:R-:W-:Y:S01]  /*6360*/  FADD R93, R93, -12582912 ;  /* 0xcb4000005d5d7421 */ /* 0x000fe20000000000 */
[-C--:B------:R-:W-:Y:S01]  /*6370*/  FMNMX.NAN R61, R16, R3.reuse, !PT ;  /* 0x00000003103d7209 */ /* 0x080fe20007820000 */
[----:B------:R-:W-:Y:S01]  /*6380*/  IMAD R20, R76, R20, R75 ;  /* 0x000000144c147224 */ /* 0x000fe200078e024b */
[----:B------:R-:W-:Y:S01]  /*6390*/  SHF.R.S32.HI R16, RZ, 0x1f, R60 ;  /* 0x0000001fff107819 */ /* 0x000fe2000001143c */
[-C--:B------:R-:W-:Y:S01]  /*63a0*/  FFMA R92, R15, R2.reuse, R92 ;  /* 0x000000020f5c7223 */ /* 0x080fe2000000005c */
[----:B------:R-:W1:Y:S01]  /*63b0*/  F2I.NTZ R86, R86 ;  /* 0x0000005600567305 */ /* 0x000e620000203100 */
[----:B---3--:R-:W-:Y:S01]  /*63c0*/  FFMA R94, R21, R2, R93 ;  /* 0x00000002155e7223 */ /* 0x008fe2000000005d */
[--C-:B------:R-:W-:Y:S01]  /*63d0*/  SHF.R.S32.HI R93, RZ, 0x1f, R17.reuse ;  /* 0x0000001fff5d7819 */ /* 0x100fe20000011411 */
[----:B------:R-:W-:Y:S01]  /*63e0*/  IMAD.MOV R15, RZ, RZ, -R17 ;  /* 0x000000ffff0f7224 */ /* 0x000fe200078e0a11 */
[-C--:B------:R-:W-:Y:S01]  /*63f0*/  FMNMX.NAN R92, R92, R3.reuse, !PT ;  /* 0x000000035c5c7209 */ /* 0x080fe20007820000 */
[----:B------:R-:W-:Y:S01]  /*6400*/  IMAD.SHL.U32 R96, R20, 0x20, RZ ;  /* 0x0000002014607824 */ /* 0x000fe200078e00ff */
[----:B------:R-:W-:Y:S01]  /*6410*/  FMNMX.NAN R94, R94, R3, !PT ;  /* 0x000000035e5e7209 */ /* 0x000fe20007820000 */
[----:B------:R-:W-:Y:S01]  /*6420*/  IMAD R15, R76, R15, R87 ;  /* 0x0000000f4c0f7224 */ /* 0x000fe200078e0257 */
[----:B------:R-:W-:Y:S01]  /*6430*/  F2I.NTZ R64, R64 ;  /* 0x0000004000407305 */ /* 0x000fe20000203100 */
[----:B------:R-:W-:Y:S01]  /*6440*/  IMAD R21, R16, c[0x0][0x328], RZ ;  /* 0x0000ca0010157a24 */ /* 0x000fe200078e02ff */
[----:B------:R-:W-:Y:S01]  /*6450*/  SHF.R.S32.HI R97, RZ, 0x1f, R96 ;  /* 0x0000001fff617819 */ /* 0x000fe20000011460 */
[----:B------:R-:W-:-:S02]  /*6460*/  IMAD.SHL.U32 R20, R15, 0x20, RZ ;  /* 0x000000200f147824 */ /* 0x000fc400078e00ff */
[C---:B------:R-:W-:Y:S02]  /*6470*/  IMAD R14, R60.reuse, c[0x0][0x32c], R21 ;  /* 0x0000cb003c0e7a24 */ /* 0x040fe400078e0215 */
[----:B------:R-:W-:Y:S01]  /*6480*/  IMAD.WIDE.U32 R96, R60, c[0x0][0x328], R96 ;  /* 0x0000ca003c607a25 */ /* 0x000fe200078e0060 */
[----:B------:R-:W2:Y:S01]  /*6490*/  F2I.NTZ R61, R61 ;  /* 0x0000003d003d7305 */ /* 0x000ea20000203100 */
[--C-:B------:R-:W-:Y:S02]  /*64a0*/  SHF.R.S32.HI R21, RZ, 0x1f, R20.reuse ;  /* 0x0000001fff157819 */ /* 0x100fe40000011414 */
[----:B------:R-:W-:Y:S01]  /*64b0*/  IMAD R16, R79, R17, RZ ;  /* 0x000000114f107224 */ /* 0x000fe200078e02ff */
[----:B------:R-:W-:Y:S02]  /*64c0*/  IADD3 R96, P0, R82, R96, RZ ;  /* 0x0000006052607210 */ /* 0x000fe40007f1e0ff */
[-C--:B------:R-:W-:Y:S02]  /*64d0*/  IMAD.WIDE.U32 R20, R17, R80.reuse, R20 ;  /* 0x0000005011147225 */ /* 0x080fe400078e0014 */
[----:B------:R-:W3:Y:S01]  /*64e0*/  F2I.NTZ R90, R90 ;  /* 0x0000005a005a7305 */ /* 0x000ee20000203100 */
[----:B------:R-:W-:Y:S01]  /*64f0*/  IADD3.X R97, R81, R97, R14, P0, !PT ;  /* 0x0000006151617210 */ /* 0x000fe200007fe40e */
[----:B------:R-:W-:Y:S01]  /*6500*/  IMAD R93, R93, R80, R16 ;  /* 0x000000505d5d7224 */ /* 0x000fe200078e0210 */
[----:B-1----:R-:W-:-:S02]  /*6510*/  I2IP.S8.S32.SAT R14, R65, R86, RZ ;  /* 0x00000056410e7239 */ /* 0x002fc400000010ff */
[----:B------:R-:W-:-:S03]  /*6520*/  IADD3 R16, P0, R83, R20, RZ ;  /* 0x0000001453107210 */ /* 0x000fc60007f1e0ff */
[----:B------:R-:W-:Y:S01]  /*6530*/  F2I.NTZ R15, R92 ;  /* 0x0000005c000f7305 */ /* 0x000fe20000203100 */
[----:B--2---:R-:W-:Y:S02]  /*6540*/  I2IP.S8.S32.SAT R61, R61, R64, RZ ;  /* 0x000000403d3d7239 */ /* 0x004fe400000010ff */
[----:B------:R-:W-:-:S05]  /*6550*/  IADD3.X R17, R84, R21, R93, P0, !PT ;  /* 0x0000001554117210 */ /* 0x000fca00007fe45d */
[----:B------:R-:W1:Y:S01]  /*6560*/  F2I.NTZ R94, R94 ;  /* 0x0000005e005e7305 */ /* 0x000e620000203100 */
[----:B---3--:R-:W-:Y:S02]  /*6570*/  I2IP.S8.S32.SAT R14, R90, R91, R14 ;  /* 0x0000005b5a0e7239 */ /* 0x008fe4000000100e */
[----:B-1----:R-:W-:-:S05]  /*6580*/  I2IP.S8.S32.SAT R15, R94, R15, R61 ;  /* 0x0000000f5e0f7239 */ /* 0x002fca000000103d */
[----:B------:R1:W-:Y:S04]  /*6590*/  @P6 STG.E.64 [R96.64], R14 ;  /* 0x0000000e60006986 */ /* 0x0003e8000c101b10 */
[----:B------:R2:W3:Y:S01]  /*65a0*/  @P1 LDG.E.LTC128B.64 R12, [R16.64] ;  /* 0x00000010100c1981 */ /* 0x0004e2000c1e1b20 */
[----:B------:R-:W4:Y:S08]  /*65b0*/  I2F R93, R66 ;  /* 0x00000042005d7306 */ /* 0x000f300000201400 */
[----:B------:R-:W1:Y:S08]  /*65c0*/  I2F R67, R67 ;  /* 0x0000004300437306 */ /* 0x000e700000201400 */
[----:B------:R-:W-:Y:S08]  /*65d0*/  I2F R19, R19 ;  /* 0x0000001300137306 */ /* 0x000ff00000201400 */
[----:B------:R-:W1:Y:S01]  /*65e0*/  I2F R61, R18 ;  /* 0x00000012003d7306 */ /* 0x000e620000201400 */
[----:B--2---:R-:W-:-:S07]  /*65f0*/  @P3 IMAD.HI.U32 R17, R87, R72, RZ ;  /* 0x0000004857113227 */ /* 0x004fce00078e00ff */
[----:B------:R-:W-:Y:S08]  /*6600*/  I2F R65, R23 ;  /* 0x0000001700417306 */ /* 0x000ff00000201400 */
[----:B------:R-:W2:Y:S08]  /*6610*/  I2F R91, R62 ;  /* 0x0000003e005b7306 */ /* 0x000eb00000201400 */
[----:B------:R-:W1:Y:S08]  /*6620*/  I2F R63, R63 ;  /* 0x0000003f003f7306 */ /* 0x000e700000201400 */
[----:B------:R1:W1:Y:S01]  /*6630*/  I2F R21, R22 ;  /* 0x0000001600157306 */ /* 0x0002620000201400 */
[----:B---3--:R-:W-:-:S02]  /*6640*/  PRMT R20, R12, 0xaaa2, R12 ;  /* 0x0000aaa20c147816 */ /* 0x008fc4000000000c */
[--C-:B-1----:R-:W-:Y:S02]  /*6650*/  PRMT R14, R12, 0xbbb3, R12.reuse ;  /* 0x0000bbb30c0e7816 */ /* 0x102fe4000000000c */
[----:B------:R-:W-:Y:S02]  /*6660*/  IADD3 R20, R20, 0x4b400000, RZ ;  /* 0x4b40000014147810 */ /* 0x000fe40007ffe0ff */
[----:B------:R-:W-:Y:S02]  /*6670*/  IADD3 R14, R14, 0x4b400000, RZ ;  /* 0x4b4000000e0e7810 */ /* 0x000fe40007ffe0ff */
[----:B------:R-:W-:Y:S01]  /*6680*/  PRMT R16, R12, 0x8880, R12 ;  /* 0x000088800c107816 */ /* 0x000fe2000000000c */
[----:B------:R-:W-:Y:S01]  /*6690*/  FADD R15, R20, -12582912 ;  /* 0xcb400000140f7421 */ /* 0x000fe20000000000 */
[C-C-:B------:R-:W-:Y:S01]  /*66a0*/  PRMT R22, R13.reuse, 0xaaa2, R13.reuse ;  /* 0x0000aaa20d167816 */ /* 0x140fe2000000000d */
[----:B------:R-:W-:Y:S01]  /*66b0*/  FADD R14, R14, -12582912 ;  /* 0xcb4000000e0e7421 */ /* 0x000fe20000000000 */
[----:B------:R-:W-:Y:S01]  /*66c0*/  PRMT R20, R13, 0x8880, R13 ;  /* 0x000088800d147816 */ /* 0x000fe2000000000d */
[-C--:B----4-:R-:W-:Y:S01]  /*66d0*/  FFMA R60, R93, R2.reuse, R15 ;  /* 0x000000025d3c7223 */ /* 0x090fe2000000000f */
[----:B------:R-:W-:Y:S01]  /*66e0*/  IADD3 R15, R16, 0x4b400000, RZ ;  /* 0x4b400000100f7810 */ /* 0x000fe20007ffe0ff */
[----:B------:R-:W-:Y:S01]  /*66f0*/  FFMA R16, R67, R2, R14 ;  /* 0x0000000243107223 */ /* 0x000fe2000000000e */
[----:B------:R-:W-:-:S02]  /*6700*/  PRMT R14, R12, 0x9991, R12 ;  /* 0x000099910c0e7816 */ /* 0x000fc4000000000c */
[----:B------:R-:W-:Y:S01]  /*6710*/  IADD3 R22, R22, 0x4b400000, RZ ;  /* 0x4b40000016167810 */ /* 0x000fe20007ffe0ff */
[----:B------:R-:W-:Y:S01]  /*6720*/  FADD R62, R15, -12582912 ;  /* 0xcb4000000f3e7421 */ /* 0x000fe20000000000 */
[----:B------:R-:W-:Y:S01]  /*6730*/  IADD3 R14, R14, 0x4b400000, RZ ;  /* 0x4b4000000e0e7810 */ /* 0x000fe20007ffe0ff */
[----:B------:R-:W-:Y:S01]  /*6740*/  IMAD.MOV.U32 R15, RZ, RZ, R75 ;  /* 0x000000ffff0f7224 */ /* 0x000fe200078e004b */
[----:B------:R-:W-:Y:S01]  /*6750*/  FMNMX.NAN R23, R16, R3, !PT ;  /* 0x0000000310177209 */ /* 0x000fe20007820000 */
[----:B------:R-:W-:Y:S01]  /*6760*/  @P3 IMAD.HI.U32 R16, R75, R73, RZ ;  /* 0x000000494b103227 */ /* 0x000fe200078e00ff */
[----:B------:R-:W-:Y:S02]  /*6770*/  IADD3 R20, R20, 0x4b400000, RZ ;  /* 0x4b40000014147810 */ /* 0x000fe40007ffe0ff */
[----:B------:R-:W-:Y:S01]  /*6780*/  FMNMX.NAN R60, R60, R3, !PT ;  /* 0x000000033c3c7209 */ /* 0x000fe20007820000 */
[----:B------:R-:W-:Y:S01]  /*6790*/  FADD R14, R14, -12582912 ;  /* 0xcb4000000e0e7421 */ /* 0x000fe20000000000 */
[----:B------:R-:W-:Y:S01]  /*67a0*/  @P3 SHF.R.U32.HI R15, RZ, R85, R16 ;  /* 0x00000055ff0f3219 */ /* 0x000fe20000011610 */
[-C--:B------:R-:W-:Y:S01]  /*67b0*/  FFMA R62, R61, R2.reuse, R62 ;  /* 0x000000023d3e7223 */ /* 0x080fe2000000003e */
[----:B------:R-:W-:Y:S01]  /*67c0*/  PRMT R16, R13, 0xbbb3, R13 ;  /* 0x0000bbb30d107816 */ /* 0x000fe2000000000d */
[----:B------:R-:W-:Y:S01]  /*67d0*/  FFMA R14, R19, R2, R14 ;  /* 0x00000002130e7223 */ /* 0x000fe2000000000e */
[----:B------:R-:W-:Y:S01]  /*67e0*/  F2I.NTZ R60, R60 ;  /* 0x0000003c003c7305 */ /* 0x000fe20000203100 */
[----:B------:R-:W-:Y:S01]  /*67f0*/  IMAD.MOV R66, RZ, RZ, -R15 ;  /* 0x000000ffff427224 */ /* 0x000fe200078e0a0f */
[----:B------:R-:W-:Y:S01]  /*6800*/  IADD3 R16, R16, 0x4b400000, RZ ;  /* 0x4b40000010107810 */ /* 0x000fe20007ffe0ff */
[----:B------:R-:W-:Y:S01]  /*6810*/  FADD R22, R22, -12582912 ;  /* 0xcb40000016167421 */ /* 0x000fe20000000000 */
[-C--:B------:R-:W-:Y:S01]  /*6820*/  FMNMX.NAN R61, R14, R3.reuse, !PT ;  /* 0x000000030e3d7209 */ /* 0x080fe20007820000 */
[----:B------:R-:W-:Y:S01]  /*6830*/  IMAD R66, R76, R66, R75 ;  /* 0x000000424c427224 */ /* 0x000fe200078e024b */
[----:B------:R-:W-:Y:S01]  /*6840*/  PRMT R14, R13, 0x9991, R13 ;  /* 0x000099910d0e7816 */ /* 0x000fe2000000000d */
[----:B------:R-:W-:Y:S01]  /*6850*/  FADD R16, R16, -12582912 ;  /* 0xcb40000010107421 */ /* 0x000fe20000000000 */
[-C--:B------:R-:W-:Y:S01]  /*6860*/  FMNMX.NAN R62, R62, R3.reuse, !PT ;  /* 0x000000033e3e7209 */ /* 0x080fe20007820000 */
[----:B------:R-:W-:Y:S01]  /*6870*/  IMAD.MOV.U32 R19, RZ, RZ, R87 ;  /* 0x000000ffff137224 */ /* 0x000fe200078e0057 */
[----:B------:R-:W-:Y:S01]  /*6880*/  IADD3 R14, R14, 0x4b400000, RZ ;  /* 0x4b4000000e0e7810 */ /* 0x000fe20007ffe0ff */
[----:B------:R-:W-:Y:S01]  /*6890*/  IMAD.SHL.U32 R66, R66, 0x20, RZ ;  /* 0x0000002042427824 */ /* 0x000fe200078e00ff */
[----:B------:R-:W-:Y:S01]  /*68a0*/  @P3 SHF.R.U32.HI R19, RZ, R0, R17 ;  /* 0x00000000ff133219 */ /* 0x000fe20000011611 */
[-C--:B--2---:R-:W-:Y:S01]  /*68b0*/  FFMA R22, R91, R2.reuse, R22 ;  /* 0x000000025b167223 */ /* 0x084fe20000000016 */
[----:B------:R-:W1:Y:S01]  /*68c0*/  F2I.NTZ R23, R23 ;  /* 0x0000001700177305 */ /* 0x000e620000203100 */
[----:B------:R-:W-:Y:S01]  /*68d0*/  FADD R20, R20, -12582912 ;  /* 0xcb40000014147421 */ /* 0x000fe20000000000 */
[----:B------:R-:W-:Y:S01]  /*68e0*/  SHF.R.S32.HI R67, RZ, 0x1f, R66 ;  /* 0x0000001fff437819 */ /* 0x000fe20000011442 */
[----:B------:R-:W-:Y:S01]  /*68f0*/  FFMA R16, R63, R2, R16 ;  /* 0x000000023f107223 */ /* 0x000fe20000000010 */
[----:B------:R-:W-:Y:S01]  /*6900*/  FMNMX.NAN R22, R22, R3, !PT ;  /* 0x0000000316167209 */ /* 0x000fe20007820000 */
[----:B------:R-:W-:-:S02]  /*6910*/  FADD R14, R14, -12582912 ;  /* 0xcb4000000e0e7421 */ /* 0x000fc40000000000 */
[----:B------:R-:W-:Y:S01]  /*6920*/  IMAD.MOV R64, RZ, RZ, -R19 ;  /* 0x000000ffff407224 */ /* 0x000fe200078e0a13 */
[----:B------:R-:W-:Y:S01]  /*6930*/  F2I.NTZ R62, R62 ;  /* 0x0000003e003e7305 */ /* 0x000fe20000203100 */
[-C--:B------:R-:W-:Y:S01]  /*6940*/  FFMA R20, R21, R2.reuse, R20 ;  /* 0x0000000215147223 */ /* 0x080fe20000000014 */
[-C--:B------:R-:W-:Y:S01]  /*6950*/  FMNMX.NAN R21, R16, R3.reuse, !PT ;  /* 0x0000000310157209 */ /* 0x080fe20007820000 */
[----:B------:R-:W-:Y:S01]  /*6960*/  FFMA R14, R65, R2, R14 ;  /* 0x00000002410e7223 */ /* 0x000fe2000000000e */
[----:B------:R-:W-:Y:S01]  /*6970*/  SHF.R.S32.HI R16, RZ, 0x1f, R15 ;  /* 0x0000001fff107819 */ /* 0x000fe2000001140f */
[----:B------:R-:W-:Y:S01]  /*6980*/  IMAD R64, R76, R64, R87 ;  /* 0x000000404c407224 */ /* 0x000fe200078e0257 */
[----:B------:R-:W-:Y:S01]  /*6990*/  FMNMX.NAN R20, R20, R3, !PT ;  /* 0x0000000314147209 */ /* 0x000fe20007820000 */
[----:B------:R-:W-:Y:S01]  /*69a0*/  IMAD R17, R79, R15, RZ ;  /* 0x0000000f4f117224 */ /* 0x000fe200078e02ff */
[----:B------:R-:W-:Y:S01]  /*69b0*/  F2I.NTZ R22, R22 ;  /* 0x0000001600167305 */ /* 0x000fe20000203100 */
[----:B------:R-:W-:Y:S01]  /*69c0*/  IMAD.WIDE.U32 R66, R15, R80, R66 ;  /* 0x000000500f427225 */ /* 0x000fe200078e0042 */
[----:B------:R-:W-:-:S02]  /*69d0*/  FMNMX.NAN R15, R14, R3, !PT ;  /* 0x000000030e0f7209 */ /* 0x000fc40007820000 */
[----:B------:R-:W-:Y:S01]  /*69e0*/  SHF.R.S32.HI R14, RZ, 0x1f, R19 ;  /* 0x0000001fff0e7819 */ /* 0x000fe20000011413 */
[----:B------:R-:W-:Y:S01]  /*69f0*/  IMAD.SHL.U32 R64, R64, 0x20, RZ ;  /* 0x0000002040407824 */ /* 0x000fe200078e00ff */
[----:B------:R-:W-:Y:S01]  /*6a00*/  IADD3 R18, P6, P0, R83, R78, R66 ;  /* 0x0000004e53127210 */ /* 0x000fe200078de042 */
[----:B------:R-:W-:Y:S01]  /*6a10*/  IMAD R17, R16, R80, R17 ;  /* 0x0000005010117224 */ /* 0x000fe200078e0211 */
[----:B------:R-:W2:Y:S01]  /*6a20*/  F2I.NTZ R21, R21 ;  /* 0x0000001500157305 */ /* 0x000ea20000203100 */
[----:B------:R-:W-:Y:S01]  /*6a30*/  IMAD R14, R14, c[0x0][0x328], RZ ;  /* 0x0000ca000e0e7a24 */ /* 0x000fe200078e02ff */
[----:B------:R-:W-:Y:S01]  /*6a40*/  SHF.R.S32.HI R65, RZ, 0x1f, R64 ;  /* 0x0000001fff417819 */ /* 0x000fe20000011440 */
[----:B------:R-:W-:Y:S01]  /*6a50*/  IMAD.IADD R17, R67, 0x1, R17 ;  /* 0x0000000143117824 */ /* 0x000fe200078e0211 */
[----:B------:R-:W-:Y:S01]  /*6a60*/  IADD3 R16, R74, 0x20, RZ ;  /* 0x000000204a107810 */ /* 0x000fe20007ffe0ff */
[----:B------:R-:W-:Y:S01]  /*6a70*/  IMAD R14, R19, c[0x0][0x32c], R14 ;  /* 0x0000cb00130e7a24 */ /* 0x000fe200078e020e */
[----:B-1----:R-:W-:Y:S01]  /*6a80*/  I2IP.S8.S32.SAT R23, R23, R60, RZ ;  /* 0x0000003c17177239 */ /* 0x002fe200000010ff */
[----:B------:R-:W-:Y:S01]  /*6a90*/  IMAD.WIDE.U32 R64, R19, c[0x0][0x328], R64 ;  /* 0x0000ca0013407a25 */ /* 0x000fe200078e0040 */
[----:B------:R-:W1:Y:S01]  /*6aa0*/  F2I.NTZ R61, R61 ;  /* 0x0000003d003d7305 */ /* 0x000e620000203100 */
[----:B------:R-:W-:-:S02]  /*6ab0*/  IADD3.X R19, R84, R77, R17, P6, P0 ;  /* 0x0000004d54137210 */ /* 0x000fc400037e0411 */
[----:B------:R-:W-:Y:S02]  /*6ac0*/  ISETP.LT.AND P0, PT, R16, c[0x0][0x1c0], !P5 ;  /* 0x0000700010007a0c */ /* 0x000fe40006f01270 */
[----:B------:R-:W-:-:S03]  /*6ad0*/  IADD3 R64, P6, R82, R64, RZ ;  /* 0x0000004052407210 */ /* 0x000fc60007fde0ff */
[----:B------:R-:W-:Y:S01]  /*6ae0*/  F2I.NTZ R20, R20 ;  /* 0x0000001400147305 */ /* 0x000fe20000203100 */
[----:B--2---:R-:W-:Y:S02]  /*6af0*/  I2IP.S8.S32.SAT R21, R21, R22, RZ ;  /* 0x0000001615157239 */ /* 0x004fe400000010ff */
[----:B------:R-:W-:-:S05]  /*6b00*/  IADD3.X R65, R81, R65, R14, P6, !PT ;  /* 0x0000004151417210 */ /* 0x000fca00037fe40e */
[----:B------:R-:W2:Y:S01]  /*6b10*/  F2I.NTZ R15, R15 ;  /* 0x0000000f000f7305 */ /* 0x000ea20000203100 */
[----:B-1----:R-:W-:Y:S02]  /*6b20*/  I2IP.S8.S32.SAT R14, R61, R62, R23 ;  /* 0x0000003e3d0e7239 */ /* 0x002fe40000001017 */
[----:B--2---:R-:W-:-:S05]  /*6b30*/  I2IP.S8.S32.SAT R15, R15, R20, R21 ;  /* 0x000000140f0f7239 */ /* 0x004fca0000001015 */
[----:B------:R1:W-:Y:S04]  /*6b40*/  @P1 STG.E.64 [R64.64], R14 ;  /* 0x0000000e40001986 */ /* 0x0003e8000c101b10 */
[----:B------:R2:W3:Y:S01]  /*6b50*/  @P0 LDG.E.LTC128B.64 R12, [R18.64] ;  /* 0x00000010120c0981 */ /* 0x0004e2000c1e1b20 */
[----:B------:R4:W1:Y:S01]  /*6b60*/  I2F R17, R56 ;  /* 0x0000003800117306 */ /* 0x0008620000201400 */
[----:B------:R-:W-:-:S07]  /*6b70*/  @P3 IMAD.HI.U32 R23, R75, R72, RZ ;  /* 0x000000484b173227 */ /* 0x000fce00078e00ff */
[----:B------:R-:W1:Y:S08]  /*6b80*/  I2F R57, R57 ;  /* 0x0000003900397306 */ /* 0x000e700000201400 */
[----:B------:R-:W3:Y:S01]  /*6b90*/  I2F R25, R25 ;  /* 0x0000001900197306 */ /* 0x000ee20000201400 */
[----:B--2---:R-:W-:-:S07]  /*6ba0*/  @P3 IMAD.HI.U32 R18, R87, R73, RZ ;  /* 0x0000004957123227 */ /* 0x004fce00078e00ff */
[----:B------:R-:W2:Y:S01]  /*6bb0*/  I2F R53, R53 ;  /* 0x0000003500357306 */ /* 0x000ea20000201400 */
[----:B-1----:R-:W-:Y:S01]  /*6bc0*/  IMAD.MOV.U32 R14, RZ, RZ, R87 ;  /* 0x000000ffff0e7224 */ /* 0x002fe200078e0057 */
[----:B------:R-:W-:Y:S01]  /*6bd0*/  @P3 SHF.R.U32.HI R14, RZ, R85, R18 ;  /* 0x00000055ff0e3219 */ /* 0x000fe20000011612 */
[----:B------:R-:W-:Y:S01]  /*6be0*/  IMAD.MOV.U32 R15, RZ, RZ, R75 ;  /* 0x000000ffff0f7224 */ /* 0x000fe200078e004b */
[----:B------:R-:W-:Y:S02]  /*6bf0*/  @P3 SHF.R.U32.HI R15, RZ, R0, R23 ;  /* 0x00000000ff0f3219 */ /* 0x000fe40000011617 */
[----:B------:R-:W-:Y:S02]  /*6c00*/  SHF.R.S32.HI R19, RZ, 0x1f, R14 ;  /* 0x0000001fff137819 */ /* 0x000fe4000001140e */
[----:B------:R-:W1:Y:S01]  /*6c10*/  I2F R21, R24 ;  /* 0x0000001800157306 */ /* 0x000e620000201400 */
[----:B----4-:R-:W-:-:S04]  /*6c20*/  IMAD.MOV R56, RZ, RZ, -R15 ;  /* 0x000000ffff387224 */ /* 0x010fc800078e0a0f */
[----:B------:R-:W-:-:S03]  /*6c30*/  IMAD R56, R76, R56, R75 ;  /* 0x000000384c387224 */ /* 0x000fc600078e024b */
[----:B------:R4:W1:Y:S01]  /*6c40*/  I2F R63, R52 ;  /* 0x00000034003f7306 */ /* 0x0008620000201400 */
[----:B------:R-:W-:-:S07]  /*6c50*/  IMAD.SHL.U32 R56, R56, 0x20, RZ ;  /* 0x0000002038387824 */ /* 0x000fce00078e00ff */
[----:B------:R1:W1:Y:S08]  /*6c60*/  I2F R61, R28 ;  /* 0x0000001c003d7306 */ /* 0x0002700000201400 */
[----:B------:R-:W1:Y:S01]  /*6c70*/  I2F R29, R29 ;  /* 0x0000001d001d7306 */ /* 0x000e620000201400 */
[----:B----4-:R-:W-:-:S04]  /*6c80*/  IMAD.MOV R52, RZ, RZ, -R14 ;  /* 0x000000ffff347224 */ /* 0x010fc800078e0a0e */
[----:B------:R-:W-:-:S04]  /*6c90*/  IMAD R52, R76, R52, R87 ;  /* 0x000000344c347224 */ /* 0x000fc800078e0257 */
[----:B------:R-:W-:Y:S01]  /*6ca0*/  IMAD.SHL.U32 R52, R52, 0x20, RZ ;  /* 0x0000002034347824 */ /* 0x000fe200078e00ff */
[C-C-:B---3--:R-:W-:Y:S02]  /*6cb0*/  PRMT R22, R12.reuse, 0xaaa2, R12.reuse ;  /* 0x0000aaa20c167816 */ /* 0x148fe4000000000c */
[--C-:B------:R-:W-:Y:S02]  /*6cc0*/  PRMT R20, R12, 0xbbb3, R12.reuse ;  /* 0x0000bbb30c147816 */ /* 0x100fe4000000000c */
[----:B------:R-:W-:Y:S02]  /*6cd0*/  IADD3 R22, R22, 0x4b400000, RZ ;  /* 0x4b40000016167810 */ /* 0x000fe40007ffe0ff */
[----:B------:R-:W-:Y:S02]  /*6ce0*/  IADD3 R20, R20, 0x4b400000, RZ ;  /* 0x4b40000014147810 */ /* 0x000fe40007ffe0ff */
[----:B------:R-:W-:Y:S01]  /*6cf0*/  PRMT R18, R12, 0x9991, R12 ;  /* 0x000099910c127816 */ /* 0x000fe2000000000c */
[----:B------:R-:W-:Y:S01]  /*6d00*/  FADD R22, R22, -12582912 ;  /* 0xcb40000016167421 */ /* 0x000fe20000000000 */
[--C-:B------:R-:W-:Y:S01]  /*6d10*/  PRMT R60, R13, 0xbbb3, R13.reuse ;  /* 0x0000bbb30d3c7816 */ /* 0x100fe2000000000d */
[----:B------:R-:W-:Y:S01]  /*6d20*/  FADD R20, R20, -12582912 ;  /* 0xcb40000014147421 */ /* 0x000fe20000000000 */
[----:B------:R-:W-:Y:S01]  /*6d30*/  IADD3 R18, R18, 0x4b400000, RZ ;  /* 0x4b40000012127810 */ /* 0x000fe20007ffe0ff */
[-C--:B------:R-:W-:Y:S01]  /*6d40*/  FFMA R22, R17, R2.reuse, R22 ;  /* 0x0000000211167223 */ /* 0x080fe20000000016 */
[----:B------:R-:W-:Y:S01]  /*6d50*/  PRMT R24, R12, 0x8880, R12 ;  /* 0x000088800c187816 */ /* 0x000fe2000000000c */
[----:B------:R-:W-:Y:S01]  /*6d60*/  FFMA R20, R57, R2, R20 ;  /* 0x0000000239147223 */ /* 0x000fe20000000014 */
[----:B------:R-:W-:Y:S01]  /*6d70*/  IADD3 R60, R60, 0x4b400000, RZ ;  /* 0x4b4000003c3c7810 */ /* 0x000fe20007ffe0ff */
[----:B------:R-:W-:Y:S01]  /*6d80*/  IMAD R17, R79, R14, RZ ;  /* 0x0000000e4f117224 */ /* 0x000fe200078e02ff */
[----:B-1----:R-:W-:Y:S01]  /*6d90*/  PRMT R28, R13, 0x8880, R13 ;  /* 0x000088800d1c7816 */ /* 0x002fe2000000000d */
[----:B------:R-:W-:Y:S01]  /*6da0*/  FADD R18, R18, -12582912 ;  /* 0xcb40000012127421 */ /* 0x000fe20000000000 */
[----:B------:R-:W-:Y:S01]  /*6db0*/  IADD3 R24, R24, 0x4b400000, RZ ;  /* 0x4b40000018187810 */ /* 0x000fe20007ffe0ff */
[----:B------:R-:W-:Y:S01]  /*6dc0*/  IMAD R17, R19, R80, R17 ;  /* 0x0000005013117224 */ /* 0x000fe200078e0211 */
[-C--:B------:R-:W-:Y:S01]  /*6dd0*/  FMNMX.NAN R19, R20, R3.reuse, !PT ;  /* 0x0000000314137209 */ /* 0x080fe20007820000 */
[-C--:B------:R-:W-:Y:S01]  /*6de0*/  FFMA R18, R25, R2.reuse, R18 ;  /* 0x0000000219127223 */ /* 0x080fe20000000012 */
[C-C-:B------:R-:W-:Y:S01]  /*6df0*/  PRMT R20, R13.reuse, 0xaaa2, R13.reuse ;  /* 0x0000aaa20d147816 */ /* 0x140fe2000000000d */
[----:B------:R-:W-:Y:S01]  /*6e00*/  FADD R60, R60, -12582912 ;  /* 0xcb4000003c3c7421 */ /* 0x000fe20000000000 */
[----:B------:R-:W-:Y:S01]  /*6e10*/  PRMT R25, R13, 0x9991, R13 ;  /* 0x000099910d197816 */ /* 0x000fe2000000000d */
[----:B------:R-:W-:Y:S01]  /*6e20*/  FADD R24, R24, -12582912 ;  /* 0xcb40000018187421 */ /* 0x000fe20000000000 */
[----:B------:R-:W-:Y:S01]  /*6e30*/  IADD3 R20, R20, 0x4b400000, RZ ;  /* 0x4b40000014147810 */ /* 0x000fe20007ffe0ff */
[-C--:B--2---:R-:W-:Y:S01]  /*6e40*/  FFMA R60, R53, R2.reuse, R60 ;  /* 0x00000002353c7223 */ /* 0x084fe2000000003c */
[----:B------:R-:W-:Y:S01]  /*6e50*/  IADD3 R28, R28, 0x4b400000, RZ ;  /* 0x4b4000001c1c7810 */ /* 0x000fe20007ffe0ff */
[-C--:B------:R-:W-:Y:S01]  /*6e60*/  FFMA R24, R21, R2.reuse, R24 ;  /* 0x0000000215187223 */ /* 0x080fe20000000018 */
[----:B------:R-:W-:Y:S01]  /*6e70*/  IADD3 R25, R25, 0x4b400000, RZ ;  /* 0x4b40000019197810 */ /* 0x000fe20007ffe0ff */
[----:B------:R-:W-:Y:S01]  /*6e80*/  FADD R20, R20, -12582912 ;  /* 0xcb40000014147421 */ /* 0x000fe20000000000 */
[----:B------:R-:W-:Y:S01]  /*6e90*/  SHF.R.S32.HI R57, RZ, 0x1f, R56 ;  /* 0x0000001fff397819 */ /* 0x000fe20000011438 */
[----:B------:R-:W-:Y:S01]  /*6ea0*/  FADD R28, R28, -12582912 ;  /* 0xcb4000001c1c7421 */ /* 0x000fe20000000000 */
[-C--:B------:R-:W-:Y:S01]  /*6eb0*/  FMNMX.NAN R23, R18, R3.reuse, !PT ;  /* 0x0000000312177209 */ /* 0x080fe20007820000 */
[-C--:B------:R-:W-:Y:S01]  /*6ec0*/  FFMA R20, R63, R2.reuse, R20 ;  /* 0x000000023f147223 */ /* 0x080fe20000000014 */
[----:B------:R-:W-:Y:S01]  /*6ed0*/  SHF.R.S32.HI R18, RZ, 0x1f, R15 ;  /* 0x0000001fff127819 */ /* 0x000fe2000001140f */
[----:B------:R-:W-:Y:S01]  /*6ee0*/  FADD R25, R25, -12582912 ;  /* 0xcb40000019197421 */ /* 0x000fe20000000000 */
[----:B------:R1:W-:Y:S01]  /*6ef0*/  F2I.NTZ R21, R19 ;  /* 0x0000001300157305 */ /* 0x0003e20000203100 */
[----:B------:R-:W-:Y:S01]  /*6f00*/  FFMA R28, R61, R2, R28 ;  /* 0x000000023d1c7223 */ /* 0x000fe2000000001c */
[-C--:B------:R-:W-:Y:S01]  /*6f10*/  FMNMX.NAN R22, R22, R3.reuse, !PT ;  /* 0x0000000316167209 */ /* 0x080fe20007820000 */
[----:B------:R-:W-:Y:S01]  /*6f20*/  IMAD R18, R18, c[0x0][0x328], RZ ;  /* 0x0000ca0012127a24 */ /* 0x000fe200078e02ff */
[----:B------:R-:W-:-:S02]  /*6f30*/  FMNMX.NAN R20, R20, R3, !PT ;  /* 0x0000000314147209 */ /* 0x000fc40007820000 */
[-C--:B------:R-:W-:Y:S01]  /*6f40*/  FMNMX.NAN R24, R24, R3.reuse, !PT ;  /* 0x0000000318187209 */ /* 0x080fe20007820000 */
[----:B------:R-:W-:Y:S01]  /*6f50*/  IMAD R18, R15, c[0x0][0x32c], R18 ;  /* 0x0000cb000f127a24 */ /* 0x000fe200078e0212 */
[----:B------:R-:W-:Y:S01]  /*6f60*/  SHF.R.S32.HI R53, RZ, 0x1f, R52 ;  /* 0x0000001fff357819 */ /* 0x000fe20000011434 */
[----:B------:R-:W2:Y:S01]  /*6f70*/  F2I.NTZ R22, R22 ;  /* 0x0000001600167305 */ /* 0x000ea20000203100 */
[----:B------:R-:W-:-:S03]  /*6f80*/  FMNMX.NAN R28, R28, R3, !PT ;  /* 0x000000031c1c7209 */ /* 0x000fc60007820000 */
[----:B------:R-:W-:Y:S01]  /*6f90*/  IMAD.WIDE.U32 R52, R14, R80, R52 ;  /* 0x000000500e347225 */ /* 0x000fe200078e0034 */
[----:B-1----:R-:W-:-:S03]  /*6fa0*/  FMNMX.NAN R19, R60, R3, !PT ;  /* 0x000000033c137209 */ /* 0x002fc60007820000 */
[----:B------:R-:W-:Y:S01]  /*6fb0*/  IMAD.WIDE.U32 R60, R15, c[0x0][0x328], R56 ;  /* 0x0000ca000f3c7a25 */ /* 0x000fe200078e0038 */
[----:B------:R-:W-:Y:S03]  /*6fc0*/  F2I.NTZ R20, R20 ;  /* 0x0000001400147305 */ /* 0x000fe60000203100 */
[----:B------:R-:W-:Y:S01]  /*6fd0*/  FFMA R56, R29, R2, R25 ;  /* 0x000000021d387223 */ /* 0x000fe20000000019 */
[----:B------:R-:W-:Y:S01]  /*6fe0*/  IADD3 R60, P6, P1, R82, c[0x0][0x320], R60 ;  /* 0x0000c800523c7a10 */ /* 0x000fe200079de03c */
[----:B------:R-:W-:Y:S02]  /*6ff0*/  IMAD.IADD R18, R61, 0x1, R18 ;  /* 0x000000013d127824 */ /* 0x000fe400078e0212 */
[----:B------:R-:W-:Y:S01]  /*7000*/  IMAD.IADD R17, R53, 0x1, R17 ;  /* 0x0000000135117824 */ /* 0x000fe200078e0211 */
[----:B------:R-:W-:Y:S01]  /*7010*/  FMNMX.NAN R56, R56, R3, !PT ;  /* 0x0000000338387209 */ /* 0x000fe20007820000 */
[----:B------:R-:W1:Y:S01]  /*7020*/  F2I.NTZ R19, R19 ;  /* 0x0000001300137305 */ /* 0x000e620000203100 */
[----:B------:R-:W-:-:S02]  /*7030*/  IADD3.X R61, R81, c[0x0][0x324], R18, P6, P1 ;  /* 0x0000c900513d7a10 */ /* 0x000fc400037e2412 */
[----:B------:R-:W-:Y:S02]  /*7040*/  IADD3 R52, P6, P1, R83, R78, R52 ;  /* 0x0000004e53347210 */ /* 0x000fe400079de034 */
[----:B--2---:R-:W-:Y:S02]  /*7050*/  I2IP.S8.S32.SAT R14, R21, R22, RZ ;  /* 0x00000016150e7239 */ /* 0x004fe400000010ff */
[----:B------:R-:W-:Y:S01]  /*7060*/  IADD3.X R53, R84, R77, R17, P6, P1 ;  /* 0x0000004d54357210 */ /* 0x000fe200037e2411 */
[----:B------:R-:W-:Y:S01]  /*7070*/  F2I.NTZ R24, R24 ;  /* 0x0000001800187305 */ /* 0x000fe20000203100 */
[----:B------:R-:W-:-:S07]  /*7080*/  ISETP.LT.AND P1, PT, R16, c[0x0][0x1c0], !P4 ;  /* 0x0000700010007a0c */ /* 0x000fce0006721270 */
[----:B------:R-:W2:Y:S01]  /*7090*/  F2I.NTZ R23, R23 ;  /* 0x0000001700177305 */ /* 0x000ea20000203100 */
[----:B-1----:R-:W-:-:S07]  /*70a0*/  I2IP.S8.S32.SAT R19, R19, R20, RZ ;  /* 0x0000001413137239 */ /* 0x002fce00000010ff */
[----:B------:R-:W-:Y:S08]  /*70b0*/  F2I.NTZ R15, R28 ;  /* 0x0000001c000f7305 */ /* 0x000ff00000203100 */
[----:B------:R-:W1:Y:S01]  /*70c0*/  F2I.NTZ R56, R56 ;  /* 0x0000003800387305 */ /* 0x000e620000203100 */
[----:B--2---:R-:W-:Y:S02]  /*70d0*/  I2IP.S8.S32.SAT R14, R23, R24, R14 ;  /* 0x00000018170e7239 */ /* 0x004fe4000000100e */
[----:B-1----:R-:W-:-:S05]  /*70e0*/  I2IP.S8.S32.SAT R15, R56, R15, R19 ;  /* 0x0000000f380f7239 */ /* 0x002fca0000001013 */
[----:B------:R1:W-:Y:S04]  /*70f0*/  @P0 STG.E.64 [R60.64], R14 ;  /* 0x0000000e3c000986 */ /* 0x0003e8000c101b10 */
[----:B------:R2:W3:Y:S01]  /*7100*/  @P1 LDG.E.LTC128B.64 R12, [R52.64] ;  /* 0x00000010340c1981 */ /* 0x0004e2000c1e1b20 */
[----:B------:R-:W4:Y:S01]  /*7110*/  I2F R17, R58 ;  /* 0x0000003a00117306 */ /* 0x000f220000201400 */
[----:B------:R-:W-:-:S07]  /*7120*/  IMAD.MOV.U32 R18, RZ, RZ, R87 ;  /* 0x000000ffff127224 */ /* 0x000fce00078e0057 */
[----:B------:R-:W1:Y:S08]  /*7130*/  I2F R59, R59 ;  /* 0x0000003b003b7306 */ /* 0x000e700000201400 */
[----:B------:R2:W2:Y:S01]  /*7140*/  I2F R21, R26 ;  /* 0x0000001a00157306 */ /* 0x0004a20000201400 */
[----:B-1----:R-:W-:-:S07]  /*7150*/  @P3 IMAD.HI.U32 R15, R87, R72, RZ ;  /* 0x00000048570f3227 */ /* 0x002fce00078e00ff */
[----:B------:R-:W1:Y:S01]  /*7160*/  I2F R27, R27 ;  /* 0x0000001b001b7306 */ /* 0x000e620000201400 */
[----:B------:R-:W-:-:S07]  /*7170*/  @P3 SHF.R.U32.HI R18, RZ, R0, R15 ;  /* 0x00000000ff123219 */ /* 0x000fce000001160f */
[----:B------:R-:W-:Y:S01]  /*7180*/  I2F R55, R55 ;  /* 0x0000003700377306 */ /* 0x000fe20000201400 */
[----:B--2---:R-:W-:-:S04]  /*7190*/  IMAD.MOV R52, RZ, RZ, -R18 ;  /* 0x000000ffff347224 */ /* 0x004fc800078e0a12 */
[----:B------:R-:W-:-:S03]  /*71a0*/  IMAD R52, R76, R52, R87 ;  /* 0x000000344c347224 */ /* 0x000fc600078e0257 */
[----:B------:R-:W2:Y:S01]  /*71b0*/  I2F R23, R54 ;  /* 0x0000003600177306 */ /* 0x000ea20000201400 */
[----:B------:R-:W-:-:S05]  /*71c0*/  IMAD.SHL.U32 R52, R52, 0x20, RZ ;  /* 0x0000002034347824 */ /* 0x000fca00078e00ff */
[--C-:B------:R-:W-:Y:S02]  /*71d0*/  SHF.R.S32.HI R53, RZ, 0x1f, R52.reuse ;  /* 0x0000001fff357819 */ /* 0x100fe40000011434 */
[----:B------:R-:W1:Y:S03]  /*71e0*/  I2F R19, R30 ;  /* 0x0000001e00137306 */ /* 0x000e660000201400 */
[----:B------:R-:W-:-:S05]  /*71f0*/  IMAD.WIDE.U32 R52, R18, c[0x0][0x328], R52 ;  /* 0x0000ca0012347a25 */ /* 0x000fca00078e0034 */
[----:B------:R-:W1:Y:S01]  /*7200*/  I2F R31, R31 ;  /* 0x0000001f001f7306 */ /* 0x000e620000201400 */
[----:B------:R-:W-:Y:S02]  /*7210*/  IADD3 R52, P6, P0, R82, c[0x0][0x320], R52 ;  /* 0x0000c80052347a10 */ /* 0x000fe400078de034 */
[C-C-:B---3--:R-:W-:Y:S02]  /*7220*/  PRMT R16, R12.reuse, 0xaaa2, R12.reuse ;  /* 0x0000aaa20c107816 */ /* 0x148fe4000000000c */
[--C-:B------:R-:W-:Y:S02]  /*7230*/  PRMT R14, R12, 0xbbb3, R12.reuse ;  /* 0x0000bbb30c0e7816 */ /* 0x100fe4000000000c */
[----:B------:R-:W-:Y:S02]  /*7240*/  IADD3 R16, R16, 0x4b400000, RZ ;  /* 0x4b40000010107810 */ /* 0x000fe40007ffe0ff */
[----:B------:R-:W-:Y:S02]  /*7250*/  PRMT R24, R12, 0x8880, R12 ;  /* 0x000088800c187816 */ /* 0x000fe4000000000c */
[----:B------:R-:W-:Y:S01]  /*7260*/  IADD3 R14, R14, 0x4b400000, RZ ;  /* 0x4b4000000e0e7810 */ /* 0x000fe20007ffe0ff */
[----:B------:R-:W-:Y:S01]  /*7270*/  FADD R22, R16, -12582912 ;  /* 0xcb40000010167421 */ /* 0x000fe20000000000 */
[----:B------:R-:W-:Y:S01]  /*7280*/  IADD3 R24, R24, 0x4b400000, RZ ;  /* 0x4b40000018187810 */ /* 0x000fe20007ffe0ff */
[----:B------:R-:W-:Y:S01]  /*7290*/  @P3 IMAD.HI.U32 R16, R75, R73, RZ ;  /* 0x000000494b103227 */ /* 0x000fe200078e00ff */
[----:B------:R-:W-:-:S02]  /*72a0*/  PRMT R20, R13, 0xaaa2, R13 ;  /* 0x0000aaa20d147816 */ /* 0x000fc4000000000d */
[--C-:B------:R-:W-:Y:S01]  /*72b0*/  PRMT R26, R13, 0x8880, R13.reuse ;  /* 0x000088800d1a7816 */ /* 0x100fe2000000000d */
[----:B------:R-:W-:Y:S01]  /*72c0*/  FADD R14, R14, -12582912 ;  /* 0xcb4000000e0e7421 */ /* 0x000fe20000000000 */
[----:B------:R-:W-:Y:S01]  /*72d0*/  IADD3 R20, R20, 0x4b400000, RZ ;  /* 0x4b40000014147810 */ /* 0x000fe20007ffe0ff */
[-C--:B----4-:R-:W-:Y:S01]  /*72e0*/  FFMA R22, R17, R2.reuse, R22 ;  /* 0x0000000211167223 */ /* 0x090fe20000000016 */
[----:B------:R-:W-:Y:S01]  /*72f0*/  PRMT R25, R13, 0x9991, R13 ;  /* 0x000099910d197816 */ /* 0x000fe2000000000d */
[----:B------:R-:W-:Y:S01]  /*7300*/  IMAD.MOV.U32 R17, RZ, RZ, R75 ;  /* 0x000000ffff117224 */ /* 0x000fe200078e004b */
[----:B------:R-:W-:Y:S01]  /*7310*/  @P3 SHF.R.U32.HI R17, RZ, R85, R16 ;  /* 0x00000055ff113219 */ /* 0x000fe20000011610 */
[----:B------:R-:W-:Y:S01]  /*7320*/  FADD R24, R24, -12582912 ;  /* 0xcb40000018187421 */ /* 0x000fe20000000000 */
[----:B------:R-:W-:Y:S01]  /*7330*/  PRMT R16, R12, 0x9991, R12 ;  /* 0x000099910c107816 */ /* 0x000fe2000000000c */
[-C--:B------:R-:W-:Y:S01]  /*7340*/  FFMA R14, R59, R2.reuse, R14 ;  /* 0x000000023b0e7223 */ /* 0x080fe2000000000e */
[----:B------:R-:W-:Y:S01]  /*7350*/  IADD3 R26, R26, 0x4b400000, RZ ;  /* 0x4b4000001a1a7810 */ /* 0x000fe20007ffe0ff */
[-C--:B------:R-:W-:Y:S01]  /*7360*/  FFMA R24, R21, R2.reuse, R24 ;  /* 0x0000000215187223 */ /* 0x080fe20000000018 */
[----:B------:R-:W-:Y:S01]  /*7370*/  IADD3 R16, R16, 0x4b400000, RZ ;  /* 0x4b40000010107810 */ /* 0x000fe20007ffe0ff */
[----:B------:R-:W-:Y:S01]  /*7380*/  FADD R20, R20, -12582912 ;  /* 0xcb40000014147421 */ /* 0x000fe20000000000 */
[-C--:B------:R-:W-:Y:S01]  /*7390*/  FMNMX.NAN R21, R14, R3.reuse, !PT ;  /* 0x000000030e157209 */ /* 0x080fe20007820000 */
[----:B------:R-:W-:Y:S01]  /*73a0*/  IMAD.MOV R28, RZ, RZ, -R17 ;  /* 0x000000ffff1c7224 */ /* 0x000fe200078e0a11 */
[----:B------:R-:W-:Y:S01]  /*73b0*/  PRMT R14, R13, 0xbbb3, R13 ;  /* 0x0000bbb30d0e7816 */ /* 0x000fe2000000000d */
[----:B------:R-:W-:Y:S01]  /*73c0*/  FADD R16, R16, -12582912 ;  /* 0xcb40000010107421 */ /* 0x000fe20000000000 */
[----:B------:R-:W-:Y:S01]  /*73d0*/  IADD3 R25, R25, 0x4b400000, RZ ;  /* 0x4b40000019197810 */ /* 0x000fe20007ffe0ff */
[----:B------:R-:W-:Y:S01]  /*73e0*/  FADD R26, R26, -12582912 ;  /* 0xcb4000001a1a7421 */ /* 0x000fe20000000000 */
[----:B------:R-:W-:Y:S01]  /*73f0*/  IADD3 R14, R14, 0x4b400000, RZ ;  /* 0x4b4000000e0e7810 */ /* 0x000fe20007ffe0ff */
[-C--:B-1----:R-:W-:Y:S01]  /*7400*/  FFMA R16, R27, R2.reuse, R16 ;  /* 0x000000021b107223 */ /* 0x082fe20000000010 */
[----:B------:R-:W-:Y:S01]  /*7410*/  SHF.R.S32.HI R27, RZ, 0x1f, R18 ;  /* 0x0000001fff1b7819 */ /* 0x000fe20000011412 */
[-C--:B--2---:R-:W-:Y:S01]  /*7420*/  FFMA R20, R23, R2.reuse, R20 ;  /* 0x0000000217147223 */ /* 0x084fe20000000014 */
[-C--:B------:R-:W-:Y:S01]  /*7430*/  FMNMX.NAN R22, R22, R3.reuse, !PT ;  /* 0x0000000316167209 */ /* 0x080fe20007820000 */
[----:B------:R-:W-:Y:S01]  /*7440*/  FADD R14, R14, -12582912 ;  /* 0xcb4000000e0e7421 */ /* 0x000fe20000000000 */
[-C--:B------:R-:W-:Y:S01]  /*7450*/  FMNMX.NAN R23, R16, R3.reuse, !PT ;  /* 0x0000000310177209 */ /* 0x080fe20007820000 */
[----:B------:R-:W-:Y:S01]  /*7460*/  IMAD R27, R27, c[0x0][0x328], RZ ;  /* 0x0000ca001b1b7a24 */ /* 0x000fe200078e02ff */
[-C--:B------:R-:W-:Y:S01]  /*7470*/  FMNMX.NAN R20, R20, R3.reuse, !PT ;  /* 0x0000000314147209 */ /* 0x080fe20007820000 */
[----:B------:R-:W-:Y:S01]  /*7480*/  FFMA R14, R55, R2, R14 ;  /* 0x00000002370e7223 */ /* 0x000fe2000000000e */
[----:B------:R-:W-:Y:S01]  /*7490*/  SHF.R.S32.HI R16, RZ, 0x1f, R17 ;  /* 0x0000001fff107819 */ /* 0x000fe20000011411 */
[----:B------:R-:W-:Y:S01]  /*74a0*/  IMAD R28, R76, R28, R75 ;  /* 0x0000001c4c1c7224 */ /* 0x000fe200078e024b */
[-C--:B------:R-:W-:Y:S01]  /*74b0*/  FMNMX.NAN R24, R24, R3.reuse, !PT ;  /* 0x0000000318187209 */ /* 0x080fe20007820000 */
[----:B------:R-:W-:Y:S01]  /*74c0*/  FADD R25, R25, -12582912 ;  /* 0xcb40000019197421 */ /* 0x000fe20000000000 */
[----:B------:R-:W-:Y:S01]  /*74d0*/  F2I.NTZ R22, R22 ;  /* 0x0000001600167305 */ /* 0x000fe20000203100 */
[----:B------:R-:W-:Y:S01]  /*74e0*/  FFMA R26, R19, R2, R26 ;  /* 0x00000002131a7223 */ /* 0x000fe2000000001a */
[----:B------:R-:W-:Y:S01]  /*74f0*/  FMNMX.NAN R19, R14, R3, !PT ;  /* 0x000000030e137209 */ /* 0x000fe20007820000 */
[----:B------:R-:W-:-:S02]  /*7500*/  IMAD R14, R18, c[0x0][0x32c], R27 ;  /* 0x0000cb00120e7a24 */ /* 0x000fc400078e021b */
[----:B------:R-:W-:Y:S01]  /*7510*/  IMAD.SHL.U32 R28, R28, 0x20, RZ ;  /* 0x000000201c1c7824 */ /* 0x000fe200078e00ff */
[----:B------:R-:W-:Y:S01]  /*7520*/  FMNMX.NAN R26, R26, R3, !PT ;  /* 0x000000031a1a7209 */ /* 0x000fe20007820000 */
[----:B------:R-:W-:Y:S01]  /*7530*/  FFMA R18, R31, R2, R25 ;  /* 0x000000021f127223 */ /* 0x000fe20000000019 */
[----:B------:R-:W1:Y:S01]  /*7540*/  F2I.NTZ R21, R21 ;  /* 0x0000001500157305 */ /* 0x000e620000203100 */
[----:B------:R-:W-:Y:S01]  /*7550*/  IMAD R15, R79, R17, RZ ;  /* 0x000000114f0f7224 */ /* 0x000fe200078e02ff */
[----:B------:R-:W-:Y:S01]  /*7560*/  SHF.R.S32.HI R29, RZ, 0x1f, R28 ;  /* 0x0000001fff1d7819 */ /* 0x000fe2000001141c */
[----:B------:R-:W-:Y:S01]  /*7570*/  IMAD.IADD R14, R53, 0x1, R14 ;  /* 0x00000001350e7824 */ /* 0x000fe200078e020e */
[----:B------:R-:W-:Y:S01]  /*7580*/  FMNMX.NAN R25, R18, R3, !PT ;  /* 0x0000000312197209 */ /* 0x000fe20007820000 */
[-C--:B------:R-:W-:Y:S01]  /*7590*/  IMAD R15, R16, R80.reuse, R15 ;  /* 0x00000050100f7224 */ /* 0x080fe200078e020f */
[----:B------:R-:W-:Y:S01]  /*75a0*/  IADD3 R18, R74, 0x40, RZ ;  /* 0x000000404a127810 */ /* 0x000fe20007ffe0ff */
[----:B------:R-:W-:Y:S01]  /*75b0*/  IMAD.WIDE.U32 R28, R17, R80, R28 ;  /* 0x00000050111c7225 */ /* 0x000fe200078e001c */
[----:B------:R-:W-:Y:S01]  /*75c0*/  F2I.NTZ R20, R20 ;  /* 0x0000001400147305 */ /* 0x000fe20000203100 */
[----:B------:R-:W-:-:S02]  /*75d0*/  IADD3.X R53, R81, c[0x0][0x324], R14, P6, P0 ;  /* 0x0000c90051357a10 */ /* 0x000fc400037e040e */
[C---:B------:R-:W-:Y:S01]  /*75e0*/  IMAD.SHL.U32 R16, R78.reuse, 0x2, RZ ;  /* 0x000000024e107824 */ /* 0x040fe200078e00ff */
[----:B------:R-:W-:Y:S01]  /*75f0*/  SHF.L.U64.HI R17, R78, 0x1, R77 ;  /* 0x000000014e117819 */ /* 0x000fe2000001024d */
[----:B------:R-:W-:-:S03]  /*7600*/  IMAD.IADD R15, R29, 0x1, R15 ;  /* 0x000000011d0f7824 */ /* 0x000fc600078e020f */
[----:B------:R-:W2:Y:S01]  /*7610*/  F2I.NTZ R19, R19 ;  /* 0x0000001300137305 */ /* 0x000ea20000203100 */
[----:B------:R-:W-:Y:S02]  /*7620*/  IADD3 R28, P6, P0, R83, R16, R28 ;  /* 0x00000010531c7210 */ /* 0x000fe400078de01c */
[----:B-1----:R-:W-:Y:S02]  /*7630*/  I2IP.S8.S32.SAT R14, R21, R22, RZ ;  /* 0x00000016150e7239 */ /* 0x002fe400000010ff */
[----:B------:R-:W-:Y:S02]  /*7640*/  IADD3.X R29, R84, R17, R15, P6, P0 ;  /* 0x00000011541d7210 */ /* 0x000fe400037e040f */
[----:B------:R-:W-:Y:S01]  /*7650*/  ISETP.LT.AND P0, PT, R18, c[0x0][0x1c0], !P5 ;  /* 0x0000700012007a0c */ /* 0x000fe20006f01270 */
[----:B------:R-:W-:Y:S08]  /*7660*/  F2I.NTZ R24, R24 ;  /* 0x0000001800187305 */ /* 0x000ff00000203100 */
[----:B------:R-:W1:Y:S01]  /*7670*/  F2I.NTZ R23, R23 ;  /* 0x0000001700177305 */ /* 0x000e620000203100 */
[----:B--2---:R-:W-:-:S07]  /*7680*/  I2IP.S8.S32.SAT R15, R19, R20, RZ ;  /* 0x00000014130f7239 */ /* 0x004fce00000010ff */
[----:B------:R-:W-:Y:S08]  /*7690*/  F2I.NTZ R26, R26 ;  /* 0x0000001a001a7305 */ /* 0x000ff00000203100 */
[----:B------:R-:W2:Y:S01]  /*76a0*/  F2I.NTZ R25, R25 ;  /* 0x0000001900197305 */ /* 0x000ea20000203100 */
[----:B-1----:R-:W-:Y:S02]  /*76b0*/  I2IP.S8.S32.SAT R14, R23, R24, R14 ;  /* 0x00000018170e7239 */ /* 0x002fe4000000100e */
[----:B--2---:R-:W-:-:S05]  /*76c0*/  I2IP.S8.S32.SAT R15, R25, R26, R15 ;  /* 0x0000001a190f7239 */ /* 0x004fca000000100f */
[----:B------:R1:W-:Y:S04]  /*76d0*/  @P1 STG.E.64 [R52.64], R14 ;  /* 0x0000000e34001986 */ /* 0x0003e8000c101b10 */
[----:B------:R2:W3:Y:S01]  /*76e0*/  @P0 LDG.E.LTC128B.64 R12, [R28.64] ;  /* 0x000000101c0c0981 */ /* 0x0004e2000c1e1b20 */
[----:B------:R-:W-:Y:S01]  /*76f0*/  @P3 IMAD.HI.U32 R22, R87, R73, RZ ;  /* 0x0000004957163227 */ /* 0x000fe200078e00ff */
[----:B------:R-:W-:Y:S03]  /*7700*/  I2F R25, R32 ;  /* 0x0000002000197306 */ /* 0x000fe60000201400 */
[----:B------:R-:W-:Y:S01]  /*7710*/  IMAD.MOV.U32 R20, RZ, RZ, R87 ;  /* 0x000000ffff147224 */ /* 0x000fe200078e0057 */
[----:B------:R-:W-:-:S04]  /*7720*/  @P3 SHF.R.U32.HI R20, RZ, R85, R22 ;  /* 0x00000055ff143219 */ /* 0x000fc80000011616 */
[----:B------:R-:W4:Y:S08]  /*7730*/  I2F R23, R48 ;  /* 0x0000003000177306 */ /* 0x000f300000201400 */
[----:B------:R-:W3:Y:S01]  /*7740*/  I2F R27, R44 ;  /* 0x0000002c001b7306 */ /* 0x000ee20000201400 */
[----:B--2---:R-:W-:-:S07]  /*7750*/  @P3 IMAD.HI.U32 R29, R75, R72, RZ ;  /* 0x000000484b1d3227 */ /* 0x004fce00078e00ff */
[----:B------:R-:W2:Y:S01]  /*7760*/  I2F R49, R49 ;  /* 0x0000003100317306 */ /* 0x000ea20000201400 */
[----:B-1----:R-:W-:Y:S01]  /*7770*/  IMAD.MOV.U32 R15, RZ, RZ, R75 ;  /* 0x000000ffff0f7224 */ /* 0x002fe200078e004b */
[----:B------:R-:W-:-:S06]  /*7780*/  @P3 SHF.R.U32.HI R15, RZ, R0, R29 ;  /* 0x00000000ff0f3219 */ /* 0x000fcc000001161d */
[----:B------:R-:W1:Y:S08]  /*7790*/  I2F R45, R45 ;  /* 0x0000002d002d7306 */ /* 0x000e700000201400 */
[----:B------:R-:W1:Y:S08]  /*77a0*/  I2F R33, R33 ;  /* 0x0000002100217306 */ /* 0x000e700000201400 */
[----:B------:R1:W1:Y:S08]  /*77b0*/  I2F R19, R36 ;  /* 0x0000002400137306 */ /* 0x0002700000201400 */
[----:B------:R2:W2:Y:S01]  /*77c0*/  I2F R21, R37 ;  /* 0x0000002500157306 */ /* 0x0004a20000201400 */
[----:B-1----:R-:W-:-:S04]  /*77d0*/  IMAD.MOV R36, RZ, RZ, -R20 ;  /* 0x000000ffff247224 */ /* 0x002fc800078e0a14 */
[----:B------:R-:W-:-:S04]  /*77e0*/  IMAD R36, R76, R36, R87 ;  /* 0x000000244c247224 */ /* 0x000fc800078e0257 */
[----:B------:R-:W-:-:S05]  /*77f0*/  IMAD.SHL.U32 R36, R36, 0x20, RZ ;  /* 0x0000002024247824 */ /* 0x000fca00078e00ff */
[----:B--2---:R-:W-:-:S05]  /*7800*/  SHF.R.S32.HI R37, RZ, 0x1f, R36 ;  /* 0x0000001fff257819 */ /* 0x004fca0000011424 */
[----:B------:R-:W-:Y:S01]  /*7810*/  IMAD.WIDE.U32 R36, R20, R80, R36 ;  /* 0x0000005014247225 */ /* 0x000fe200078e0024 */
[C-C-:B---3--:R-:W-:Y:S02]  /*7820*/  PRMT R24, R12.reuse, 0xaaa2, R12.reuse ;  /* 0x0000aaa20c187816 */ /* 0x148fe4000000000c */
[----:B------:R-:W-:Y:S02]  /*7830*/  PRMT R22, R12, 0x8880, R12 ;  /* 0x000088800c167816 */ /* 0x000fe4000000000c */
[C-C-:B------:R-:W-:Y:S02]  /*7840*/  PRMT R32, R13.reuse, 0xaaa2, R13.reuse ;  /* 0x0000aaa20d207816 */ /* 0x140fe4000000000d */
[----:B------:R-:W-:Y:S02]  /*7850*/  IADD3 R14, R24, 0x4b400000, RZ ;  /* 0x4b400000180e7810 */ /* 0x000fe40007ffe0ff */
[----:B------:R-:W-:Y:S02]  /*7860*/  IADD3 R22, R22, 0x4b400000, RZ ;  /* 0x4b40000016167810 */ /* 0x000fe40007ffe0ff */
[----:B------:R-:W-:Y:S01]  /*7870*/  IADD3 R32, R32, 0x4b400000, RZ ;  /* 0x4b40000020207810 */ /* 0x000fe20007ffe0ff */
[----:B------:R-:W-:Y:S01]  /*7880*/  FADD R14, R14, -12582912 ;  /* 0xcb4000000e0e7421 */ /* 0x000fe20000000000 */
[----:B------:R-:W-:Y:S01]  /*7890*/  SHF.R.S32.HI R24, RZ, 0x1f, R20 ;  /* 0x0000001fff187819 */ /* 0x000fe20000011414 */
[----:B------:R-:W-:Y:S01]  /*78a0*/  FADD R22, R22, -12582912 ;  /* 0xcb40000016167421 */ /* 0x000fe20000000000 */
[----:B------:R-:W-:Y:S01]  /*78b0*/  PRMT R28, R12, 0xbbb3, R12 ;  /* 0x0000bbb30c1c7816 */ /* 0x000fe2000000000c */
[----:B------:R-:W-:Y:S01]  /*78c0*/  FADD R32, R32, -12582912 ;  /* 0xcb40000020207421 */ /* 0x000fe20000000000 */
[----:B------:R-:W-:Y:S01]  /*78d0*/  PRMT R26, R13, 0xbbb3, R13 ;  /* 0x0000bbb30d1a7816 */ /* 0x000fe2000000000d */
[-C--:B----4-:R-:W-:Y:S01]  /*78e0*/  FFMA R14, R23, R2.reuse, R14 ;  /* 0x00000002170e7223 */ /* 0x090fe2000000000e */
[----:B------:R-:W-:Y:S01]  /*78f0*/  IADD3 R28, R28, 0x4b400000, RZ ;  /* 0x4b4000001c1c7810 */ /* 0x000fe20007ffe0ff */
[----:B------:R-:W-:Y:S01]  /*7900*/  FFMA R22, R25, R2, R22 ;  /* 0x0000000219167223 */ /* 0x000fe20000000016 */
[----:B------:R-:W-:Y:S01]  /*7910*/  PRMT R30, R12, 0x9991, R12 ;  /* 0x000099910c1e7816 */ /* 0x000fe2000000000c */
[----:B------:R-:W-:Y:S01]  /*7920*/  IMAD R23, R79, R20, RZ ;  /* 0x000000144f177224 */ /* 0x000fe200078e02ff */
[----:B------:R-:W-:Y:S01]  /*7930*/  IADD3 R26, R26, 0x4b400000, RZ ;  /* 0x4b4000001a1a7810 */ /* 0x000fe20007ffe0ff */
[----:B------:R-:W-:Y:S01]  /*7940*/  FFMA R32, R27, R2, R32 ;  /* 0x000000021b207223 */ /* 0x000fe20000000020 */
[-C--:B------:R-:W-:Y:S01]  /*7950*/  FMNMX.NAN R31, R22, R3.reuse, !PT ;  /* 0x00000003161f7209 */ /* 0x080fe20007820000 */
[----:B------:R-:W-:Y:S01]  /*7960*/  IMAD R23, R24, R80, R23 ;  /* 0x0000005018177224 */ /* 0x000fe200078e0217 */
[C---:B------:R-:W-:Y:S01]  /*7970*/  PRMT R22, R13.reuse, 0x8880, R13 ;  /* 0x000088800d167816 */ /* 0x040fe2000000000d */
[----:B------:R-:W-:Y:S01]  /*7980*/  IMAD.MOV R24, RZ, RZ, -R15 ;  /* 0x000000ffff187224 */ /* 0x000fe200078e0a0f */
[-C--:B------:R-:W-:Y:S01]  /*7990*/  FMNMX.NAN R27, R32, R3.reuse, !PT ;  /* 0x00000003201b7209 */ /* 0x080fe20007820000 */
[----:B------:R-:W-:Y:S01]  /*79a0*/  FADD R28, R28, -12582912 ;  /* 0xcb4000001c1c7421 */ /* 0x000fe20000000000 */
[----:B------:R-:W-:Y:S01]  /*79b0*/  PRMT R32, R13, 0x9991, R13 ;  /* 0x000099910d207816 */ /* 0x000fe2000000000d */
[----:B------:R-:W-:Y:S01]  /*79c0*/  IMAD R24, R76, R24, R75 ;  /* 0x000000184c187224 */ /* 0x000fe200078e024b */
[----:B------:R-:W-:Y:S01]  /*79d0*/  IADD3 R30, R30, 0x4b400000, RZ ;  /* 0x4b4000001e1e7810 */ /* 0x000fe20007ffe0ff */
[----:B------:R-:W-:Y:S01]  /*79e0*/  FADD R26, R26, -12582912 ;  /* 0xcb4000001a1a7421 */ /* 0x000fe20000000000 */
[----:B------:R-:W-:Y:S01]  /*79f0*/  IADD3 R22, R22, 0x4b400000, RZ ;  /* 0x4b40000016167810 */ /* 0x000fe20007ffe0ff */
[----:B------:R-:W-:Y:S01]  /*7a00*/  IMAD.SHL.U32 R24, R24, 0x20, RZ ;  /* 0x0000002018187824 */ /* 0x000fe200078e00ff */
[----:B------:R-:W-:Y:S01]  /*7a10*/  IADD3 R32, R32, 0x4b400000, RZ ;  /* 0x4b40000020207810 */ /* 0x000fe20007ffe0ff */
[-C--:B------:R-:W-:Y:S01]  /*7a20*/  FFMA R28, R49, R2.reuse, R28 ;  /* 0x00000002311c7223 */ /* 0x080fe2000000001c */
[-C--:B------:R-:W-:Y:S01]  /*7a30*/  FMNMX.NAN R29, R14, R3.reuse, !PT ;  /* 0x000000030e1d7209 */ /* 0x080fe20007820000 */
[----:B------:R-:W-:Y:S01]  /*7a40*/  FADD R30, R30, -12582912 ;  /* 0xcb4000001e1e7421 */ /* 0x000fe20000000000 */
[----:B------:R-:W-:Y:S01]  /*7a50*/  SHF.R.S32.HI R14, RZ, 0x1f, R15 ;  /* 0x0000001fff0e7819 */ /* 0x000fe2000001140f */
[-C--:B------:R-:W-:Y:S01]  /*7a60*/  FFMA R26, R45, R2.reuse, R26 ;  /* 0x000000022d1a7223 */ /* 0x080fe2000000001a */
[----:B------:R-:W-:Y:S01]  /*7a70*/  SHF.R.S32.HI R25, RZ, 0x1f, R24 ;  /* 0x0000001fff197819 */ /* 0x000fe20000011418 */
[----:B------:R-:W-:Y:S01]  /*7a80*/  FADD R22, R22, -12582912 ;  /* 0xcb40000016167421 */ /* 0x000fe20000000000 */
[-C--:B------:R-:W-:Y:S01]  /*7a90*/  FMNMX.NAN R28, R28, R3.reuse, !PT ;  /* 0x000000031c1c7209 */ /* 0x080fe20007820000 */
[----:B------:R-:W-:Y:S01]  /*7aa0*/  FADD R32, R32, -12582912 ;  /* 0xcb40000020207421 */ /* 0x000fe20000000000 */
[----:B------:R-:W-:Y:S01]  /*7ab0*/  FMNMX.NAN R26, R26, R3, !PT ;  /* 0x000000031a1a7209 */ /* 0x000fe20007820000 */
[-C--:B------:R-:W-:Y:S01]  /*7ac0*/  FFMA R30, R33, R2.reuse, R30 ;  /* 0x00000002211e7223 */ /* 0x080fe2000000001e */
[----:B------:R-:W-:Y:S01]  /*7ad0*/  F2I.NTZ R29, R29 ;  /* 0x0000001d001d7305 */ /* 0x000fe20000203100 */
[----:B------:R-:W-:-:S02]  /*7ae0*/  FFMA R22, R19, R2, R22 ;  /* 0x0000000213167223 */ /* 0x000fc40000000016 */
[----:B------:R-:W-:Y:S01]  /*7af0*/  IMAD R14, R14, c[0x0][0x328], RZ ;  /* 0x0000ca000e0e7a24 */ /* 0x000fe200078e02ff */
[-C--:B------:R-:W-:Y:S01]  /*7b00*/  FMNMX.NAN R30, R30, R3.reuse, !PT ;  /* 0x000000031e1e7209 */ /* 0x080fe20007820000 */
[----:B------:R-:W-:Y:S01]  /*7b10*/  IMAD.MOV.U32 R19, RZ, RZ, c[0x0][0x320] ;  /* 0x0000c800ff137624 */ /* 0x000fe200078e00ff */
[-C--:B------:R-:W-:Y:S01]  /*7b20*/  FMNMX.NAN R22, R22, R3.reuse, !PT ;  /* 0x0000000316167209 */ /* 0x080fe20007820000 */
[----:B------:R-:W-:Y:S01]  /*7b30*/  FFMA R32, R21, R2, R32 ;  /* 0x0000000215207223 */ /* 0x000fe20000000020 */
[----:B------:R-:W1:Y:S01]  /*7b40*/  F2I.NTZ R28, R28 ;  /* 0x0000001c001c7305 */ /* 0x000e620000203100 */
[C---:B------:R-:W-:Y:S02]  /*7b50*/  IMAD R14, R15.reuse, c[0x0][0x32c], R14 ;  /* 0x0000cb000f0e7a24 */ /* 0x040fe400078e020e */
[----:B------:R-:W-:Y:S01]  /*7b60*/  IMAD.WIDE.U32 R24, R15, c[0x0][0x328], R24 ;  /* 0x0000ca000f187a25 */ /* 0x000fe200078e0018 */
[----:B------:R-:W-:-:S03]  /*7b70*/  FMNMX.NAN R32, R32, R3, !PT ;  /* 0x0000000320207209 */ /* 0x000fc60007820000 */
[----:B------:R-:W-:Y:S01]  /*7b80*/  IMAD.SHL.U32 R21, R19, 0x2, RZ ;  /* 0x0000000213157824 */ /* 0x000fe200078e00ff */
[----:B------:R-:W-:Y:S01]  /*7b90*/  F2I.NTZ R27, R27 ;  /* 0x0000001b001b7305 */ /* 0x000fe20000203100 */
[----:B------:R-:W-:Y:S02]  /*7ba0*/  IMAD.MOV.U32 R20, RZ, RZ, 0x1 ;  /* 0x00000001ff147424 */ /* 0x000fe400078e00ff */
[----:B------:R-:W-:Y:S01]  /*7bb0*/  IMAD.IADD R14, R25, 0x1, R14 ;  /* 0x00000001190e7824 */ /* 0x000fe200078e020e */
[----:B------:R-:W-:Y:S01]  /*7bc0*/  IADD3 R24, P6, P1, R82, R21, R24 ;  /* 0x0000001552187210 */ /* 0x000fe200079de018 */
[----:B------:R-:W-:Y:S01]  /*7bd0*/  IMAD.IADD R23, R37, 0x1, R23 ;  /* 0x0000000125177824 */ /* 0x000fe200078e0217 */
[----:B------:R-:W-:Y:S02]  /*7be0*/  SHF.L.U64.HI R20, R19, R20, c[0x0][0x324] ;  /* 0x0000c90013147619 */ /* 0x000fe40000010214 */
[----:B------:R-:W2:Y:S02]  /*7bf0*/  F2I.NTZ R26, R26 ;  /* 0x0000001a001a7305 */ /* 0x000ea40000203100 */
[----:B------:R-:W-:-:S02]  /*7c00*/  IADD3.X R25, R81, R20, R14, P6, P1 ;  /* 0x0000001451197210 */ /* 0x000fc400037e240e */
[----:B------:R-:W-:Y:S02]  /*7c10*/  IADD3 R16, P6, P1, R83, R16, R36 ;  /* 0x0000001053107210 */ /* 0x000fe400079de024 */
[----:B-1----:R-:W-:Y:S02]  /*7c20*/  I2IP.S8.S32.SAT R14, R28, R29, RZ ;  /* 0x0000001d1c0e7239 */ /* 0x002fe400000010ff */
[----:B------:R-:W-:Y:S01]  /*7c30*/  F2I.NTZ R31, R31 ;  /* 0x0000001f001f7305 */ /* 0x000fe20000203100 */
[----:B------:R-:W-:Y:S02]  /*7c40*/  IADD3.X R17, R84, R17, R23, P6, P1 ;  /* 0x0000001154117210 */ /* 0x000fe400037e2417 */
[----:B------:R-:W-:-:S05]  /*7c50*/  ISETP.LT.AND P6, PT, R18, c[0x0][0x1c0], !P4 ;  /* 0x0000700012007a0c */ /* 0x000fca00067c1270 */
        /* <DEDUP_REMOVED lines=8> */
[----:B------:R-:W4:Y:S01]  /*7ce0*/  I2F R35, R35 ;  /* 0x0000002300237306 */ /* 0x000f220000201400 */
[----:B------:R-:W-:Y:S01]  /*7cf0*/  IADD3 R74, R74, 0x60, RZ ;  /* 0x000000604a4a7810 */ /* 0x000fe20007ffe0ff */
[----:B------:R-:W-:-:S03]  /*7d00*/  IMAD R77, R77, 0x3, RZ ;  /* 0x000000034d4d7824 */ /* 0x000fc600078e02ff */
[----:B------:R-:W-:-:S03]  /*7d10*/  ISETP.LT.AND P5, PT, R74, c[0x0][0x1c0], !P5 ;  /* 0x000070004a007a0c */ /* 0x000fc60006fa1270 */
[----:B------:R-:W1:Y:S08]  /*7d20*/  I2F R27, R38 ;  /* 0x00000026001b7306 */ /* 0x000e700000201400 */
[----:B------:R-:W3:Y:S01]  /*7d30*/  I2F R51, R51 ;  /* 0x0000003300337306 */ /* 0x000ee20000201400 */
[----:B--2---:R-:W-:-:S07]  /*7d40*/  IMAD.MOV.U32 R16, RZ, RZ, R75 ;  /* 0x000000ffff107224 */ /* 0x004fce00078e004b */
[----:B------:R-:W2:Y:S01]  /*7d50*/  I2F R31, R50 ;  /* 0x00000032001f7306 */ /* 0x000ea20000201400 */
[----:B-1----:R-:W-:-:S07]  /*7d60*/  @P3 IMAD.HI.U32 R15, R87, R72, RZ ;  /* 0x00000048570f3227 */ /* 0x002fce00078e00ff */
[----:B------:R1:W1:Y:S08]  /*7d70*/  I2F R23, R34 ;  /* 0x0000002200177306 */ /* 0x0002700000201400 */
[----:B------:R-:W1:Y:S08]  /*7d80*/  I2F R29, R46 ;  /* 0x0000002e001d7306 */ /* 0x000e700000201400 */
[----:B------:R-:W1:Y:S08]  /*7d90*/  I2F R47, R47 ;  /* 0x0000002f002f7306 */ /* 0x000e700000201400 */
[----:B------:R-:W1:Y:S01]  /*7da0*/  I2F R39, R39 ;  /* 0x0000002700277306 */ /* 0x000e620000201400 */
[----:B---3--:R-:W-:-:S02]  /*7db0*/  PRMT R30, R12, 0x9991, R12 ;  /* 0x000099910c1e7816 */ /* 0x008fc4000000000c */
[--C-:B------:R-:W-:Y:S02]  /*7dc0*/  PRMT R22, R12, 0xaaa2, R12.reuse ;  /* 0x0000aaa20c167816 */ /* 0x100fe4000000000c */
[----:B------:R-:W-:Y:S02]  /*7dd0*/  IADD3 R30, R30, 0x4b400000, RZ ;  /* 0x4b4000001e1e7810 */ /* 0x000fe40007ffe0ff */
[----:B------:R-:W-:Y:S01]  /*7de0*/  IADD3 R24, R22, 0x4b400000, RZ ;  /* 0x4b40000016187810 */ /* 0x000fe20007ffe0ff */
[----:B------:R-:W-:Y:S01]  /*7df0*/  @P3 IMAD.HI.U32 R22, R75, R73, RZ ;  /* 0x000000494b163227 */ /* 0x000fe200078e00ff */
[----:B------:R-:W-:Y:S02]  /*7e00*/  PRMT R28, R13, 0x8880, R13 ;  /* 0x000088800d1c7816 */ /* 0x000fe4000000000d */
[----:B------:R-:W-:Y:S01]  /*7e10*/  PRMT R18, R12, 0xbbb3, R12 ;  /* 0x0000bbb30c127816 */ /* 0x000fe2000000000c */
[----:B------:R-:W-:Y:S01]  /*7e20*/  FADD R30, R30, -12582912 ;  /* 0xcb4000001e1e7421 */ /* 0x000fe20000000000 */
[----:B------:R-:W-:Y:S01]  /*7e30*/  @P3 SHF.R.U32.HI R16, RZ, R85, R22 ;  /* 0x00000055ff103219 */ /* 0x000fe20000011616 */
[----:B------:R-:W-:Y:S01]  /*7e40*/  FADD R24, R24, -12582912 ;  /* 0xcb40000018187421 */ /* 0x000fe20000000000 */
[----:B------:R-:W-:Y:S01]  /*7e50*/  IADD3 R28, R28, 0x4b400000, RZ ;  /* 0x4b4000001c1c7810 */ /* 0x000fe20007ffe0ff */
[----:B----4-:R-:W-:Y:S01]  /*7e60*/  FFMA R30, R35, R2, R30 ;  /* 0x00000002231e7223 */ /* 0x010fe2000000001e */
[----:B------:R-:W-:Y:S01]  /*7e70*/  IADD3 R14, R18, 0x4b400000, RZ ;  /* 0x4b400000120e7810 */ /* 0x000fe20007ffe0ff */
[----:B------:R-:W-:Y:S01]  /*7e80*/  IMAD.MOV.U32 R18, RZ, RZ, R87 ;  /* 0x000000ffff127224 */ /* 0x000fe200078e0057 */
[----:B------:R-:W-:Y:S01]  /*7e90*/  PRMT R26, R12, 0x8880, R12 ;  /* 0x000088800c1a7816 */ /* 0x000fe2000000000c */
[----:B------:R-:W-:Y:S01]  /*7ea0*/  FADD R28, R28, -12582912 ;  /* 0xcb4000001c1c7421 */ /* 0x000fe20000000000 */
[-C--:B------:R-:W-:Y:S01]  /*7eb0*/  FMNMX.NAN R25, R30, R3.reuse, !PT ;  /* 0x000000031e197209 */ /* 0x080fe20007820000 */
[----:B------:R-:W-:Y:S01]  /*7ec0*/  IMAD.MOV R30, RZ, RZ, -R16 ;  /* 0x000000ffff1e7224 */ /* 0x000fe200078e0a10 */
[C-C-:B------:R-:W-:Y:S01]  /*7ed0*/  PRMT R22, R13.reuse, 0xaaa2, R13.reuse ;  /* 0x0000aaa20d167816 */ /* 0x140fe2000000000d */
[----:B------:R-:W-:Y:S01]  /*7ee0*/  FADD R14, R14, -12582912 ;  /* 0xcb4000000e0e7421 */ /* 0x000fe20000000000 */
[----:B-1----:R-:W-:Y:S01]  /*7ef0*/  PRMT R34, R13, 0xbbb3, R13 ;  /* 0x0000bbb30d227816 */ /* 0x002fe2000000000d */
[----:B------:R-:W-:Y:S01]  /*7f00*/  IMAD R30, R76, R30, R75 ;  /* 0x0000001e4c1e7224 */ /* 0x000fe200078e024b */
[----:B------:R-:W-:Y:S01]  /*7f10*/  IADD3 R26, R26, 0x4b400000, RZ ;  /* 0x4b4000001a1a7810 */ /* 0x000fe20007ffe0ff */
[-C--:B------:R-:W-:Y:S01]  /*7f20*/  FFMA R28, R27, R2.reuse, R28 ;  /* 0x000000021b1c7223 */ /* 0x080fe2000000001c */
[----:B------:R-:W-:Y:S01]  /*7f30*/  IADD3 R22, R22, 0x4b400000, RZ ;  /* 0x4b40000016167810 */ /* 0x000fe20007ffe0ff */
[----:B------:R-:W-:Y:S01]  /*7f40*/  IMAD.SHL.U32 R30, R30, 0x20, RZ ;  /* 0x000000201e1e7824 */ /* 0x000fe200078e00ff */
[----:B------:R-:W-:Y:S01]  /*7f50*/  IADD3 R34, R34, 0x4b400000, RZ ;  /* 0x4b40000022227810 */ /* 0x000fe20007ffe0ff */
[----:B------:R-:W-:Y:S01]  /*7f60*/  FFMA R14, R51, R2, R14 ;  /* 0x00000002330e7223 */ /* 0x000fe2000000000e */
[----:B------:R-:W-:Y:S01]  /*7f70*/  PRMT R27, R13, 0x9991, R13 ;  /* 0x000099910d1b7816 */ /* 0x000fe2000000000d */
[----:B------:R-:W-:Y:S01]  /*7f80*/  FADD R26, R26, -12582912 ;  /* 0xcb4000001a1a7421 */ /* 0x000fe20000000000 */
[----:B------:R-:W-:Y:S01]  /*7f90*/  @P3 SHF.R.U32.HI R18, RZ, R0, R15 ;  /* 0x00000000ff123219 */ /* 0x000fe2000001160f */
[----:B------:R-:W-:Y:S01]  /*7fa0*/  FADD R22, R22, -12582912 ;  /* 0xcb40000016167421 */ /* 0x000fe20000000000 */
[----:B------:R-:W-:Y:S01]  /*7fb0*/  IADD3 R27, R27, 0x4b400000, RZ ;  /* 0x4b4000001b1b7810 */ /* 0x000fe20007ffe0ff */
[----:B------:R-:W-:Y:S01]  /*7fc0*/  FADD R34, R34, -12582912 ;  /* 0xcb40000022227421 */ /* 0x000fe20000000000 */
[-C--:B------:R-:W-:Y:S01]  /*7fd0*/  FMNMX.NAN R28, R28, R3.reuse, !PT ;  /* 0x000000031c1c7209 */ /* 0x080fe20007820000 */
[-C--:B--2---:R-:W-:Y:S01]  /*7fe0*/  FFMA R24, R31, R2.reuse, R24 ;  /* 0x000000021f187223 */ /* 0x084fe20000000018 */
[----:B------:R-:W-:Y:S01]  /*7ff0*/  SHF.R.S32.HI R31, RZ, 0x1f, R30 ;  /* 0x0000001fff1f7819 */ /* 0x000fe2000001141e */
[----:B------:R-:W-:Y:S01]  /*8000*/  IMAD.MOV R32, RZ, RZ, -R18 ;  /* 0x000000ffff207224 */ /* 0x000fe200078e0a12 */
[----:B------:R-:W-:Y:S01]  /*8010*/  F2I.NTZ R25, R25 ;  /* 0x0000001900197305 */ /* 0x000fe20000203100 */
[-C--:B------:R-:W-:Y:S01]  /*8020*/  FFMA R26, R23, R2.reuse, R26 ;  /* 0x00000002171a7223 */ /* 0x080fe2000000001a */
[-C--:B------:R-:W-:Y:S01]  /*8030*/  FMNMX.NAN R23, R14, R3.reuse, !PT ;  /* 0x000000030e177209 */ /* 0x080fe20007820000 */
[-C--:B------:R-:W-:Y:S01]  /*8040*/  FFMA R22, R29, R2.reuse, R22 ;  /* 0x000000021d167223 */ /* 0x080fe20000000016 */
[----:B------:R-:W-:Y:S01]  /*8050*/  SHF.R.S32.HI R14, RZ, 0x1f, R16 ;  /* 0x0000001fff0e7819 */ /* 0x000fe20000011410 */
[----:B------:R-:W-:Y:S01]  /*8060*/  FFMA R34, R47, R2, R34 ;  /* 0x000000022f227223 */ /* 0x000fe20000000022 */
[-C--:B------:R-:W-:Y:S01]  /*8070*/  FMNMX.NAN R24, R24, R3.reuse, !PT ;  /* 0x0000000318187209 */ /* 0x080fe20007820000 */
[----:B------:R-:W-:Y:S01]  /*8080*/  FADD R27, R27, -12582912 ;  /* 0xcb4000001b1b7421 */ /* 0x000fe20000000000 */
[-C--:B------:R-:W-:Y:S01]  /*8090*/  FMNMX.NAN R22, R22, R3.reuse, !PT ;  /* 0x0000000316167209 */ /* 0x080fe20007820000 */
[----:B------:R-:W-:Y:S01]  /*80a0*/  IMAD R15, R79, R16, RZ ;  /* 0x000000104f0f7224 */ /* 0x000fe200078e02ff */
[-C--:B------:R-:W-:Y:S01]  /*80b0*/  FMNMX.NAN R17, R34, R3.reuse, !PT ;  /* 0x0000000322117209 */ /* 0x080fe20007820000 */
[----:B------:R-:W-:Y:S01]  /*80c0*/  IMAD R32, R76, R32, R87 ;  /* 0x000000204c207224 */ /* 0x000fe200078e0257 */
[----:B------:R-:W-:Y:S01]  /*80d0*/  FMNMX.NAN R26, R26, R3, !PT ;  /* 0x000000031a1a7209 */ /* 0x000fe20007820000 */
[----:B------:R-:W-:Y:S01]  /*80e0*/  IMAD.WIDE.U32 R30, R16, R80, R30 ;  /* 0x00000050101e7225 */ /* 0x000fe200078e001e */
[----:B------:R-:W-:Y:S03]  /*80f0*/  F2I.NTZ R24, R24 ;  /* 0x0000001800187305 */ /* 0x000fe60000203100 */
[----:B------:R-:W-:-:S02]  /*8100*/  FFMA R16, R39, R2, R27 ;  /* 0x0000000227107223 */ /* 0x000fc4000000001b */
[----:B------:R-:W-:Y:S01]  /*8110*/  IMAD R14, R14, R80, R15 ;  /* 0x000000500e0e7224 */ /* 0x000fe200078e020f */
[----:B------:R-:W-:Y:S01]  /*8120*/  SHF.R.S32.HI R15, RZ, 0x1f, R18 ;  /* 0x0000001fff0f7819 */ /* 0x000fe20000011412 */
[----:B------:R-:W-:Y:S01]  /*8130*/  IMAD.SHL.U32 R32, R32, 0x20, RZ ;  /* 0x0000002020207824 */ /* 0x000fe200078e00ff */
[----:B------:R-:W1:Y:S01]  /*8140*/  F2I.NTZ R23, R23 ;  /* 0x0000001700177305 */ /* 0x000e620000203100 */
[----:B------:R-:W-:Y:S01]  /*8150*/  FMNMX.NAN R16, R16, R3, !PT ;  /* 0x0000000310107209 */ /* 0x000fe20007820000 */
[----:B------:R-:W-:Y:S02]  /*8160*/  IMAD.IADD R31, R31, 0x1, R14 ;  /* 0x000000011f1f7824 */ /* 0x000fe400078e020e */
[----:B------:R-:W-:Y:S01]  /*8170*/  SHF.R.S32.HI R33, RZ, 0x1f, R32 ;  /* 0x0000001fff217819 */ /* 0x000fe20000011420 */
[----:B------:R-:W-:Y:S02]  /*8180*/  IMAD R15, R15, c[0x0][0x328], RZ ;  /* 0x0000ca000f0f7a24 */ /* 0x000fe400078e02ff */
[----:B------:R-:W-:Y:S01]  /*8190*/  IMAD.WIDE.U32 R30, R78, 0x3, R30 ;  /* 0x000000034e1e7825 */ /* 0x000fe200078e001e */
[----:B------:R-:W-:Y:S03]  /*81a0*/  F2I.NTZ R22, R22 ;  /* 0x0000001600167305 */ /* 0x000fe60000203100 */
[----:B------:R-:W-:-:S02]  /*81b0*/  IMAD R15, R18, c[0x0][0x32c], R15 ;  /* 0x0000cb00120f7a24 */ /* 0x000fc400078e020f */
[----:B------:R-:W-:-:S03]  /*81c0*/  IMAD.WIDE.U32 R32, R18, c[0x0][0x328], R32 ;  /* 0x0000ca0012207a25 */ /* 0x000fc600078e0020 */
[----:B------:R-:W2:Y:S01]  /*81d0*/  F2I.NTZ R17, R17 ;  /* 0x0000001100117305 */ /* 0x000ea20000203100 */
[----:B------:R-:W-:Y:S01]  /*81e0*/  IMAD.IADD R15, R33, 0x1, R15 ;  /* 0x00000001210f7824 */ /* 0x000fe200078e020f */
[----:B------:R-:W-:Y:S02]  /*81f0*/  IADD3 R32, P1, P0, R82, R21, R32 ;  /* 0x0000001552207210 */ /* 0x000fe4000783e020 */
[----:B-1----:R-:W-:Y:S02]  /*8200*/  I2IP.S8.S32.SAT R14, R23, R24, RZ ;  /* 0x00000018170e7239 */ /* 0x002fe400000010ff */
[----:B------:R-:W-:Y:S02]  /*8210*/  IADD3.X R33, R81, R20, R15, P1, P0 ;  /* 0x0000001451217210 */ /* 0x000fe40000fe040f */
[----:B------:R-:W1:Y:S01]  /*8220*/  F2I.NTZ R26, R26 ;  /* 0x0000001a001a7305 */ /* 0x000e620000203100 */
[----:B------:R-:W-:-:S04]  /*8230*/  IADD3 R20, P0, R83, R30, RZ ;  /* 0x0000001e53147210 */ /* 0x000fc80007f1e0ff */
[----:B------:R-:W-:-:S03]  /*8240*/  IADD3.X R21, R84, R31, R77, P0, !PT ;  /* 0x0000001f54157210 */ /* 0x000fc600007fe44d */
[----:B------:R-:W-:Y:S01]  /*8250*/  F2I.NTZ R28, R28 ;  /* 0x0000001c001c7305 */ /* 0x000fe20000203100 */
[----:B--2---:R-:W-:-:S07]  /*8260*/  I2IP.S8.S32.SAT R15, R17, R22, RZ ;  /* 0x00000016110f7239 */ /* 0x004fce00000010ff */
[----:B------:R-:W2:Y:S01]  /*8270*/  F2I.NTZ R27, R16 ;  /* 0x00000010001b7305 */ /* 0x000ea20000203100 */
[----:B-1----:R-:W-:Y:S02]  /*8280*/  I2IP.S8.S32.SAT R14, R25, R26, R14 ;  /* 0x0000001a190e7239 */ /* 0x002fe4000000100e */
[----:B--2---:R-:W-:-:S05]  /*8290*/  I2IP.S8.S32.SAT R15, R27, R28, R15 ;  /* 0x0000001c1b0f7239 */ /* 0x004fca000000100f */
[----:B------:R1:W-:Y:S04]  /*82a0*/  @P6 STG.E.64 [R32.64], R14 ;  /* 0x0000000e20006986 */ /* 0x0003e8000c101b10 */
[----:B------:R2:W3:Y:S01]  /*82b0*/  @P5 LDG.E.LTC128B.64 R12, [R20.64] ;  /* 0x00000010140c5981 */ /* 0x0004e2000c1e1b20 */
[----:B------:R-:W4:Y:S01]  /*82c0*/  I2F R25, R8 ;  /* 0x0000000800197306 */ /* 0x000f220000201400 */
[----:B------:R-:W-:Y:S01]  /*82d0*/  @P3 IMAD.HI.U32 R27, R75, R72, RZ ;  /* 0x000000484b1b3227 */ /* 0x000fe200078e00ff */
[----:B------:R-:W-:Y:S01]  /*82e0*/  ULDC UR4, c[0x0][0x324] ;  /* 0x0000c90000047ab9 */ /* 0x000fe20000000800 */
[----:B------:R-:W-:Y:S01]  /*82f0*/  ISETP.LT.AND P4, PT, R74, c[0x0][0x1c0], !P4 ;  /* 0x000070004a007a0c */ /* 0x000fe20006781270 */
[----:B------:R-:W-:-:S04]  /*8300*/  UIMAD UR4, UR4, 0x3, URZ ;  /* 0x00000003040478a4 */ /* 0x000fc8000f8e023f */
[----:B------:R-:W1:Y:S08]  /*8310*/  I2F R9, R9 ;  /* 0x0000000900097306 */ /* 0x000e700000201400 */
[----:B------:R-:W-:Y:S01]  /*8320*/  I2F R17, R40 ;  /* 0x0000002800117306 */ /* 0x000fe20000201400 */
[----:B-1----:R-:W-:Y:S01]  /*8330*/  IMAD.MOV.U32 R14, RZ, RZ, R75 ;  /* 0x000000ffff0e7224 */ /* 0x002fe200078e004b */
[----:B------:R-:W-:Y:S01]  /*8340*/  @P3 SHF.R.U32.HI R14, RZ, R0, R27 ;  /* 0x00000000ff0e3219 */ /* 0x000fe2000001161b */
[----:B--2---:R-:W-:-:S05]  /*8350*/  @P3 IMAD.HI.U32 R20, R87, R73, RZ ;  /* 0x0000004957143227 */ /* 0x004fca00078e00ff */
[----:B------:R-:W1:Y:S01]  /*8360*/  I2F R23, R68 ;  /* 0x0000004400177306 */ /* 0x000e620000201400 */
[----:B------:R-:W-:Y:S01]  /*8370*/  IMAD.MOV.U32 R21, RZ, RZ, R87 ;  /* 0x000000ffff157224 */ /* 0x000fe200078e0057 */
[----:B------:R-:W-:Y:S01]  /*8380*/  @P3 SHF.R.U32.HI R21, RZ, R85, R20 ;  /* 0x00000055ff153219 */ /* 0x000fe20000011614 */
[----:B------:R-:W-:-:S05]  /*8390*/  IMAD.MOV R20, RZ, RZ, -R14 ;  /* 0x000000ffff147224 */ /* 0x000fca00078e0a0e */
[----:B------:R-:W2:Y:S01]  /*83a0*/  I2F R41, R41 ;  /* 0x0000002900297306 */ /* 0x000ea20000201400 */
[----:B------:R-:W-:Y:S02]  /*83b0*/  IMAD.MOV R24, RZ, RZ, -R21 ;  /* 0x000000ffff187224 */ /* 0x000fe400078e0a15 */
[----:B------:R-:W-:Y:S02]  /*83c0*/  IMAD R79, R79, R21, RZ ;  /* 0x000000154f4f7224 */ /* 0x000fe400078e02ff */
[----:B------:R-:W-:-:S03]  /*83d0*/  IMAD R24, R76, R24, R87 ;  /* 0x000000184c187224 */ /* 0x000fc600078e0257 */
[----:B------:R1:W1:Y:S01]  /*83e0*/  I2F R15, R4 ;  /* 0x00000004000f7306 */ /* 0x0002620000201400 */
[----:B------:R-:W-:-:S07]  /*83f0*/  IMAD.SHL.U32 R24, R24, 0x20, RZ ;  /* 0x0000002018187824 */ /* 0x000fce00078e00ff */
[----:B------:R-:W-:Y:S08]  /*8400*/  I2F R5, R5 ;  /* 0x0000000500057306 */ /* 0x000ff00000201400 */
[----:B------:R-:W1:Y:S01]  /*8410*/  I2F R69, R69 ;  /* 0x0000004500457306 */ /* 0x000e620000201400 */
[C-C-:B---3--:R-:W-:Y:S02]  /*8420*/  PRMT R18, R12.reuse, 0xaaa2, R12.reuse ;  /* 0x0000aaa20c127816 */ /* 0x148fe4000000000c */
[----:B------:R-:W-:-:S02]  /*8430*/  PRMT R16, R12, 0xbbb3, R12 ;  /* 0x0000bbb30c107816 */ /* 0x000fc4000000000c */
[----:B------:R-:W-:Y:S02]  /*8440*/  IADD3 R18, R18, 0x4b400000, RZ ;  /* 0x4b40000012127810 */ /* 0x000fe40007ffe0ff */
[----:B------:R-:W-:Y:S02]  /*8450*/  IADD3 R16, R16, 0x4b400000, RZ ;  /* 0x4b40000010107810 */ /* 0x000fe40007ffe0ff */
[C-C-:B------:R-:W-:Y:S01]  /*8460*/  PRMT R22, R13.reuse, 0x8880, R13.reuse ;  /* 0x000088800d167816 */ /* 0x140fe2000000000d */
[----:B------:R-:W-:Y:S01]  /*8470*/  FADD R18, R18, -12582912 ;  /* 0xcb40000012127421 */ /* 0x000fe20000000000 */
[----:B------:R-:W-:Y:S01]  /*8480*/  PRMT R28, R13, 0xaaa2, R13 ;  /* 0x0000aaa20d1c7816 */ /* 0x000fe2000000000d */
[----:B------:R-:W-:Y:S01]  /*8490*/  FADD R16, R16, -12582912 ;  /* 0xcb40000010107421 */ /* 0x000fe20000000000 */
[----:B------:R-:W-:Y:S01]  /*84a0*/  IADD3 R22, R22, 0x4b400000, RZ ;  /* 0x4b40000016167810 */ /* 0x000fe20007ffe0ff */
[-C--:B----4-:R-:W-:Y:S01]  /*84b0*/  FFMA R8, R25, R2.reuse, R18 ;  /* 0x0000000219087223 */ /* 0x090fe20000000012 */
[C---:B------:R-:W-:Y:S01]  /*84c0*/  PRMT R18, R12.reuse, 0x8880, R12 ;  /* 0x000088800c127816 */ /* 0x040fe2000000000c */
[----:B------:R-:W-:Y:S01]  /*84d0*/  FFMA R16, R9, R2, R16 ;  /* 0x0000000209107223 */ /* 0x000fe20000000010 */
[----:B------:R-:W-:Y:S01]  /*84e0*/  PRMT R9, R12, 0x9991, R12 ;  /* 0x000099910c097816 */ /* 0x000fe2000000000c */
[----:B------:R-:W-:Y:S01]  /*84f0*/  FADD R22, R22, -12582912 ;  /* 0xcb40000016167421 */ /* 0x000fe20000000000 */
[----:B------:R-:W-:-:S02]  /*8500*/  IADD3 R18, R18, 0x4b400000, RZ ;  /* 0x4b40000012127810 */ /* 0x000fc40007ffe0ff */
[-C--:B-1----:R-:W-:Y:S01]  /*8510*/  FMNMX.NAN R4, R8, R3.reuse, !PT ;  /* 0x0000000308047209 */ /* 0x082fe20007820000 */
[----:B------:R-:W-:Y:S01]  /*8520*/  IMAD R8, R76, R20, R75 ;  /* 0x000000144c087224 */ /* 0x000fe200078e024b */
[----:B------:R-:W-:Y:S01]  /*8530*/  IADD3 R20, R9, 0x4b400000, RZ ;  /* 0x4b40000009147810 */ /* 0x000fe20007ffe0ff */
[----:B------:R-:W-:Y:S01]  /*8540*/  FADD R18, R18, -12582912 ;  /* 0xcb40000012127421 */ /* 0x000fe20000000000 */
[----:B------:R-:W-:Y:S01]  /*8550*/  IADD3 R28, R28, 0x4b400000, RZ ;  /* 0x4b4000001c1c7810 */ /* 0x000fe20007ffe0ff */
[-C--:B------:R-:W-:Y:S01]  /*8560*/  FFMA R22, R23, R2.reuse, R22 ;  /* 0x0000000217167223 */ /* 0x080fe20000000016 */
[--C-:B------:R-:W-:Y:S01]  /*8570*/  PRMT R23, R13, 0x9991, R13.reuse ;  /* 0x000099910d177816 */ /* 0x100fe2000000000d */
[-C--:B------:R-:W-:Y:S01]  /*8580*/  FFMA R18, R17, R2.reuse, R18 ;  /* 0x0000000211127223 */ /* 0x080fe20000000012 */
[-C--:B------:R-:W-:Y:S01]  /*8590*/  FMNMX.NAN R17, R16, R3.reuse, !PT ;  /* 0x0000000310117209 */ /* 0x080fe20007820000 */
[----:B------:R-:W-:Y:S01]  /*85a0*/  FADD R20, R20, -12582912 ;  /* 0xcb40000014147421 */ /* 0x000fe20000000000 */
[----:B------:R-:W-:Y:S01]  /*85b0*/  IADD3 R23, R23, 0x4b400000, RZ ;  /* 0x4b40000017177810 */ /* 0x000fe20007ffe0ff */
[----:B------:R-:W-:Y:S01]  /*85c0*/  FADD R28, R28, -12582912 ;  /* 0xcb4000001c1c7421 */ /* 0x000fe20000000000 */
[-C--:B------:R-:W-:Y:S01]  /*85d0*/  FMNMX.NAN R16, R18, R3.reuse, !PT ;  /* 0x0000000312107209 */ /* 0x080fe20007820000 */
[-C--:B--2---:R-:W-:Y:S01]  /*85e0*/  FFMA R20, R41, R2.reuse, R20 ;  /* 0x0000000229147223 */ /* 0x084fe20000000014 */
[----:B------:R-:W-:Y:S01]  /*85f0*/  PRMT R18, R13, 0xbbb3, R13 ;  /* 0x0000bbb30d127816 */ /* 0x000fe2000000000d */
[----:B------:R-:W-:Y:S01]  /*8600*/  IMAD.SHL.U32 R26, R8, 0x20, RZ ;  /* 0x00000020081a7824 */ /* 0x000fe200078e00ff */
[-C--:B------:R-:W-:Y:S01]  /*8610*/  FMNMX.NAN R22, R22, R3.reuse, !PT ;  /* 0x0000000316167209 */ /* 0x080fe20007820000 */
[-C--:B------:R-:W-:Y:S01]  /*8620*/  FFMA R28, R15, R2.reuse, R28 ;  /* 0x000000020f1c7223 */ /* 0x080fe2000000001c */
[----:B------:R-:W-:Y:S01]  /*8630*/  IADD3 R18, R18, 0x4b400000, RZ ;  /* 0x4b40000012127810 */ /* 0x000fe20007ffe0ff */
[----:B------:R-:W-:Y:S01]  /*8640*/  FADD R23, R23, -12582912 ;  /* 0xcb40000017177421 */ /* 0x000fe20000000000 */
[-C--:B------:R-:W-:Y:S01]  /*8650*/  FMNMX.NAN R25, R20, R3.reuse, !PT ;  /* 0x0000000314197209 */ /* 0x080fe20007820000 */
[----:B------:R-:W-:Y:S01]  /*8660*/  F2I.NTZ R4, R4 ;  /* 0x0000000400047305 */ /* 0x000fe20000203100 */
[----:B------:R-:W-:Y:S01]  /*8670*/  SHF.R.S32.HI R20, RZ, 0x1f, R14 ;  /* 0x0000001fff147819 */ /* 0x000fe2000001140e */
[----:B------:R-:W-:Y:S01]  /*8680*/  FADD R18, R18, -12582912 ;  /* 0xcb40000012127421 */ /* 0x000fe20000000000 */
[----:B------:R-:W-:Y:S01]  /*8690*/  SHF.R.S32.HI R27, RZ, 0x1f, R26 ;  /* 0x0000001fff1b7819 */ /* 0x000fe2000001141a */
[-C--:B------:R-:W-:Y:S01]  /*86a0*/  FFMA R8, R69, R2.reuse, R23 ;  /* 0x0000000245087223 */ /* 0x080fe20000000017 */
[-C--:B------:R-:W-:Y:S01]  /*86b0*/  FMNMX.NAN R28, R28, R3.reuse, !PT ;  /* 0x000000031c1c7209 */ /* 0x080fe20007820000 */
[----:B------:R-:W-:Y:S01]  /*86c0*/  FFMA R18, R5, R2, R18 ;  /* 0x0000000205127223 */ /* 0x000fe20000000012 */
[----:B------:R-:W-:Y:S01]  /*86d0*/  SHF.R.S32.HI R9, RZ, 0x1f, R21 ;  /* 0x0000001fff097819 */ /* 0x000fe20000011415 */
[----:B------:R-:W-:Y:S01]  /*86e0*/  IMAD R5, R20, c[0x0][0x328], RZ ;  /* 0x0000ca0014057a24 */ /* 0x000fe200078e02ff */
[----:B------:R1:W-:Y:S01]  /*86f0*/  F2I.NTZ R15, R25 ;  /* 0x00000019000f7305 */ /* 0x0003e20000203100 */
[----:B------:R-:W-:Y:S01]  /*8700*/  IMAD.WIDE.U32 R26, R14, c[0x0][0x328], R26 ;  /* 0x0000ca000e1a7a25 */ /* 0x000fe200078e001a */
[----:B------:R-:W-:-:S02]  /*8710*/  FMNMX.NAN R18, R18, R3, !PT ;  /* 0x0000000312127209 */ /* 0x000fc40007820000 */
[----:B------:R-:W-:Y:S01]  /*8720*/  FMNMX.NAN R8, R8, R3, !PT ;  /* 0x0000000308087209 */ /* 0x000fe20007820000 */
[----:B------:R-:W-:Y:S02]  /*8730*/  IMAD R5, R14, c[0x0][0x32c], R5 ;  /* 0x0000cb000e057a24 */ /* 0x000fe400078e0205 */
[----:B------:R-:W-:Y:S01]  /*8740*/  IMAD R9, R9, R80, R79 ;  /* 0x0000005009097224 */ /* 0x000fe200078e024f */
[----:B------:R-:W2:Y:S01]  /*8750*/  F2I.NTZ R17, R17 ;  /* 0x0000001100117305 */ /* 0x000ea20000203100 */
[----:B------:R-:W-:-:S04]  /*8760*/  IMAD.IADD R27, R27, 0x1, R5 ;  /* 0x000000011b1b7824 */ /* 0x000fc800078e0205 */
[----:B------:R-:W-:Y:S01]  /*8770*/  IMAD.WIDE.U32 R26, R19, 0x3, R26 ;  /* 0x00000003131a7825 */ /* 0x000fe200078e001a */
[--C-:B-1----:R-:W-:Y:S02]  /*8780*/  SHF.R.S32.HI R25, RZ, 0x1f, R24.reuse ;  /* 0x0000001fff197819 */ /* 0x102fe40000011418 */
[----:B------:R-:W-:Y:S02]  /*8790*/  F2I.NTZ R20, R28 ;  /* 0x0000001c00147305 */ /* 0x000fe40000203100 */
[----:B------:R-:W-:Y:S01]  /*87a0*/  IADD3 R26, P1, R82, R26, RZ ;  /* 0x0000001a521a7210 */ /* 0x000fe20007f3e0ff */
[----:B------:R-:W-:-:S03]  /*87b0*/  IMAD.WIDE.U32 R24, R21, R80, R24 ;  /* 0x0000005015187225 */ /* 0x000fc600078e0018 */
[----:B------:R-:W-:Y:S02]  /*87c0*/  IADD3.X R27, R81, UR4, R27, P1, !PT ;  /* 0x00000004511b7c10 */ /* 0x000fe40008ffe41b */
[----:B--2---:R-:W-:Y:S01]  /*87d0*/  I2IP.S8.S32.SAT R4, R17, R4, RZ ;  /* 0x0000000411047239 */ /* 0x004fe200000010ff */
[----:B------:R-:W1:Y:S01]  /*87e0*/  F2I.NTZ R29, R18 ;  /* 0x00000012001d7305 */ /* 0x000e620000203100 */
[----:B------:R-:W-:-:S04]  /*87f0*/  IMAD.IADD R25, R25, 0x1, R9 ;  /* 0x0000000119197824 */ /* 0x000fc800078e0209 */
[----:B------:R-:W-:-:S03]  /*8800*/  IMAD.WIDE.U32 R24, R78, 0x3, R24 ;  /* 0x000000034e187825 */ /* 0x000fc600078e0018 */
[----:B------:R-:W2:Y:S02]  /*8810*/  F2I.NTZ R16, R16 ;  /* 0x0000001000107305 */ /* 0x000ea40000203100 */
[----:B------:R-:W-:-:S04]  /*8820*/  IADD3 R24, P0, R83, R24, RZ ;  /* 0x0000001853187210 */ /* 0x000fc80007f1e0ff */
[----:B------:R-:W-:Y:S02]  /*8830*/  IADD3.X R25, R84, R77, R25, P0, !PT ;  /* 0x0000004d54197210 */ /* 0x000fe400007fe419 */
[----:B------:R-:W-:Y:S01]  /*8840*/  F2I.NTZ R22, R22 ;  /* 0x0000001600167305 */ /* 0x000fe20000203100 */
[----:B-1----:R-:W-:-:S07]  /*8850*/  I2IP.S8.S32.SAT R20, R29, R20, RZ ;  /* 0x000000141d147239 */ /* 0x002fce00000010ff */
[----:B------:R-:W1:Y:S01]  /*8860*/  F2I.NTZ R5, R8 ;  /* 0x0000000800057305 */ /* 0x000e620000203100 */
[----:B--2---:R-:W-:Y:S02]  /*8870*/  I2IP.S8.S32.SAT R4, R15, R16, R4 ;  /* 0x000000100f047239 */ /* 0x004fe40000001004 */
[----:B-1----:R-:W-:-:S05]  /*8880*/  I2IP.S8.S32.SAT R5, R5, R22, R20 ;  /* 0x0000001605057239 */ /* 0x002fca0000001014 */
[----:B------:R1:W-:Y:S04]  /*8890*/  @P5 STG.E.64 [R26.64], R4 ;  /* 0x000000041a005986 */ /* 0x0003e8000c101b10 */
[----:B------:R-:W2:Y:S01]  /*88a0*/  @P4 LDG.E.LTC128B.64 R12, [R24.64] ;  /* 0x00000010180c4981 */ /* 0x000ea2000c1e1b20 */
[----:B------:R-:W3:Y:S08]  /*88b0*/  I2F R11, R11 ;  /* 0x0000000b000b7306 */ /* 0x000ef00000201400 */
[----:B------:R4:W1:Y:S08]  /*88c0*/  I2F R15, R10 ;  /* 0x0000000a000f7306 */ /* 0x0008700000201400 */
[----:B------:R-:W1:Y:S08]  /*88d0*/  I2F R43, R43 ;  /* 0x0000002b002b7306 */ /* 0x000e700000201400 */
[----:B------:R-:W1:Y:S01]  /*88e0*/  I2F R9, R42 ;  /* 0x0000002a00097306 */ /* 0x000e620000201400 */
[----:B----4-:R-:W-:-:S07]  /*88f0*/  IMAD.MOV.U32 R10, RZ, RZ, R87 ;  /* 0x000000ffff0a7224 */ /* 0x010fce00078e0057 */
[----:B------:R-:W-:Y:S08]  /*8900*/  I2F R17, R70 ;  /* 0x0000004600117306 */ /* 0x000ff00000201400 */
[----:B------:R4:W1:Y:S08]  /*8910*/  I2F R21, R6 ;  /* 0x0000000600157306 */ /* 0x0008700000201400 */
[----:B------:R-:W1:Y:S08]  /*8920*/  I2F R7, R7 ;  /* 0x0000000700077306 */ /* 0x000e700000201400 */
[----:B------:R-:W1:Y:S01]  /*8930*/  I2F R71, R71 ;  /* 0x0000004700477306 */ /* 0x000e620000201400 */
[----:B--2---:R-:W-:-:S02]  /*8940*/  PRMT R8, R12, 0x8880, R12 ;  /* 0x000088800c087816 */ /* 0x004fc4000000000c */
[C-C-:B-1----:R-:W-:Y:S02]  /*8950*/  PRMT R4, R12.reuse, 0x9991, R12.reuse ;  /* 0x000099910c047816 */ /* 0x142fe4000000000c */
[C-C-:B------:R-:W-:Y:S02]  /*8960*/  PRMT R5, R12.reuse, 0xaaa2, R12.reuse ;  /* 0x0000aaa20c057816 */ /* 0x140fe4000000000c */
[----:B------:R-:W-:Y:S02]  /*8970*/  PRMT R12, R12, 0xbbb3, R12 ;  /* 0x0000bbb30c0c7816 */ /* 0x000fe4000000000c */
[----:B------:R-:W-:Y:S02]  /*8980*/  IADD3 R5, R5, 0x4b400000, RZ ;  /* 0x4b40000005057810 */ /* 0x000fe40007ffe0ff */
[----:B------:R-:W-:Y:S02]  /*8990*/  IADD3 R12, R12, 0x4b400000, RZ ;  /* 0x4b4000000c0c7810 */ /* 0x000fe40007ffe0ff */
[----:B------:R-:W-:Y:S01]  /*89a0*/  IADD3 R4, R4, 0x4b400000, RZ ;  /* 0x4b40000004047810 */ /* 0x000fe20007ffe0ff */
[----:B------:R-:W-:Y:S01]  /*89b0*/  FADD R5, R5, -12582912 ;  /* 0xcb40000005057421 */ /* 0x000fe20000000000 */
[----:B------:R-:W-:Y:S01]  /*89c0*/  IADD3 R8, R8, 0x4b400000, RZ ;  /* 0x4b40000008087810 */ /* 0x000fe20007ffe0ff */
[----:B------:R-:W-:Y:S01]  /*89d0*/  FADD R12, R12, -12582912 ;  /* 0xcb4000000c0c7421 */ /* 0x000fe20000000000 */
[----:B------:R-:W-:Y:S01]  /*89e0*/  PRMT R14, R13, 0xaaa2, R13 ;  /* 0x0000aaa20d0e7816 */ /* 0x000fe2000000000d */
[----:B------:R-:W-:-:S02]  /*89f0*/  FADD R4, R4, -12582912 ;  /* 0xcb40000004047421 */ /* 0x000fc40000000000 */
[----:B---3--:R-:W-:Y:S01]  /*8a00*/  FFMA R12, R11, R2, R12 ;  /* 0x000000020b0c7223 */ /* 0x008fe2000000000c */
[----:B------:R-:W-:Y:S01]  /*8a10*/  IADD3 R14, R14, 0x4b400000, RZ ;  /* 0x4b4000000e0e7810 */ /* 0x000fe20007ffe0ff */
[----:B------:R-:W-:-:S03]  /*8a20*/  @P3 IMAD.HI.U32 R11, R87, R72, RZ ;  /* 0x00000048570b3227 */ /* 0x000fc600078e00ff */
[-C--:B------:R-:W-:Y:S01]  /*8a30*/  FMNMX.NAN R12, R12, R3.reuse, !PT ;  /* 0x000000030c0c7209 */ /* 0x080fe20007820000 */
[-C--:B----4-:R-:W-:Y:S01]  /*8a40*/  FFMA R6, R15, R2.reuse, R5 ;  /* 0x000000020f067223 */ /* 0x090fe20000000005 */
[----:B------:R-:W-:Y:S01]  /*8a50*/  PRMT R5, R13, 0x8880, R13 ;  /* 0x000088800d057816 */ /* 0x000fe2000000000d */
[----:B------:R-:W-:Y:S01]  /*8a60*/  FFMA R4, R43, R2, R4 ;  /* 0x000000022b047223 */ /* 0x000fe20000000004 */
[----:B------:R-:W-:Y:S01]  /*8a70*/  @P3 SHF.R.U32.HI R10, RZ, R0, R11 ;  /* 0x00000000ff0a3219 */ /* 0x000fe2000001160b */
[----:B------:R-:W-:Y:S01]  /*8a80*/  FADD R8, R8, -12582912 ;  /* 0xcb40000008087421 */ /* 0x000fe20000000000 */
[--C-:B------:R-:W-:Y:S01]  /*8a90*/  PRMT R11, R13, 0xbbb3, R13.reuse ;  /* 0x0000bbb30d0b7816 */ /* 0x100fe2000000000d */
[----:B------:R-:W-:Y:S01]  /*8aa0*/  FADD R14, R14, -12582912 ;  /* 0xcb4000000e0e7421 */ /* 0x000fe20000000000 */
[----:B------:R-:W-:Y:S01]  /*8ab0*/  IADD3 R5, R5, 0x4b400000, RZ ;  /* 0x4b40000005057810 */ /* 0x000fe20007ffe0ff */
[-C--:B------:R-:W-:Y:S01]  /*8ac0*/  FFMA R8, R9, R2.reuse, R8 ;  /* 0x0000000209087223 */ /* 0x080fe20000000008 */
[-C--:B------:R-:W-:Y:S01]  /*8ad0*/  FMNMX.NAN R4, R4, R3.reuse, !PT ;  /* 0x0000000304047209 */ /* 0x080fe20007820000 */
[-C--:B------:R-:W-:Y:S01]  /*8ae0*/  FFMA R14, R21, R2.reuse, R14 ;  /* 0x00000002150e7223 */ /* 0x080fe2000000000e */
[----:B------:R-:W-:Y:S01]  /*8af0*/  IADD3 R11, R11, 0x4b400000, RZ ;  /* 0x4b4000000b0b7810 */ /* 0x000fe20007ffe0ff */
[----:B------:R-:W-:Y:S01]  /*8b00*/  FADD R5, R5, -12582912 ;  /* 0xcb40000005057421 */ /* 0x000fe20000000000 */
[----:B------:R-:W-:Y:S01]  /*8b10*/  PRMT R13, R13, 0x9991, R13 ;  /* 0x000099910d0d7816 */ /* 0x000fe2000000000d */
[----:B------:R1:W-:Y:S01]  /*8b20*/  F2I.NTZ R9, R4 ;  /* 0x0000000400097305 */ /* 0x0003e20000203100 */
[----:B------:R-:W-:Y:S01]  /*8b30*/  FMNMX.NAN R6, R6, R3, !PT ;  /* 0x0000000306067209 */ /* 0x000fe20007820000 */
[----:B------:R-:W-:Y:S01]  /*8b40*/  FADD R15, R11, -12582912 ;  /* 0xcb4000000b0f7421 */ /* 0x000fe20000000000 */
[----:B------:R-:W-:Y:S01]  /*8b50*/  IADD3 R13, R13, 0x4b400000, RZ ;  /* 0x4b4000000d0d7810 */ /* 0x000fe20007ffe0ff */
[----:B------:R-:W-:Y:S01]  /*8b60*/  FFMA R0, R17, R2, R5 ;  /* 0x0000000211007223 */ /* 0x000fe20000000005 */
[----:B------:R-:W-:-:S02]  /*8b70*/  SHF.R.S32.HI R11, RZ, 0x1f, R10 ;  /* 0x0000001fff0b7819 */ /* 0x000fc4000001140a */
[-C--:B------:R-:W-:Y:S01]  /*8b80*/  FMNMX.NAN R14, R14, R3.reuse, !PT ;  /* 0x000000030e0e7209 */ /* 0x080fe20007820000 */
[----:B------:R2:W-:Y:S01]  /*8b90*/  F2I.NTZ R5, R12 ;  /* 0x0000000c00057305 */ /* 0x0005e20000203100 */
[----:B------:R-:W-:Y:S01]  /*8ba0*/  FADD R13, R13, -12582912 ;  /* 0xcb4000000d0d7421 */ /* 0x000fe20000000000 */
[-C--:B------:R-:W-:Y:S01]  /*8bb0*/  FMNMX.NAN R8, R8, R3.reuse, !PT ;  /* 0x0000000308087209 */ /* 0x080fe20007820000 */
[----:B------:R-:W-:Y:S01]  /*8bc0*/  IMAD R11, R11, c[0x0][0x328], RZ ;  /* 0x0000ca000b0b7a24 */ /* 0x000fe200078e02ff */
[----:B------:R-:W-:-:S03]  /*8bd0*/  FMNMX.NAN R0, R0, R3, !PT ;  /* 0x0000000300007209 */ /* 0x000fc60007820000 */
[----:B------:R-:W-:Y:S01]  /*8be0*/  IMAD R11, R10, c[0x0][0x32c], R11 ;  /* 0x0000cb000a0b7a24 */ /* 0x000fe200078e020b */
[----:B------:R-:W3:Y:S01]  /*8bf0*/  F2I.NTZ R6, R6 ;  /* 0x0000000600067305 */ /* 0x000ee20000203100 */
[----:B-1----:R-:W-:-:S04]  /*8c00*/  IMAD.MOV R4, RZ, RZ, -R10 ;  /* 0x000000ffff047224 */ /* 0x002fc800078e0a0a */
[----:B------:R-:W-:Y:S02]  /*8c10*/  IMAD R4, R76, R4, R87 ;  /* 0x000000044c047224 */ /* 0x000fe400078e0257 */
[-C--:B--2---:R-:W-:Y:S01]  /*8c20*/  FFMA R12, R7, R2.reuse, R15 ;  /* 0x00000002070c7223 */ /* 0x084fe2000000000f */
[----:B------:R-:W-:Y:S01]  /*8c30*/  F2I.NTZ R14, R14 ;  /* 0x0000000e000e7305 */ /* 0x000fe20000203100 */
[----:B------:R-:W-:Y:S02]  /*8c40*/  IMAD.SHL.U32 R16, R4, 0x20, RZ ;  /* 0x0000002004107824 */ /* 0x000fe400078e00ff */
[----:B------:R-:W-:Y:S01]  /*8c50*/  FFMA R2, R71, R2, R13 ;  /* 0x0000000247027223 */ /* 0x000fe2000000000d */
[-C--:B------:R-:W-:Y:S02]  /*8c60*/  FMNMX.NAN R12, R12, R3.reuse, !PT ;  /* 0x000000030c0c7209 */ /* 0x080fe40007820000 */
[----:B------:R-:W-:Y:S02]  /*8c70*/  SHF.R.S32.HI R17, RZ, 0x1f, R16 ;  /* 0x0000001fff117819 */ /* 0x000fe40000011410 */
[----:B------:R-:W1:Y:S01]  /*8c80*/  F2I.NTZ R7, R12 ;  /* 0x0000000c00077305 */ /* 0x000e620000203100 */
[----:B------:R-:W-:-:S02]  /*8c90*/  FMNMX.NAN R2, R2, R3, !PT ;  /* 0x0000000302027209 */ /* 0x000fc40007820000 */
[----:B------:R-:W-:Y:S01]  /*8ca0*/  IMAD.WIDE.U32 R16, R10, c[0x0][0x328], R16 ;  /* 0x0000ca000a107a25 */ /* 0x000fe200078e0010 */
[----:B---3--:R-:W-:-:S03]  /*8cb0*/  I2IP.S8.S32.SAT R5, R5, R6, RZ ;  /* 0x0000000605057239 */ /* 0x008fc600000010ff */
[----:B------:R-:W-:Y:S01]  /*8cc0*/  IMAD.IADD R17, R17, 0x1, R11 ;  /* 0x0000000111117824 */ /* 0x000fe200078e020b */
[----:B------:R-:W2:Y:S03]  /*8cd0*/  F2I.NTZ R8, R8 ;  /* 0x0000000800087305 */ /* 0x000ea60000203100 */
[----:B------:R-:W-:-:S05]  /*8ce0*/  IMAD.WIDE.U32 R16, R19, 0x3, R16 ;  /* 0x0000000313107825 */ /* 0x000fca00078e0010 */
[----:B------:R-:W-:Y:S01]  /*8cf0*/  F2I.NTZ R0, R0 ;  /* 0x0000000000007305 */ /* 0x000fe20000203100 */
[----:B------:R-:W-:Y:S02]  /*8d00*/  IADD3 R82, P0, R82, R16, RZ ;  /* 0x0000001052527210 */ /* 0x000fe40007f1e0ff */
[----:B-1----:R-:W-:Y:S02]  /*8d10*/  I2IP.S8.S32.SAT R7, R7, R14, RZ ;  /* 0x0000000e07077239 */ /* 0x002fe400000010ff */
[----:B------:R-:W-:-:S03]  /*8d20*/  IADD3.X R83, R81, UR4, R17, P0, !PT ;  /* 0x0000000451537c10 */ /* 0x000fc600087fe411 */
[----:B------:R-:W1:Y:S01]  /*8d30*/  F2I.NTZ R3, R2 ;  /* 0x0000000200037305 */ /* 0x000e620000203100 */
[----:B--2---:R-:W-:Y:S02]  /*8d40*/  I2IP.S8.S32.SAT R8, R9, R8, R5 ;  /* 0x0000000809087239 */ /* 0x004fe40000001005 */
[----:B-1----:R-:W-:-:S05]  /*8d50*/  I2IP.S8.S32.SAT R9, R3, R0, R7 ;  /* 0x0000000003097239 */ /* 0x002fca0000001007 */
[----:B------:R1:W-:Y:S01]  /*8d60*/  @P4 STG.E.64 [R82.64], R8 ;  /* 0x0000000852004986 */ /* 0x0003e2000c101b10 */
[----:B------:R-:W-:Y:S05]  /*8d70*/  @P2 EXIT ;  /* 0x000000000000294d */ /* 0x000fea0003800000 */
[----:B------:R-:W-:-:S04]  /*8d80*/  MOV R0, c[0x0][0x1f8] ;  /* 0x00007e0000007a02 */ /* 0x000fc80000000f00 */
[----:B------:R-:W-:-:S13]  /*8d90*/  ISETP.GE.AND P0, PT, R0, 0x2, PT ;  /* 0x000000020000780c */ /* 0x000fda0003f06270 */
[----:B------:R-:W-:Y:S05]  /*8da0*/  @!P0 EXIT ;  /* 0x000000000000894d */ /* 0x000fea0003800000 */
[----:B------:R-:W-:Y:S01]  /*8db0*/  BAR.SYNC.DEFER_BLOCKING 0x0 ;  /* 0x0000000000007b1d */ /* 0x000fe20000010000 */
[----:B------:R-:W-:-:S13]  /*8dc0*/  ISETP.GT.AND P0, PT, R110, RZ, PT ;  /* 0x000000ff6e00720c */ /* 0x000fda0003f04270 */
[----:B------:R-:W-:Y:S05]  /*8dd0*/  @P0 EXIT ;  /* 0x000000000000094d */ /* 0x000fea0003800000 */
[----:B------:R-:W-:Y:S01]  /*8de0*/  @!PT LDS RZ, [RZ] ;  /* 0x00000000fffff984 */ /* 0x000fe20000000800 */
[----:B------:R-:W-:Y:S01]  /*8df0*/  @!PT LDS RZ, [RZ] ;  /* 0x00000000fffff984 */ /* 0x000fe20000000800 */
[----:B------:R-:W-:Y:S01]  /*8e00*/  @!PT LDS RZ, [RZ] ;  /* 0x00000000fffff984 */ /* 0x000fe20000000800 */
[----:B------:R-:W-:Y:S01]  /*8e10*/  @!PT LDS RZ, [RZ] ;  /* 0x00000000fffff984 */ /* 0x000fe20000000800 */
[----:B------:R-:W-:Y:S06]  /*8e20*/  MEMBAR.ALL.GPU ;  /* 0x0000000000007992 */ /* 0x000fec000000a000 */
[----:B------:R-:W-:-:S04]  /*8e30*/  IADD3 R3, R109, 0x1, RZ ;  /* 0x000000016d037810 */ /* 0x000fc80007ffe0ff */
[----:B------:R-:W-:-:S04]  /*8e40*/  ISETP.NE.AND P0, PT, R3, c[0x0][0x1f8], PT ;  /* 0x00007e0003007a0c */ /* 0x000fc80003f05270 */
[----:B------:R-:W-:-:S04]  /*8e50*/  SEL R3, R3, RZ, P0 ;  /* 0x000000ff03037207 */ /* 0x000fc80000000000 */
[----:B------:R-:W-:-:S00]  /*8e60*/  ERRBAR ;  /* 0x00000000000079ab */ /* 0x000fc00000000000 */
[----:B------:R-:W-:Y:S01]  /*8e70*/  STG.E.STRONG.GPU [R88.64], R3 ;  /* 0x0000000358007986 */ /* 0x000fe2000c10f910 */
[----:B------:R-:W-:Y:S05]  /*8e80*/  EXIT ;  /* 0x000000000000794d */ /* 0x000fea0003800000 */
        .weak           $__internal_8_$__cuda_sm20_div_u64
        .type           $__internal_8_$__cuda_sm20_div_u64,@function
        .size           $__internal_8_$__cuda_sm20_div_u64,(.L_x_652 - $__internal_8_$__cuda_sm20_div_u64)
$__internal_8_$__cuda_sm20_div_u64:
[----:B------:R-:W-:Y:S02]  /*8e90*/  MOV R94, R14 ;  /* 0x0000000e005e7202 */ /* 0x000fe40000000f00 */
[----:B------:R-:W-:-:S04]  /*8ea0*/  MOV R95, R13 ;  /* 0x0000000d005f7202 */ /* 0x000fc80000000f00 */
[----:B------:R-:W1:Y:S08]  /*8eb0*/  I2F.U64.RP R86, R94 ;  /* 0x0000005e00567312 */ /* 0x000e700000309000 */
[----:B-1----:R-:W1:Y:S02]  /*8ec0*/  MUFU.RCP R90, R86 ;  /* 0x00000056005a7308 */ /* 0x002e640000001000 */
[----:B-1----:R-:W-:-:S06]  /*8ed0*/  IADD3 R90, R90, 0x1ffffffe, RZ ;  /* 0x1ffffffe5a5a7810 */ /* 0x002fcc0007ffe0ff */
[----:B------:R-:W1:Y:S02]  /*8ee0*/  F2I.U64.TRUNC R90, R90 ;  /* 0x0000005a005a7311 */ /* 0x000e64000020d800 */
[----:B-1----:R-:W-:-:S04]  /*8ef0*/  IMAD.WIDE.U32 R92, R90, R14, RZ ;  /* 0x0000000e5a5c7225 */ /* 0x002fc800078e00ff */
[C---:B------:R-:W-:Y:S01]  /*8f00*/  IMAD R15, R90.reuse, R13, R93 ;  /* 0x0000000d5a0f7224 */ /* 0x040fe200078e025d */
[----:B------:R-:W-:Y:S02]  /*8f10*/  IADD3 R84, P0, RZ, -R92, RZ ;  /* 0x8000005cff547210 */ /* 0x000fe40007f1e0ff */
[----:B------:R-:W-:Y:S01]  /*8f20*/  MOV R93, R90 ;  /* 0x0000005a005d7202 */ /* 0x000fe20000000f00 */
        /* <DEDUP_REMOVED lines=14> */
[----:B------:R-:W-:-:S03]  /*9010*/  IMAD.HI.U32 R92, R93, R76, RZ ;  /* 0x0000004c5d5c7227 */ /* 0x000fc600078e00ff */
[----:B------:R-:W-:-:S05]  /*9020*/  IADD3.X R15, RZ, ~R15, RZ, P0, !PT ;  /* 0x8000000fff0f7210 */ /* 0x000fca00007fe4ff */
[----:B------:R-:W-:-:S04]  /*9030*/  IMAD.WIDE.U32 R92, P4, R93, R15, R92 ;  /* 0x0000000f5d5c7225 */ /* 0x000fc8000788005c */
[C---:B------:R-:W-:Y:S02]  /*9040*/  IMAD R86, R84.reuse, R15, RZ ;  /* 0x0000000f54567224 */ /* 0x040fe400078e02ff */
[----:B------:R-:W-:-:S04]  /*9050*/  IMAD.HI.U32 R91, P1, R84, R76, R92 ;  /* 0x0000004c545b7227 */ /* 0x000fc8000782005c */
[----:B------:R-:W-:Y:S01]  /*9060*/  IMAD.HI.U32 R15, R84, R15, RZ ;  /* 0x0000000f540f7227 */ /* 0x000fe200078e00ff */
[----:B------:R-:W-:Y:S02]  /*9070*/  IADD3 R86, P0, R86, R91, RZ ;  /* 0x0000005b56567210 */ /* 0x000fe40007f1e0ff */
[----:B------:R-:W-:Y:S01]  /*9080*/  MOV R91, RZ ;  /* 0x000000ff005b7202 */ /* 0x000fe20000000f00 */
[----:B------:R-:W-:Y:S02]  /*9090*/  IMAD.X R15, R15, 0x1, R84, P4 ;  /* 0x000000010f0f7824 */ /* 0x000fe400020e0654 */
[----:B------:R-:W-:-:S03]  /*90a0*/  IMAD.HI.U32 R90, R86, R83, RZ ;  /* 0x00000053565a7227 */ /* 0x000fc600078e00ff */
[----:B------:R-:W-:-:S03]  /*90b0*/  IADD3.X R76, RZ, RZ, R15, P0, P1 ;  /* 0x000000ffff4c7210 */ /* 0x000fc600007e240f */
[----:B------:R-:W-:-:S04]  /*90c0*/  IMAD.WIDE.U32 R90, R86, R81, R90 ;  /* 0x00000051565a7225 */ /* 0x000fc800078e005a */
[C---:B------:R-:W-:Y:S02]  /*90d0*/  IMAD R15, R76.reuse, R81, RZ ;  /* 0x000000514c0f7224 */ /* 0x040fe400078e02ff */
[----:B------:R-:W-:-:S04]  /*90e0*/  IMAD.HI.U32 R84, P1, R76, R83, R90 ;  /* 0x000000534c547227 */ /* 0x000fc8000782005a */
[----:B------:R-:W-:Y:S01]  /*90f0*/  IMAD.HI.U32 R76, R76, R81, RZ ;  /* 0x000000514c4c7227 */ /* 0x000fe200078e00ff */
[----:B------:R-:W-:-:S03]  /*9100*/  IADD3 R15, P0, R15, R84, RZ ;  /* 0x000000540f0f7210 */ /* 0x000fc60007f1e0ff */
[----:B------:R-:W-:Y:S01]  /*9110*/  IMAD.X R76, RZ, RZ, R76, P1 ;  /* 0x000000ffff4c7224 */ /* 0x000fe200008e064c */
[C---:B------:R-:W-:Y:S01]  /*9120*/  IADD3 R86, R15.reuse, 0x1, RZ ;  /* 0x000000010f567810 */ /* 0x040fe20007ffe0ff */
[----:B------:R-:W-:-:S03]  /*9130*/  IMAD.WIDE.U32 R90, R15, R14, RZ ;  /* 0x0000000e0f5a7225 */ /* 0x000fc600078e00ff */
[----:B------:R-:W-:Y:S01]  /*9140*/  IADD3.X R76, RZ, R76, RZ, P0, !PT ;  /* 0x0000004cff4c7210 */ /* 0x000fe200007fe4ff */
[----:B------:R-:W-:Y:S01]  /*9150*/  IMAD R91, R15, R13, R91 ;  /* 0x0000000d0f5b7224 */ /* 0x000fe200078e025b */
[----:B------:R-:W-:-:S03]  /*9160*/  IADD3 R83, P0, -R90, R83, RZ ;  /* 0x000000535a537210 */ /* 0x000fc60007f1e1ff */
[-C--:B------:R-:W-:Y:S01]  /*9170*/  IMAD R76, R76, R14.reuse, R91 ;  /* 0x0000000e4c4c7224 */ /* 0x080fe200078e025b */
[----:B------:R-:W-:-:S03]  /*9180*/  ISETP.GE.U32.AND P1, PT, R83, R14, PT ;  /* 0x0000000e5300720c */ /* 0x000fc60003f26070 */
[----:B------:R-:W-:Y:S01]  /*9190*/  IMAD.X R76, R81, 0x1, ~R76, P0 ;  /* 0x00000001514c7824 */ /* 0x000fe200000e0e4c */
[----:B------:R-:W-:-:S04]  /*91a0*/  IADD3 R84, P0, -R14, R83, RZ ;  /* 0x000000530e547210 */ /* 0x000fc80007f1e1ff */
[----:B------:R-:W-:Y:S02]  /*91b0*/  ISETP.GE.U32.AND.EX P1, PT, R76, R13, PT, P1 ;  /* 0x0000000d4c00720c */ /* 0x000fe40003f26110 */
[-C--:B------:R-:W-:Y:S02]  /*91c0*/  IADD3.X R81, ~R13, R76.reuse, RZ, P0, !PT ;  /* 0x0000004c0d517210 */ /* 0x080fe400007fe5ff */
[----:B------:R-:W-:Y:S02]  /*91d0*/  SEL R83, R84, R83, P1 ;  /* 0x0000005354537207 */ /* 0x000fe40000800000 */
[----:B------:R-:W-:Y:S02]  /*91e0*/  SEL R76, R81, R76, P1 ;  /* 0x0000004c514c7207 */ /* 0x000fe40000800000 */
[----:B------:R-:W-:Y:S02]  /*91f0*/  SEL R86, R86, R15, P1 ;  /* 0x0000000f56567207 */ /* 0x000fe40000800000 */
[----:B------:R-:W-:Y:S01]  /*9200*/  ISETP.GE.U32.AND P1, PT, R83, R14, PT ;  /* 0x0000000e5300720c */ /* 0x000fe20003f26070 */
[----:B------:R-:W-:Y:S01]  /*9210*/  IMAD.MOV.U32 R83, RZ, RZ, 0x0 ;  /* 0x00000000ff537424 */ /* 0x000fe200078e00ff */
[----:B------:R-:W-:-:S02]  /*9220*/  ISETP.NE.U32.AND P0, PT, R14, RZ, PT ;  /* 0x000000ff0e00720c */ /* 0x000fc40003f05070 */
[----:B------:R-:W-:Y:S02]  /*9230*/  IADD3 R15, R86, 0x1, RZ ;  /* 0x00000001560f7810 */ /* 0x000fe40007ffe0ff */
[----:B------:R-:W-:Y:S02]  /*9240*/  ISETP.GE.U32.AND.EX P1, PT, R76, R13, PT, P1 ;  /* 0x0000000d4c00720c */ /* 0x000fe40003f26110 */
[----:B------:R-:W-:Y:S02]  /*9250*/  ISETP.NE.AND.EX P0, PT, R13, RZ, PT, P0 ;  /* 0x000000ff0d00720c */ /* 0x000fe40003f05300 */
[----:B------:R-:W-:-:S04]  /*9260*/  SEL R15, R15, R86, P1 ;  /* 0x000000560f0f7207 */ /* 0x000fc80000800000 */
[----:B------:R-:W-:Y:S01]  /*9270*/  SEL R15, R15, 0xffffffff, P0 ;  /* 0xffffffff0f0f7807 */ /* 0x000fe20000000000 */
[----:B------:R-:W-:Y:S06]  /*9280*/  RET.REL.NODEC R82 `(_ZN7cutlass6KernelINS_4conv6kernel26B2bImplicitGemmConvolutionINS1_11threadblock25B2bImplicitGemmMultistageINS_4gemm9GemmShapeILi64ELi64ELi64EEENS4_48Conv2dFpropActivationTileAccessIteratorOptimizedINS_11MatrixShapeILi64ELi64EEEaNS_6layout12TensorNCxHWxILi32EEENS_9transform29TransposePitchLinearThreadMapINSF_29PitchLinearWarpRakedThreadMapINS_16PitchLinearShapeILi2048ELi2EEELi128ENSI_ILi32ELi1EEELi16EEENSI_ILi2ELi16EEEEENS_12AlignedArrayIaLi16ELi16EEEEENSF_11threadblock25RegularTileAccessIteratorISB_aNSC_37RowMajorTensorOpMultiplicandCrosswiseILi8ELi32EEELi0ESN_Li16EEELNS_4arch14CacheOperation4KindE0ENS4_44Conv2dFpropFilterTileAccessIteratorOptimizedISB_aNSC_12TensorCxRSKxILi32EEESN_SP_Lb0EEENSS_ISB_aNSC_40ColumnMajorTensorOpMultiplicandCrosswiseILi8ELi32EEELi1ESN_Li16EEELSY_1ENS7_ILi64ELi128ELi64EEENS6_4warp27MmaTensorOpFragmentIteratorINSA_ILi16ELi32EEENSA_ILi16ELi64EEELi64EiaNSC_8RowMajorENS7_ILi16ELi8ELi32EEENS_8epilogue6thread21LinearCombinationReluIaLi2EifLNS1E_9ScaleType4KindE2ELNS_15FloatRoundStyleE2EEEEENSR_14VectorIteratorINSR_30PredicatedVectorAccessIteratorISB_S1A_fS1B_Li4ELb0EEEEENSF_4warp22VectorFragmentIteratorINSA_ILi1ELi16EEEfS1B_S1C_Li4EEENSZ_INSA_ILi64ELi128EEEaS11_NSG_INSH_INSI_ILi4096ELi2EEELi128ESK_Li16EEESM_EESP_Lb0EEENSS_IS1T_aS14_Li1ES1W_Li16EEELSY_1ES1J_NS6_11threadblock9MmaPolicyINS17_11MmaTensorOpINS7_ILi16ELi64ELi64EEEaSU_aS14_iSE_NS17_17MmaTensorOpPolicyINSW_3MmaIS1C_Li32EaS1B_aNSC_11ColumnMajorEiS1B_NSW_21OpMultiplyAddSaturateEEENSA_ILi1ELi1EEEEELi1ELb1EbEENSA_ILi0ELi0EEES2B_Li1EEENS20_INS21_INS7_ILi16ELi128ELi64EEEaSU_aS14_iSE_S29_Li1ELb1EbEES2B_S2B_Li1EEELi3EbEENS1D_11threadblock19InterleavedEpilogueIS16_S2E_Li1ENS2H_37InterleavedConvPredicatedTileIteratorINS2H_34InterleavedConvOutputTileThreadMapINSA_ILi4ELi1EEENSA_ILi2ELi4EEELi128ELi8ELi8EEEaLi32EEENS1D_4warp24FragmentIteratorTensorOpIS2D_S1C_iNS_5ArrayIiLi4ELb1EEENSC_22ColumnMajorInterleavedILi32EEEEENS1F_IaLi8EifLS1H_1ELS1I_2EEELi32EEENS1Z_30GemmIdentityThreadblockSwizzleILi1EEELNS1_8OperatorE0ENS1_17Conv2dProblemSizeEEEEEvNT_6ParamsE) ;  /* 0xffff6d7052007950 */ /* 0x000fec0003c3ffff */
.L_x_593:
        /* <DEDUP_REMOVED lines=15> */
.L_x_652:


//--------------------- .text._ZN7cutlass6KernelINS_4conv6kernel23ImplicitGemmConvolutionINS1_11threadblock22ImplicitGemmMultistageINS_4gemm9GemmShapeILi128ELi128ELi64EEENS4_48Conv2dFpropActivationTileAccessIteratorOptimizedINS_11MatrixShapeILi128ELi64EEEaNS_6layout12TensorNCxHWxILi32EEENS_9transform29TransposePitchLinearThreadMapINSF_29PitchLinearWarpRakedThreadMapINS_16PitchLinearShapeILi4096ELi2EEELi128ENSI_ILi32ELi1EEELi16EEENSI_ILi2ELi16EEEEENS_12AlignedArrayIaLi16ELi16EEEEENSF_11threadblock25RegularTileAccessIteratorISB_aNSC_37RowMajorTensorOpMultiplicandCrosswiseILi8ELi32EEELi0ESN_Li16EEELNS_4arch14CacheOperation4KindE0ENS4_44Conv2dFpropFilterTileAccessIteratorOptimizedINSA_ILi64ELi128EEEaNSC_12TensorCxRSKxILi32EEESN_SP_Lb0EEENSS_IS10_aNSC_40ColumnMajorTensorOpMultiplicandCrosswiseILi8ELi32EEELi1ESN_Li16EEELSY_1ENS6_11threadblock9MmaPolicyINS6_4warp11MmaTensorOpINS7_ILi64ELi64ELi64EEEaSU_aS15_iSE_NS19_17MmaTensorOpPolicyINSW_3MmaINS7_ILi16ELi8ELi32EEELi32EaNSC_8RowMajorEaNSC_11ColumnMajorEiS1F_NSW_21OpMultiplyAddSaturateEEENSA_ILi1ELi1EEEEELi1ELb1EbEENSA_ILi0ELi0EEES1M_Li1EEELi3EbEENS_8epilogue11threadblock19InterleavedEpilogueIS8_S1L_Li1ENS1Q_37InterleavedConvPredicatedTileIteratorINS1Q_34InterleavedConvOutputTileThreadMapINSA_ILi2ELi2EEENSA_ILi8ELi2EEELi128ELi8ELi8EEEaLi32EEENS1P_4warp24FragmentIteratorTensorOpIS1B_S1E_iNS_5ArrayIiLi4ELb1EEENSC_22ColumnMajorInterleavedILi32EEEEENS1P_6thread21LinearCombinationReluIaLi8EifLNS25_9ScaleType4KindE1ELNS_15FloatRoundStyleE2EEELi32EEENS17_30GemmIdentityThreadblockSwizzleILi1EEELNS1_8OperatorE0ENS1_17Conv2dProblemSizeELNS1_9GroupModeE0EEEEEvNT_6ParamsE --------------------------
	.section	.text._ZN7cutlass6KernelINS_4conv6kernel23ImplicitGemmConvolutionINS1_11threadblock22ImplicitGemmMultistageINS_4gemm9GemmShapeILi128ELi128ELi64EEENS4_48Conv2dFpropActivationTileAccessIteratorOptimizedINS_11MatrixShapeILi128ELi64EEEaNS_6layout12TensorNCxHWxILi32EEENS_9transform29TransposePitchLinearThreadMapINSF_29PitchLinearWarpRakedThreadMapINS_16PitchLinearShapeILi4096ELi2EEELi128ENSI_ILi32ELi1EEELi16EEENSI_ILi2ELi16EEEEENS_12AlignedArrayIaLi16ELi16EEEEENSF_11threadblock25RegularTileAccessIteratorISB_aNSC_37RowMajorTensorOpMultiplicandCrosswiseILi8ELi32EEELi0ESN_Li16EEELNS_4arch14CacheOperation4KindE0ENS4_44Conv2dFpropFilterTileAccessIteratorOptimizedINSA_ILi64ELi128EEEaNSC_12TensorCxRSKxILi32EEESN_SP_Lb0EEENSS_IS10_aNSC_40ColumnMajorTensorOpMultiplicandCrosswiseILi8ELi32EEELi1ESN_Li16EEELSY_1ENS6_11threadblock9MmaPolicyINS6_4warp11MmaTensorOpINS7_ILi64ELi64ELi64EEEaSU_aS15_iSE_NS19_17MmaTensorOpPolicyINSW_3MmaINS7_ILi16ELi8ELi32EEELi32EaNSC_8RowMajorEaNSC_11ColumnMajorEiS1F_NSW_21OpMultiplyAddSaturateEEENSA_ILi1ELi1EEEEELi1ELb1EbEENSA_ILi0ELi0EEES1M_Li1EEELi3EbEENS_8epilogue11threadblock19InterleavedEpilogueIS8_S1L_Li1ENS1Q_37InterleavedConvPredicatedTileIteratorINS1Q_34InterleavedConvOutputTileThreadMapINSA_ILi2ELi2EEENSA_ILi8ELi2EEELi128ELi8ELi8EEEaLi32EEENS1P_4warp24FragmentIteratorTensorOpIS1B_S1E_iNS_5ArrayIiLi4ELb1EEENSC_22ColumnMajorInterleavedILi32EEEEENS1P_6thread21LinearCombinationReluIaLi8EifLNS25_9ScaleType4KindE1ELNS_15FloatRoundStyleE2EEELi32EEENS17_30GemmIdentityThreadblockSwizzleILi1EEELNS1_8OperatorE0ENS1_17Conv2dProblemSizeELNS1_9GroupModeE0EEEEEvNT_6ParamsE,"ax",@progbits
	.sectioninfo	@"SHI_REGISTERS=242"
	.align	128
.text._ZN7cutlass6KernelINS_4conv6kernel23ImplicitGemmConvolutionINS1_11threadblock22ImplicitGemmMultistageINS_4gemm9GemmShapeILi128ELi128ELi64EEENS4_48Conv2dFpropActivationTileAccessIteratorOptimizedINS_11MatrixShapeILi128ELi64EEEaNS_6layout12TensorNCxHWxILi32EEENS_9transform29TransposePitchLinearThreadMapINSF_29PitchLinearWarpRakedThreadMapINS_16PitchLinearShapeILi4096ELi2EEELi128ENSI_ILi32ELi1EEELi16EEENSI_ILi2ELi16EEEEENS_12AlignedArrayIaLi16ELi16EEEEENSF_11threadblock25RegularTileAccessIteratorISB_aNSC_37RowMajorTensorOpMultiplicandCrosswiseILi8ELi32EEELi0ESN_Li16EEELNS_4arch14CacheOperation4KindE0ENS4_44Conv2dFpropFilterTileAccessIteratorOptimizedINSA_ILi64ELi128EEEaNSC_12TensorCxRSKxILi32EEESN_SP_Lb0EEENSS_IS10_aNSC_40ColumnMajorTensorOpMultiplicandCrosswiseILi8ELi32EEELi1ESN_Li16EEELSY_1ENS6_11threadblock9MmaPolicyINS6_4warp11MmaTensorOpINS7_ILi64ELi64ELi64EEEaSU_aS15_iSE_NS19_17MmaTensorOpPolicyINSW_3MmaINS7_ILi16ELi8ELi32EEELi32EaNSC_8RowMajorEaNSC_11ColumnMajorEiS1F_NSW_21OpMultiplyAddSaturateEEENSA_ILi1ELi1EEEEELi1ELb1EbEENSA_ILi0ELi0EEES1M_Li1EEELi3EbEENS_8epilogue11threadblock19InterleavedEpilogueIS8_S1L_Li1ENS1Q_37InterleavedConvPredicatedTileIteratorINS1Q_34InterleavedConvOutputTileThreadMapINSA_ILi2ELi2EEENSA_ILi8ELi2EEELi128ELi8ELi8EEEaLi32EEENS1P_4warp24FragmentIteratorTensorOpIS1B_S1E_iNS_5ArrayIiLi4ELb1EEENSC_22ColumnMajorInterleavedILi32EEEEENS1P_6thread21LinearCombinationReluIaLi8EifLNS25_9ScaleType4KindE1ELNS_15FloatRoundStyleE2EEELi32EEENS17_30GemmIdentityThreadblockSwizzleILi1EEELNS1_8OperatorE0ENS1_17Conv2dProblemSizeELNS1_9GroupModeE0EEEEEvNT_6ParamsE:
        .type           _ZN7cutlass6KernelINS_4conv6kernel23ImplicitGemmConvolutionINS1_11threadblock22ImplicitGemmMultistageINS_4gemm9GemmShapeILi128ELi128ELi64EEENS4_48Conv2dFpropActivationTileAccessIteratorOptimizedINS_11MatrixShapeILi128ELi64EEEaNS_6layout12TensorNCxHWxILi32EEENS_9transform29TransposePitchLinearThreadMapINSF_29PitchLinearWarpRakedThreadMapINS_16PitchLinearShapeILi4096ELi2EEELi128ENSI_ILi32ELi1EEELi16EEENSI_ILi2ELi16EEEEENS_12AlignedArrayIaLi16ELi16EEEEENSF_11threadblock25RegularTileAccessIteratorISB_aNSC_37RowMajorTensorOpMultiplicandCrosswiseILi8ELi32EEELi0ESN_Li16EEELNS_4arch14CacheOperation4KindE0ENS4_44Conv2dFpropFilterTileAccessIteratorOptimizedINSA_ILi64ELi128EEEaNSC_12TensorCxRSKxILi32EEESN_SP_Lb0EEENSS_IS10_aNSC_40ColumnMajorTensorOpMultiplicandCrosswiseILi8ELi32EEELi1ESN_Li16EEELSY_1ENS6_11threadblock9MmaPolicyINS6_4warp11MmaTensorOpINS7_ILi64ELi64ELi64EEEaSU_aS15_iSE_NS19_17MmaTensorOpPolicyINSW_3MmaINS7_ILi16ELi8ELi32EEELi32EaNSC_8RowMajorEaNSC_11ColumnMajorEiS1F_NSW_21OpMultiplyAddSaturateEEENSA_ILi1ELi1EEEEELi1ELb1EbEENSA_ILi0ELi0EEES1M_Li1EEELi3EbEENS_8epilogue11threadblock19InterleavedEpilogueIS8_S1L_Li1ENS1Q_37InterleavedConvPredicatedTileIteratorINS1Q_34InterleavedConvOutputTileThreadMapINSA_ILi2ELi2EEENSA_ILi8ELi2EEELi128ELi8ELi8EEEaLi32EEENS1P_4warp24FragmentIteratorTensorOpIS1B_S1E_iNS_5ArrayIiLi4ELb1EEENSC_22ColumnMajorInterleavedILi32EEEEENS1P_6thread21LinearCombinationReluIaLi8EifLNS25_9ScaleType4KindE1ELNS_15FloatRoundStyleE2EEELi32EEENS17_30GemmIdentityThreadblockSwizzleILi1EEELNS1_8OperatorE0ENS1_17Conv2dProblemSizeELNS1_9GroupModeE0EEEEEvNT_6ParamsE,@function
        .size           _ZN7cutlass6KernelINS_4conv6kernel23ImplicitGemmConvolutionINS1_11threadblock22ImplicitGemmMultistageINS_4gemm9GemmShapeILi128ELi128ELi64EEENS4_48Conv2dFpropActivationTileAccessIteratorOptimizedINS_11MatrixShapeILi128ELi64EEEaNS_6layout12TensorNCxHWxILi32EEENS_9transform29TransposePitchLinearThreadMapINSF_29PitchLinearWarpRakedThreadMapINS_16PitchLinearShapeILi4096ELi2EEELi128ENSI_ILi32ELi1EEELi16EEENSI_ILi2ELi16EEEEENS_12AlignedArrayIaLi16ELi16EEEEENSF_11threadblock25RegularTileAccessIteratorISB_aNSC_37RowMajorTensorOpMultiplicandCrosswiseILi8ELi32EEELi0ESN_Li16EEELNS_4arch14CacheOperation4KindE0ENS4_44Conv2dFpropFilterTileAccessIteratorOptimizedINSA_ILi64ELi128EEEaNSC_12TensorCxRSKxILi32EEESN_SP_Lb0EEENSS_IS10_aNSC_40ColumnMajorTensorOpMultiplicandCrosswiseILi8ELi32EEELi1ESN_Li16EEELSY_1ENS6_11threadblock9MmaPolicyINS6_4warp11MmaTensorOpINS7_ILi64ELi64ELi64EEEaSU_aS15_iSE_NS19_17MmaTensorOpPolicyINSW_3MmaINS7_ILi16ELi8ELi32EEELi32EaNSC_8RowMajorEaNSC_11ColumnMajorEiS1F_NSW_21OpMultiplyAddSaturateEEENSA_ILi1ELi1EEEEELi1ELb1EbEENSA_ILi0ELi0EEES1M_Li1EEELi3EbEENS_8epilogue11threadblock19InterleavedEpilogueIS8_S1L_Li1ENS1Q_37InterleavedConvPredicatedTileIteratorINS1Q_34InterleavedConvOutputTileThreadMapINSA_ILi2ELi2EEENSA_ILi8ELi2EEELi128ELi8ELi8EEEaLi32EEENS1P_4warp24FragmentIteratorTensorOpIS1B_S1E_iNS_5ArrayIiLi4ELb1EEENSC_22ColumnMajorInterleavedILi32EEEEENS1P_6thread21LinearCombinationReluIaLi8EifLNS25_9ScaleType4KindE1ELNS_15FloatRoundStyleE2EEELi32EEENS17_30GemmIdentityThreadblockSwizzleILi1EEELNS1_8OperatorE0ENS1_17Conv2dProblemSizeELNS1_9GroupModeE0EEEEEvNT_6ParamsE,(.L_x_654 - _ZN7cutlass6KernelINS_4conv6kernel23ImplicitGemmConvolutionINS1_11threadblock22ImplicitGemmMultistageINS_4gemm9GemmShapeILi128ELi128ELi64EEENS4_48Conv2dFpropActivationTileAccessIteratorOptimizedINS_11MatrixShapeILi128ELi64EEEaNS_6layout12TensorNCxHWxILi32EEENS_9transform29TransposePitchLinearThreadMapINSF_29PitchLinearWarpRakedThreadMapINS_16PitchLinearShapeILi4096ELi2EEELi128ENSI_ILi32ELi1EEELi16EEENSI_ILi2ELi16EEEEENS_12AlignedArrayIaLi16ELi16EEEEENSF_11threadblock25RegularTileAccessIteratorISB_aNSC_37RowMajorTensorOpMultiplicandCrosswiseILi8ELi32EEELi0ESN_Li16EEELNS_4arch14CacheOperation4KindE0ENS4_44Conv2dFpropFilterTileAccessIteratorOptimizedINSA_ILi64ELi128EEEaNSC_12TensorCxRSKxILi32EEESN_SP_Lb0EEENSS_IS10_aNSC_40ColumnMajorTensorOpMultiplicandCrosswiseILi8ELi32EEELi1ESN_Li16EEELSY_1ENS6_11threadblock9MmaPolicyINS6_4warp11MmaTensorOpINS7_ILi64ELi64ELi64EEEaSU_aS15_iSE_NS19_17MmaTensorOpPolicyINSW_3MmaINS7_ILi16ELi8ELi32EEELi32EaNSC_8RowMajorEaNSC_11ColumnMajorEiS1F_NSW_21OpMultiplyAddSaturateEEENSA_ILi1ELi1EEEEELi1ELb1EbEENSA_ILi0ELi0EEES1M_Li1EEELi3EbEENS_8epilogue11threadblock19InterleavedEpilogueIS8_S1L_Li1ENS1Q_37InterleavedConvPredicatedTileIteratorINS1Q_34InterleavedConvOutputTileThreadMapINSA_ILi2ELi2EEENSA_ILi8ELi2EEELi128ELi8ELi8EEEaLi32EEENS1P_4warp24FragmentIteratorTensorOpIS1B_S1E_iNS_5ArrayIiLi4ELb1EEENSC_22ColumnMajorInterleavedILi32EEEEENS1P_6thread21LinearCombinationReluIaLi8EifLNS25_9ScaleType4KindE1ELNS_15FloatRoundStyleE2EEELi32EEENS17_30GemmIdentityThreadblockSwizzleILi1EEELNS1_8OperatorE0ENS1_17Conv2dProblemSizeELNS1_9GroupModeE0EEEEEvNT_6ParamsE)
        .other          _ZN7cutlass6KernelINS_4conv6kernel23ImplicitGemmConvolutionINS1_11threadblock22ImplicitGemmMultistageINS_4gemm9GemmShapeILi128ELi128ELi64EEENS4_48Conv2dFpropActivationTileAccessIteratorOptimizedINS_11MatrixShapeILi128ELi64EEEaNS_6layout12TensorNCxHWxILi32EEENS_9transform29TransposePitchLinearThreadMapINSF_29PitchLinearWarpRakedThreadMapINS_16PitchLinearShapeILi4096ELi2EEELi128ENSI_ILi32ELi1EEELi16EEENSI_ILi2ELi16EEEEENS_12AlignedArrayIaLi16ELi16EEEEENSF_11threadblock25RegularTileAccessIteratorISB_aNSC_37RowMajorTensorOpMultiplicandCrosswiseILi8ELi32EEELi0ESN_Li16EEELNS_4arch14CacheOperation4KindE0ENS4_44Conv2dFpropFilterTileAccessIteratorOptimizedINSA_ILi64ELi128EEEaNSC_12TensorCxRSKxILi32EEESN_SP_Lb0EEENSS_IS10_aNSC_40ColumnMajorTensorOpMultiplicandCrosswiseILi8ELi32EEELi1ESN_Li16EEELSY_1ENS6_11threadblock9MmaPolicyINS6_4warp11MmaTensorOpINS7_ILi64ELi64ELi64EEEaSU_aS15_iSE_NS19_17MmaTensorOpPolicyINSW_3MmaINS7_ILi16ELi8ELi32EEELi32EaNSC_8RowMajorEaNSC_11ColumnMajorEiS1F_NSW_21OpMultiplyAddSaturateEEENSA_ILi1ELi1EEEEELi1ELb1EbEENSA_ILi0ELi0EEES1M_Li1EEELi3EbEENS_8epilogue11threadblock19InterleavedEpilogueIS8_S1L_Li1ENS1Q_37InterleavedConvPredicatedTileIteratorINS1Q_34InterleavedConvOutputTileThreadMapINSA_ILi2ELi2EEENSA_ILi8ELi2EEELi128ELi8ELi8EEEaLi32EEENS1P_4warp24FragmentIteratorTensorOpIS1B_S1E_iNS_5ArrayIiLi4ELb1EEENSC_22ColumnMajorInterleavedILi32EEEEENS1P_6thread21LinearCombinationReluIaLi8EifLNS25_9ScaleType4KindE1ELNS_15FloatRoundStyleE2EEELi32EEENS17_30GemmIdentityThreadblockSwizzleILi1EEELNS1_8OperatorE0ENS1_17Conv2dProblemSizeELNS1_9GroupModeE0EEEEEvNT_6ParamsE,@"STO_CUDA_ENTRY STV_DEFAULT"
_ZN7cutlass6KernelINS_4conv6kernel23ImplicitGemmConvolutionINS1_11threadblock22ImplicitGemmMultistageINS_4gemm9GemmShapeILi128ELi128ELi64EEENS4_48Conv2dFpropActivationTileAccessIteratorOptimizedINS_11MatrixShapeILi128ELi64EEEaNS_6layout12TensorNCxHWxILi32EEENS_9transform29TransposePitchLinearThreadMapINSF_29PitchLinearWarpRakedThreadMapINS_16PitchLinearShapeILi4096ELi2EEELi128ENSI_ILi32ELi1EEELi16EEENSI_ILi2ELi16EEEEENS_12AlignedArrayIaLi16ELi16EEEEENSF_11threadblock25RegularTileAccessIteratorISB_aNSC_37RowMajorTensorOpMultiplicandCrosswiseILi8ELi32EEELi0ESN_Li16EEELNS_4arch14CacheOperation4KindE0ENS4_44Conv2dFpropFilterTileAccessIteratorOptimizedINSA_ILi64ELi128EEEaNSC_12TensorCxRSKxILi32EEESN_SP_Lb0EEENSS_IS10_aNSC_40ColumnMajorTensorOpMultiplicandCrosswiseILi8ELi32EEELi1ESN_Li16EEELSY_1ENS6_11threadblock9MmaPolicyINS6_4warp11MmaTensorOpINS7_ILi64ELi64ELi64EEEaSU_aS15_iSE_NS19_17MmaTensorOpPolicyINSW_3MmaINS7_ILi16ELi8ELi32EEELi32EaNSC_8RowMajorEaNSC_11ColumnMajorEiS1F_NSW_21OpMultiplyAddSaturateEEENSA_ILi1ELi1EEEEELi1ELb1EbEENSA_ILi0ELi0EEES1M_Li1EEELi3EbEENS_8epilogue11threadblock19InterleavedEpilogueIS8_S1L_Li1ENS1Q_37InterleavedConvPredicatedTileIteratorINS1Q_34InterleavedConvOutputTileThreadMapINSA_ILi2ELi2EEENSA_ILi8ELi2EEELi128ELi8ELi8EEEaLi32EEENS1P_4warp24FragmentIteratorTensorOpIS1B_S1E_iNS_5ArrayIiLi4ELb1EEENSC_22ColumnMajorInterleavedILi32EEEEENS1P_6thread21LinearCombinationReluIaLi8EifLNS25_9ScaleType4KindE1ELNS_15FloatRoundStyleE2EEELi32EEENS17_30GemmIdentityThreadblockSwizzleILi1EEELNS1_8OperatorE0ENS1_17Conv2dProblemSizeELNS1_9GroupModeE0EEEEEvNT_6ParamsE:
        /* <DEDUP_REMOVED lines=13> */
[----:B------:R-:W-:Y:S01]  /*00d0*/  IMAD.MOV.U32 R0, RZ, RZ, c[0x0][0x200] ;  /* 0x00008000ff007624 */ /* 0x000fe200078e00ff */
[----:B------:R-:W-:Y:S01]  /*00e0*/  MOV R6, c[0x0][0x19c] ;  /* 0x0000670000067a02 */ /* 0x000fe20000000f00 */
[----:B------:R-:W-:Y:S01]  /*00f0*/  IMAD.MOV.U32 R2, RZ, RZ, c[0x0][0x20c] ;  /* 0x00008300ff027624 */ /* 0x000fe200078e00ff */
[----:B------:R-:W2:Y:S01]  /*0100*/  S2R R206, SR_CTAID.Z ;  /* 0x0000000000ce7919 */ /* 0x000ea20000002700 */
[----:B------:R-:W-:Y:S01]  /*0110*/  IMAD.MOV.U32 R28, RZ, RZ, 0x1 ;  /* 0x00000001ff1c7424 */ /* 0x000fe200078e00ff */
[----:B------:R-:W-:Y:S01]  /*0120*/  ISETP.NE.AND P1, PT, R0, 0x1, PT ;  /* 0x000000010000780c */ /* 0x000fe20003f25270 */
[----:B------:R-:W-:Y:S01]  /*0130*/  IMAD.MOV.U32 R196, RZ, RZ, 0x1 ;  /* 0x00000001ffc47424 */ /* 0x000fe200078e00ff */
[----:B------:R-:W-:Y:S01]  /*0140*/  ISETP.NE.AND P0, PT, R2, 0x1, PT ;  /* 0x000000010200780c */ /* 0x000fe20003f05270 */
[----:B------:R-:W-:Y:S01]  /*0150*/  IMAD.MOV.U32 R218, RZ, RZ, RZ ;  /* 0x000000ffffda7224 */ /* 0x000fe200078e00ff */
[----:B------:R-:W-:Y:S01]  /*0160*/  ISETP.NE.AND P6, PT, R6, 0x1, PT ;  /* 0x000000010600780c */ /* 0x000fe20003fc5270 */
[----:B------:R-:W-:Y:S01]  /*0170*/  IMAD.MOV.U32 R216, RZ, RZ, RZ ;  /* 0x000000ffffd87224 */ /* 0x000fe200078e00ff */
[C---:B------:R-:W-:Y:S01]  /*0180*/  IADD3 R25, -R28.reuse, c[0x0][0x180], RZ ;  /* 0x000060001c197a10 */ /* 0x040fe20007ffe1ff */
[----:B------:R-:W-:Y:S01]  /*0190*/  IMAD.MOV.U32 R214, RZ, RZ, RZ ;  /* 0x000000ffffd67224 */ /* 0x000fe200078e00ff */
[----:B------:R-:W-:Y:S01]  /*01a0*/  IADD3 R28, -R28, c[0x0][0x17c], RZ ;  /* 0x00005f001c1c7a10 */ /* 0x000fe20007ffe1ff */
[----:B------:R-:W-:Y:S01]  /*01b0*/  IMAD.MOV.U32 R212, RZ, RZ, RZ ;  /* 0x000000ffffd47224 */ /* 0x000fe200078e00ff */
[----:B------:R-:W-:-:S02]  /*01c0*/  SEL R17, R25, RZ, !P6 ;  /* 0x000000ff19117207 */ /* 0x000fc40007000000 */
[----:B------:R-:W-:Y:S02]  /*01d0*/  MOV R221, RZ ;  /* 0x000000ff00dd7202 */ /* 0x000fe40000000f00 */
[----:B-1----:R-:W-:-:S04]  /*01e0*/  SHF.R.S32.HI R4, RZ, 0x1f, R207 ;  /* 0x0000001fff047819 */ /* 0x002fc800000114cf */
[CC--:B------:R-:W-:Y:S02]  /*01f0*/  LEA.HI R8, R4.reuse, R207.reuse, RZ, 0x5 ;  /* 0x000000cf04087211 */ /* 0x0c0fe400078f28ff */
[----:B------:R-:W-:Y:S02]  /*0200*/  LEA.HI R4, R4, R207, RZ, 0x6 ;  /* 0x000000cf04047211 */ /* 0x000fe400078f30ff */
[----:B------:R-:W-:Y:S02]  /*0210*/  SHF.R.S32.HI R5, RZ, 0x5, R8 ;  /* 0x00000005ff057819 */ /* 0x000fe40000011408 */
[----:B------:R-:W-:Y:S02]  /*0220*/  SHF.R.S32.HI R4, RZ, 0x6, R4 ;  /* 0x00000006ff047819 */ /* 0x000fe40000011404 */
[C---:B------:R-:W-:Y:S02]  /*0230*/  LEA.HI R220, R8.reuse, R5, RZ, 0x1 ;  /* 0x0000000508dc7211 */ /* 0x040fe400078f08ff */
[----:B------:R-:W-:-:S02]  /*0240*/  LOP3.LUT R8, R8, 0xffffffe0, RZ, 0xc0, !PT ;  /* 0xffffffe008087812 */ /* 0x000fc400078ec0ff */
[----:B------:R-:W-:-:S03]  /*0250*/  LOP3.LUT R220, R220, 0x3fffffe, RZ, 0xc0, !PT ;  /* 0x03fffffedcdc7812 */ /* 0x000fc600078ec0ff */
[----:B------:R-:W-:Y:S02]  /*0260*/  IMAD.IADD R8, R207, 0x1, -R8 ;  /* 0x00000001cf087824 */ /* 0x000fe400078e0a08 */
[----:B------:R-:W-:-:S03]  /*0270*/  IMAD.IADD R220, R5, 0x1, -R220 ;  /* 0x0000000105dc7824 */ /* 0x000fc600078e0adc */
[----:B------:R-:W-:Y:S01]  /*0280*/  LEA.HI R31, R8, R8, RZ, 0x1 ;  /* 0x00000008081f7211 */ /* 0x000fe200078f08ff */
[----:B------:R-:W-:-:S05]  /*0290*/  IMAD.SHL.U32 R220, R220, 0x40, RZ ;  /* 0x00000040dcdc7824 */ /* 0x000fca00078e00ff */
[C---:B------:R-:W-:Y:S02]  /*02a0*/  LEA.HI.SX32 R0, R31.reuse, R220, 0x1f ;  /* 0x000000dc1f007211 */ /* 0x040fe400078ffaff */
[----:B------:R-:W-:-:S03]  /*02b0*/  LOP3.LUT R31, R31, 0xfffffffe, RZ, 0xc0, !PT ;  /* 0xfffffffe1f1f7812 */ /* 0x000fc600078ec0ff */
[----:B------:R-:W-:Y:S02]  /*02c0*/  IMAD R10, R3, 0x80, R0 ;  /* 0x00000080030a7824 */ /* 0x000fe400078e0200 */
[----:B------:R-:W-:Y:S02]  /*02d0*/  IMAD.IADD R31, R8, 0x1, -R31 ;  /* 0x00000001081f7824 */ /* 0x000fe400078e0a1f */
[C---:B------:R-:W-:Y:S01]  /*02e0*/  @P1 IMAD.HI.U32 R3, R10.reuse, c[0x0][0x204], RZ ;  /* 0x000081000a031a27 */ /* 0x040fe200078e00ff */
[C---:B------:R-:W-:Y:S02]  /*02f0*/  IADD3 R5, R10.reuse, 0x10, RZ ;  /* 0x000000100a057810 */ /* 0x040fe40007ffe0ff */
[C---:B------:R-:W-:Y:S01]  /*0300*/  IADD3 R8, R10.reuse, 0x20, RZ ;  /* 0x000000200a087810 */ /* 0x040fe20007ffe0ff */
[----:B------:R-:W-:Y:S01]  /*0310*/  IMAD.MOV.U32 R29, RZ, RZ, R10 ;  /* 0x000000ffff1d7224 */ /* 0x000fe200078e000a */
[----:B------:R-:W-:Y:S01]  /*0320*/  IADD3 R6, R10, 0x30, RZ ;  /* 0x000000300a067810 */ /* 0x000fe20007ffe0ff */
[----:B------:R-:W-:Y:S01]  /*0330*/  @P1 IMAD.HI.U32 R2, R5, c[0x0][0x204], RZ ;  /* 0x0000810005021a27 */ /* 0x000fe200078e00ff */
[----:B------:R-:W-:-:S03]  /*0340*/  @P1 SHF.R.U32.HI R29, RZ, c[0x0][0x208], R3 ;  /* 0x00008200ff1d1a19 */ /* 0x000fc60000011603 */
[----:B------:R-:W-:Y:S01]  /*0350*/  IMAD.MOV.U32 R24, RZ, RZ, R5 ;  /* 0x000000ffff187224 */ /* 0x000fe200078e0005 */
[----:B------:R-:W-:Y:S01]  /*0360*/  @P1 SHF.R.U32.HI R24, RZ, c[0x0][0x208], R2 ;  /* 0x00008200ff181a19 */ /* 0x000fe20000011602 */
[----:B------:R-:W-:Y:S01]  /*0370*/  @P1 IMAD.HI.U32 R9, R8, c[0x0][0x204], RZ ;  /* 0x0000810008091a27 */ /* 0x000fe200078e00ff */
[----:B------:R-:W-:-:S03]  /*0380*/  IADD3 R3, -R29, RZ, RZ ;  /* 0x000000ff1d037210 */ /* 0x000fc60007ffe1ff */
[----:B------:R-:W-:-:S04]  /*0390*/  @P1 IMAD.HI.U32 R7, R6, c[0x0][0x204], RZ ;  /* 0x0000810006071a27 */ /* 0x000fc800078e00ff */
[----:B------:R-:W-:Y:S02]  /*03a0*/  IMAD.MOV R2, RZ, RZ, -R24 ;  /* 0x000000ffff027224 */ /* 0x000fe400078e0a18 */
[----:B------:R-:W-:Y:S01]  /*03b0*/  IMAD.MOV.U32 R23, RZ, RZ, R8 ;  /* 0x000000ffff177224 */ /* 0x000fe200078e0008 */
[----:B------:R-:W-:Y:S01]  /*03c0*/  @P1 SHF.R.U32.HI R23, RZ, c[0x0][0x208], R9 ;  /* 0x00008200ff171a19 */ /* 0x000fe20000011609 */
[----:B------:R-:W-:Y:S01]  /*03d0*/  IMAD.MOV.U32 R22, RZ, RZ, R6 ;  /* 0x000000ffff167224 */ /* 0x000fe200078e0006 */
[----:B------:R-:W-:Y:S01]  /*03e0*/  @P1 SHF.R.U32.HI R22, RZ, c[0x0][0x208], R7 ;  /* 0x00008200ff161a19 */ /* 0x000fe20000011607 */
[----:B------:R-:W-:Y:S02]  /*03f0*/  IMAD R3, R3, c[0x0][0x200], R10 ;  /* 0x0000800003037a24 */ /* 0x000fe400078e020a */
[----:B------:R-:W-:Y:S02]  /*0400*/  IMAD R2, R2, c[0x0][0x200], R5 ;  /* 0x0000800002027a24 */ /* 0x000fe400078e0205 */
[----:B------:R-:W-:-:S02]  /*0410*/  IMAD R31, R4, 0x2, R31 ;  /* 0x00000002041f7824 */ /* 0x000fc400078e021f */
[----:B------:R-:W-:Y:S01]  /*0420*/  IMAD.MOV R15, RZ, RZ, -R23 ;  /* 0x000000ffff0f7224 */ /* 0x000fe200078e0a17 */
[----:B------:R-:W-:Y:S01]  /*0430*/  MOV R10, R2 ;  /* 0x00000002000a7202 */ /* 0x000fe20000000f00 */
[----:B------:R-:W-:Y:S02]  /*0440*/  IMAD.MOV R13, RZ, RZ, -R22 ;  /* 0x000000ffff0d7224 */ /* 0x000fe400078e0a16 */
[----:B------:R-:W-:-:S04]  /*0450*/  @P0 IMAD.HI.U32 R5, R3, c[0x0][0x210], RZ ;  /* 0x0000840003050a27 */ /* 0x000fc800078e00ff */
[----:B------:R-:W-:-:S04]  /*0460*/  @P0 IMAD.HI.U32 R4, R2, c[0x0][0x210], RZ ;  /* 0x0000840002040a27 */ /* 0x000fc800078e00ff */
[----:B------:R-:W-:Y:S01]  /*0470*/  IMAD.MOV.U32 R12, RZ, RZ, R3 ;  /* 0x000000ffff0c7224 */ /* 0x000fe200078e0003 */
[----:B------:R-:W-:Y:S01]  /*0480*/  @P0 SHF.R.U32.HI R12, RZ, c[0x0][0x214], R5 ;  /* 0x00008500ff0c0a19 */ /* 0x000fe20000011605 */
[----:B------:R-:W-:Y:S01]  /*0490*/  IMAD R15, R15, c[0x0][0x200], R8 ;  /* 0x000080000f0f7a24 */ /* 0x000fe200078e0208 */
[----:B------:R-:W-:Y:S01]  /*04a0*/  @P0 SHF.R.U32.HI R10, RZ, c[0x0][0x214], R4 ;  /* 0x00008500ff0a0a19 */ /* 0x000fe20000011604 */
[----:B------:R-:W-:Y:S02]  /*04b0*/  IMAD R13, R13, c[0x0][0x200], R6 ;  /* 0x000080000d0d7a24 */ /* 0x000fe400078e0206 */
[----:B--2---:R-:W-:Y:S02]  /*04c0*/  IMAD R208, R206, 0x4, R31 ;  /* 0x00000004ced07824 */ /* 0x004fe400078e021f */
[----:B------:R-:W-:-:S03]  /*04d0*/  @P0 IMAD.HI.U32 R7, R15, c[0x0][0x210], RZ ;  /* 0x000084000f070a27 */ /* 0x000fc600078e00ff */
[----:B------:R-:W-:Y:S01]  /*04e0*/  SHF.L.U32 R208, R208, 0x4, RZ ;  /* 0x00000004d0d07819 */ /* 0x000fe200000006ff */
[----:B------:R-:W-:-:S04]  /*04f0*/  @P0 IMAD.HI.U32 R5, R13, c[0x0][0x210], RZ ;  /* 0x000084000d050a27 */ /* 0x000fc800078e00ff */
[----:B------:R-:W-:Y:S02]  /*0500*/  IMAD.MOV R8, RZ, RZ, -R12 ;  /* 0x000000ffff087224 */ /* 0x000fe400078e0a0c */
[----:B------:R-:W-:Y:S02]  /*0510*/  IMAD.MOV R21, RZ, RZ, -R10 ;  /* 0x000000ffff157224 */ /* 0x000fe400078e0a0a */
[----:B------:R-:W-:Y:S01]  /*0520*/  IMAD.MOV.U32 R4, RZ, RZ, R15 ;  /* 0x000000ffff047224 */ /* 0x000fe200078e000f */
[----:B------:R-:W-:Y:S01]  /*0530*/  @P0 SHF.R.U32.HI R4, RZ, c[0x0][0x214], R7 ;  /* 0x00008500ff040a19 */ /* 0x000fe20000011607 */
[----:B------:R-:W-:Y:S01]  /*0540*/  IMAD.MOV.U32 R6, RZ, RZ, R13 ;  /* 0x000000ffff067224 */ /* 0x000fe200078e000d */
[----:B------:R-:W-:Y:S01]  /*0550*/  @P0 SHF.R.U32.HI R6, RZ, c[0x0][0x214], R5 ;  /* 0x00008500ff060a19 */ /* 0x000fe20000011605 */
[----:B------:R-:W-:Y:S01]  /*0560*/  IMAD R5, R8, c[0x0][0x20c], R3 ;  /* 0x0000830008057a24 */ /* 0x000fe200078e0203 */
[----:B------:R-:W-:Y:S01]  /*0570*/  SHF.R.S32.HI R7, RZ, 0x1f, R208 ;  /* 0x0000001fff077819 */ /* 0x000fe200000114d0 */
[----:B------:R-:W-:Y:S01]  /*0580*/  IMAD R21, R21, c[0x0][0x20c], R2 ;  /* 0x0000830015157a24 */ /* 0x000fe200078e0202 */
[----:B------:R-:W-:Y:S01]  /*0590*/  SEL R8, R28, RZ, !P6 ;  /* 0x000000ff1c087207 */ /* 0x000fe20007000000 */
[----:B------:R-:W-:Y:S01]  /*05a0*/  IMAD.MOV.U32 R3, RZ, RZ, c[0x0][0x18c] ;  /* 0x00006300ff037624 */ /* 0x000fe200078e00ff */
[----:B------:R-:W-:Y:S01]  /*05b0*/  LEA.HI R26, R7, R208, RZ, 0x5 ;  /* 0x000000d0071a7211 */ /* 0x000fe200078f28ff */
[----:B------:R-:W-:-:S02]  /*05c0*/  IMAD.MOV.U32 R2, RZ, RZ, c[0x0][0x190] ;  /* 0x00006400ff027624 */ /* 0x000fc400078e00ff */
[-C--:B------:R-:W-:Y:S01]  /*05d0*/  IMAD R11, R12, R3.reuse, -c[0x0][0x184] ;  /* 0x800061000c0b7624 */ /* 0x080fe200078e0203 */
[----:B------:R-:W-:Y:S01]  /*05e0*/  LOP3.LUT R27, R26, 0xffffffe0, RZ, 0xc0, !PT ;  /* 0xffffffe01a1b7812 */ /* 0x000fe200078ec0ff */
[----:B------:R-:W-:Y:S01]  /*05f0*/  IMAD R7, R10, R3, -c[0x0][0x184] ;  /* 0x800061000a077624 */ /* 0x000fe200078e0203 */
[----:B------:R-:W-:Y:S01]  /*0600*/  SHF.R.S32.HI R26, RZ, 0x5, R26 ;  /* 0x00000005ff1a7819 */ /* 0x000fe2000001141a */
[----:B------:R-:W-:Y:S01]  /*0610*/  IMAD R10, R5, R2, -c[0x0][0x188] ;  /* 0x80006200050a7624 */ /* 0x000fe200078e0202 */
[----:B------:R-:W-:Y:S01]  /*0620*/  IADD3 R27, R208, -R27, RZ ;  /* 0x8000001bd01b7210 */ /* 0x000fe20007ffe0ff */
[----:B------:R-:W-:Y:S02]  /*0630*/  IMAD.MOV R12, RZ, RZ, -R4 ;  /* 0x000000ffff0c7224 */ /* 0x000fe400078e0a04 */
[----:B------:R-:W-:Y:S01]  /*0640*/  IMAD R5, R4, R3, -c[0x0][0x184] ;  /* 0x8000610004057624 */ /* 0x000fe200078e0203 */
[----:B------:R-:W-:Y:S01]  /*0650*/  SHF.R.S32.HI R19, RZ, 0x1f, R27 ;  /* 0x0000001fff137819 */ /* 0x000fe2000001141b */
[----:B------:R-:W-:-:S02]  /*0660*/  IMAD R20, R8, c[0x0][0x194], R11 ;  /* 0x0000650008147a24 */ /* 0x000fc400078e020b */
[----:B------:R-:W-:Y:S02]  /*0670*/  IMAD R4, R17, c[0x0][0x198], R10 ;  /* 0x0000660011047a24 */ /* 0x000fe400078e020a */
[----:B------:R-:W-:Y:S02]  /*0680*/  IMAD R3, R6, R3, -c[0x0][0x184] ;  /* 0x8000610006037624 */ /* 0x000fe400078e0203 */
[----:B------:R-:W-:Y:S02]  /*0690*/  IMAD.MOV R6, RZ, RZ, -R6 ;  /* 0x000000ffff067224 */ /* 0x000fe400078e0a06 */
[----:B------:R-:W-:Y:S02]  /*06a0*/  IMAD R20, R20, c[0x0][0x1d0], RZ ;  /* 0x0000740014147a24 */ /* 0x000fe400078e02ff */
[----:B------:R-:W-:Y:S02]  /*06b0*/  IMAD.SHL.U32 R4, R4, 0x20, RZ ;  /* 0x0000002004047824 */ /* 0x000fe400078e00ff */
[----:B------:R-:W-:Y:S01]  /*06c0*/  IMAD R15, R12, c[0x0][0x20c], R15 ;  /* 0x000083000c0f7a24 */ /* 0x000fe200078e020f */
[----:B------:R-:W-:Y:S01]  /*06d0*/  SHF.R.S32.HI R34, RZ, 0x1f, R20 ;  /* 0x0000001fff227819 */ /* 0x000fe20000011414 */
[----:B------:R-:W-:Y:S01]  /*06e0*/  IMAD R13, R6, c[0x0][0x20c], R13 ;  /* 0x00008300060d7a24 */ /* 0x000fe200078e020d */
[--C-:B------:R-:W-:Y:S01]  /*06f0*/  IADD3 R20, P1, P0, R20, R27, R4.reuse ;  /* 0x0000001b14147210 */ /* 0x100fe2000783e004 */
[-C--:B------:R-:W-:Y:S01]  /*0700*/  IMAD R6, R21, R2.reuse, -c[0x0][0x188] ;  /* 0x8000620015067624 */ /* 0x080fe200078e0202 */
[----:B------:R-:W-:Y:S01]  /*0710*/  SHF.R.S32.HI R9, RZ, 0x1f, R4 ;  /* 0x0000001fff097819 */ /* 0x000fe20000011404 */
[----:B------:R-:W-:-:S02]  /*0720*/  IMAD R4, R15, R2, -c[0x0][0x188] ;  /* 0x800062000f047624 */ /* 0x000fc400078e0202 */
[----:B------:R-:W-:Y:S01]  /*0730*/  IMAD R16, R8, c[0x0][0x194], R7 ;  /* 0x0000650008107a24 */ /* 0x000fe200078e0207 */
[----:B------:R-:W-:Y:S01]  /*0740*/  IADD3.X R34, R34, R19, R9, P1, P0 ;  /* 0x0000001322227210 */ /* 0x000fe20000fe0409 */
[C---:B------:R-:W-:Y:S02]  /*0750*/  IMAD R32, R17.reuse, c[0x0][0x198], R6 ;  /* 0x0000660011207a24 */ /* 0x040fe400078e0206 */
[----:B------:R-:W-:Y:S02]  /*0760*/  IMAD R14, R8, c[0x0][0x194], R5 ;  /* 0x00006500080e7a24 */ /* 0x000fe400078e0205 */
[----:B------:R-:W-:Y:S02]  /*0770*/  IMAD R18, R17, c[0x0][0x198], R4 ;  /* 0x0000660011127a24 */ /* 0x000fe400078e0204 */
[----:B------:R-:W-:Y:S02]  /*0780*/  IMAD R2, R13, R2, -c[0x0][0x188] ;  /* 0x800062000d027624 */ /* 0x000fe400078e0202 */
[----:B------:R-:W-:-:S02]  /*0790*/  IMAD R16, R16, c[0x0][0x1d0], RZ ;  /* 0x0000740010107a24 */ /* 0x000fc400078e02ff */
[----:B------:R-:W-:Y:S02]  /*07a0*/  IMAD.SHL.U32 R32, R32, 0x20, RZ ;  /* 0x0000002020207824 */ /* 0x000fe400078e00ff */
[----:B------:R-:W-:Y:S01]  /*07b0*/  IMAD R14, R14, c[0x0][0x1d0], RZ ;  /* 0x000074000e0e7a24 */ /* 0x000fe200078e02ff */
[----:B------:R-:W-:Y:S01]  /*07c0*/  SHF.R.S32.HI R12, RZ, 0x1f, R16 ;  /* 0x0000001fff0c7819 */ /* 0x000fe20000011410 */
[----:B------:R-:W-:Y:S01]  /*07d0*/  IMAD R8, R8, c[0x0][0x194], R3 ;  /* 0x0000650008087a24 */ /* 0x000fe200078e0203 */
[-CC-:B------:R-:W-:Y:S01]  /*07e0*/  IADD3 R16, P3, P2, R16, R27.reuse, R32.reuse ;  /* 0x0000001b10107210 */ /* 0x180fe20007a7e020 */
[----:B------:R-:W-:Y:S01]  /*07f0*/  IMAD.SHL.U32 R18, R18, 0x20, RZ ;  /* 0x0000002012127824 */ /* 0x000fe200078e00ff */
[----:B------:R-:W-:Y:S01]  /*0800*/  SHF.R.S32.HI R15, RZ, 0x1f, R32 ;  /* 0x0000001fff0f7819 */ /* 0x000fe20000011420 */
[----:B------:R-:W-:Y:S01]  /*0810*/  IMAD R36, R17, c[0x0][0x198], R2 ;  /* 0x0000660011247a24 */ /* 0x000fe200078e0202 */
[----:B------:R-:W-:Y:S01]  /*0820*/  SHF.R.S32.HI R30, RZ, 0x1f, R14 ;  /* 0x0000001fff1e7819 */ /* 0x000fe2000001140e */
[----:B------:R-:W-:Y:S01]  /*0830*/  IMAD R9, R29, c[0x0][0x1d8], RZ ;  /* 0x000076001d097a24 */ /* 0x000fe200078e02ff */
[--C-:B------:R-:W-:Y:S01]  /*0840*/  IADD3 R14, P1, P0, R14, R27, R18.reuse ;  /* 0x0000001b0e0e7210 */ /* 0x100fe2000783e012 */
[----:B------:R-:W-:Y:S01]  /*0850*/  IMAD R32, R26, c[0x0][0x1d4], RZ ;  /* 0x000075001a207a24 */ /* 0x000fe200078e02ff */
[----:B------:R-:W-:Y:S01]  /*0860*/  SHF.R.S32.HI R13, RZ, 0x1f, R18 ;  /* 0x0000001fff0d7819 */ /* 0x000fe20000011412 */
[----:B------:R-:W-:Y:S01]  /*0870*/  IMAD R8, R8, c[0x0][0x1d0], RZ ;  /* 0x0000740008087a24 */ /* 0x000fe200078e02ff */
[-C--:B------:R-:W-:Y:S01]  /*0880*/  IADD3.X R12, R12, R19.reuse, R15, P3, P2 ;  /* 0x000000130c0c7210 */ /* 0x080fe20001fe440f */
[----:B------:R-:W-:Y:S01]  /*0890*/  IMAD.SHL.U32 R36, R36, 0x20, RZ ;  /* 0x0000002024247824 */ /* 0x000fe200078e00ff */
[----:B------:R-:W-:Y:S01]  /*08a0*/  IADD3.X R30, R30, R19, R13, P1, P0 ;  /* 0x000000131e1e7210 */ /* 0x000fe20000fe040d */
[----:B------:R-:W-:Y:S01]  /*08b0*/  IMAD R21, R24, c[0x0][0x1d8], RZ ;  /* 0x0000760018157a24 */ /* 0x000fe200078e02ff */
[----:B------:R-:W-:Y:S01]  /*08c0*/  IADD3 R20, P3, P2, R9, R20, R32 ;  /* 0x0000001409147210 */ /* 0x000fe20007a7e020 */
[----:B------:R-:W-:Y:S01]  /*08d0*/  IMAD R17, R23, c[0x0][0x1d8], RZ ;  /* 0x0000760017117a24 */ /* 0x000fe200078e02ff */
[----:B------:R-:W-:Y:S01]  /*08e0*/  SHF.R.S32.HI R18, RZ, 0x1f, R8 ;  /* 0x0000001fff127819 */ /* 0x000fe20000011408 */
[----:B------:R-:W-:Y:S01]  /*08f0*/  IMAD R13, R22, c[0x0][0x1d8], RZ ;  /* 0x00007600160d7a24 */ /* 0x000fe200078e02ff */
[----:B------:R-:W-:-:S02]  /*0900*/  SHF.R.S32.HI R9, RZ, 0x1f, R9 ;  /* 0x0000001fff097819 */ /* 0x000fc40000011409 */
[--C-:B------:R-:W-:Y:S02]  /*0910*/  IADD3 R8, P1, P0, R8, R27, R36.reuse ;  /* 0x0000001b08087210 */ /* 0x100fe4000783e024 */
[----:B------:R-:W-:Y:S02]  /*0920*/  SHF.R.S32.HI R35, RZ, 0x1f, R36 ;  /* 0x0000001fff237819 */ /* 0x000fe40000011424 */
[--C-:B------:R-:W-:Y:S02]  /*0930*/  SHF.R.S32.HI R15, RZ, 0x1f, R32.reuse ;  /* 0x0000001fff0f7819 */ /* 0x100fe40000011420 */
[----:B------:R-:W-:Y:S02]  /*0940*/  IADD3.X R18, R18, R19, R35, P1, P0 ;  /* 0x0000001312127210 */ /* 0x000fe40000fe0423 */
[----:B------:R-:W-:Y:S02]  /*0950*/  IADD3.X R9, R9, R34, R15, P3, P2 ;  /* 0x0000002209097210 */ /* 0x000fe40001fe440f */
[----:B------:R-:W-:-:S02]  /*0960*/  IADD3 R16, P5, P4, R21, R16, R32 ;  /* 0x0000001015107210 */ /* 0x000fc40007cbe020 */
[--C-:B------:R-:W-:Y:S02]  /*0970*/  IADD3 R14, P3, P2, R17, R14, R32.reuse ;  /* 0x0000000e110e7210 */ /* 0x100fe40007a7e020 */
[----:B------:R-:W-:Y:S02]  /*0980*/  IADD3 R8, P1, P0, R13, R8, R32 ;  /* 0x000000080d087210 */ /* 0x000fe4000783e020 */
[----:B------:R-:W-:Y:S02]  /*0990*/  SHF.R.S32.HI R32, RZ, 0x1f, R21 ;  /* 0x0000001fff207819 */ /* 0x000fe40000011415 */
[----:B------:R-:W-:Y:S02]  /*09a0*/  SHF.R.S32.HI R21, RZ, 0x1f, R17 ;  /* 0x0000001fff157819 */ /* 0x000fe40000011411 */
[----:B------:R-:W-:Y:S02]  /*09b0*/  IADD3.X R12, R32, R12, R15, P5, P4 ;  /* 0x0000000c200c7210 */ /* 0x000fe40002fe840f */
[----:B------:R-:W-:-:S02]  /*09c0*/  ISETP.LE.AND P4, PT, R196, c[0x0][0x17c], PT ;  /* 0x00005f00c4007a0c */ /* 0x000fc40003f83270 */
[----:B------:R-:W-:Y:S02]  /*09d0*/  SHF.R.S32.HI R17, RZ, 0x1f, R13 ;  /* 0x0000001fff117819 */ /* 0x000fe4000001140d */
[--C-:B------:R-:W-:Y:S02]  /*09e0*/  IADD3.X R13, R21, R30, R15.reuse, P3, P2 ;  /* 0x0000001e150d7210 */ /* 0x100fe40001fe440f */
[----:B------:R-:W-:Y:S02]  /*09f0*/  IADD3.X R18, R17, R18, R15, P1, P0 ;  /* 0x0000001211127210 */ /* 0x000fe40000fe040f */
[----:B------:R-:W-:Y:S02]  /*0a00*/  IADD3 R20, P3, R20, c[0x0][0x218], RZ ;  /* 0x0000860014147a10 */ /* 0x000fe40007f7e0ff */
[----:B------:R-:W-:Y:S02]  /*0a10*/  IADD3 R16, P2, R16, c[0x0][0x218], RZ ;  /* 0x0000860010107a10 */ /* 0x000fe40007f5e0ff */
[----:B------:R-:W-:-:S02]  /*0a20*/  IADD3 R14, P1, R14, c[0x0][0x218], RZ ;  /* 0x000086000e0e7a10 */ /* 0x000fc40007f3e0ff */
[----:B------:R-:W-:Y:S02]  /*0a30*/  IADD3 R8, P0, R8, c[0x0][0x218], RZ ;  /* 0x0000860008087a10 */ /* 0x000fe40007f1e0ff */
[----:B------:R-:W-:Y:S02]  /*0a40*/  IADD3.X R21, R9, c[0x0][0x21c], RZ, P3, !PT ;  /* 0x0000870009157a10 */ /* 0x000fe40001ffe4ff */
[----:B------:R-:W-:Y:S02]  /*0a50*/  IADD3.X R17, R12, c[0x0][0x21c], RZ, P2, !PT ;  /* 0x000087000c117a10 */ /* 0x000fe400017fe4ff */
[----:B------:R-:W-:Y:S02]  /*0a60*/  IADD3.X R15, R13, c[0x0][0x21c], RZ, P1, !PT ;  /* 0x000087000d0f7a10 */ /* 0x000fe40000ffe4ff */
[----:B------:R-:W-:Y:S01]  /*0a70*/  IADD3.X R9, R18, c[0x0][0x21c], RZ, P0, !PT ;  /* 0x0000870012097a10 */ /* 0x000fe200007fe4ff */
[----:B------:R-:W-:Y:S05]  /*0a80*/  @!P4 BRA `(.L_x_594) ;  /* 0x000002600000c947 */ /* 0x000fea0003800000 */
[----:B------:R-:W-:Y:S01]  /*0a90*/  ISETP.GE.AND P3, PT, R29, c[0x0][0x160], PT ;  /* 0x000058001d007a0c */ /* 0x000fe20003f66270 */
[----:B------:R-:W-:Y:S01]  /*0aa0*/  IMAD.MOV.U32 R218, RZ, RZ, RZ ;  /* 0x000000ffffda7224 */ /* 0x000fe200078e00ff */
[----:B------:R-:W-:Y:S01]  /*0ab0*/  ISETP.GE.AND P2, PT, R24, c[0x0][0x160], PT ;  /* 0x0000580018007a0c */ /* 0x000fe20003f46270 */
[----:B------:R-:W-:Y:S01]  /*0ac0*/  IMAD.MOV.U32 R216, RZ, RZ, RZ ;  /* 0x000000ffffd87224 */ /* 0x000fe200078e00ff */
[----:B------:R-:W-:Y:S01]  /*0ad0*/  ISETP.GE.AND P1, PT, R23, c[0x0][0x160], PT ;  /* 0x0000580017007a0c */ /* 0x000fe20003f26270 */
[----:B------:R-:W-:Y:S01]  /*0ae0*/  IMAD.MOV.U32 R212, RZ, RZ, RZ ;  /* 0x000000ffffd47224 */ /* 0x000fe200078e00ff */
[----:B------:R-:W-:-:S02]  /*0af0*/  ISETP.GE.AND P0, PT, R22, c[0x0][0x160], PT ;  /* 0x0000580016007a0c */ /* 0x000fc40003f06270 */
[----:B------:R-:W-:Y:S02]  /*0b00*/  MOV R214, RZ ;  /* 0x000000ff00d67202 */ /* 0x000fe40000000f00 */
[----:B------:R-:W-:-:S05]  /*0b10*/  MOV R37, RZ ;  /* 0x000000ff00257202 */ /* 0x000fca0000000f00 */
.L_x_595:
[----:B------:R-:W-:-:S05]  /*0b20*/  IMAD.IADD R22, R28, 0x1, -R37 ;  /* 0x000000011c167824 */ /* 0x000fca00078e0a25 */
[----:B------:R-:W-:-:S05]  /*0b30*/  SEL R22, R22, R37, !P6 ;  /* 0x0000002516167207 */ /* 0x000fca0007000000 */
[C---:B------:R-:W-:Y:S02]  /*0b40*/  IMAD R12, R22.reuse, c[0x0][0x194], R7 ;  /* 0x00006500160c7a24 */ /* 0x040fe400078e0207 */
[C---:B------:R-:W-:Y:S02]  /*0b50*/  IMAD R18, R22.reuse, c[0x0][0x194], R11 ;  /* 0x0000650016127a24 */ /* 0x040fe400078e020b */
[----:B------:R-:W-:Y:S01]  /*0b60*/  IMAD R13, R22, c[0x0][0x194], R5 ;  /* 0x00006500160d7a24 */ /* 0x000fe200078e0205 */
[----:B------:R-:W-:Y:S02]  /*0b70*/  ISETP.GT.AND P4, PT, R12, -0x1, !P2 ;  /* 0xffffffff0c00780c */ /* 0x000fe40005784270 */
[----:B------:R-:W-:Y:S02]  /*0b80*/  ISETP.GT.AND P5, PT, R18, -0x1, !P3 ;  /* 0xffffffff1200780c */ /* 0x000fe40005fa4270 */
[----:B------:R-:W-:Y:S01]  /*0b90*/  ISETP.LT.AND P4, PT, R12, c[0x0][0x164], P4 ;  /* 0x000059000c007a0c */ /* 0x000fe20002781270 */
[----:B------:R-:W-:Y:S01]  /*0ba0*/  IMAD R12, R22, c[0x0][0x194], R3 ;  /* 0x00006500160c7a24 */ /* 0x000fe200078e0203 */
[----:B------:R-:W-:-:S02]  /*0bb0*/  ISETP.LT.AND P5, PT, R18, c[0x0][0x164], P5 ;  /* 0x0000590012007a0c */ /* 0x000fc40002fa1270 */
[----:B------:R-:W-:Y:S02]  /*0bc0*/  SEL R22, RZ, 0x1, !P4 ;  /* 0x00000001ff167807 */ /* 0x000fe40006000000 */
[----:B------:R-:W-:Y:S02]  /*0bd0*/  SEL R24, RZ, 0x1, !P5 ;  /* 0x00000001ff187807 */ /* 0x000fe40006800000 */
[C---:B------:R-:W-:Y:S02]  /*0be0*/  ISETP.GT.AND P5, PT, R13.reuse, -0x1, !P1 ;  /* 0xffffffff0d00780c */ /* 0x040fe40004fa4270 */
[C---:B------:R-:W-:Y:S02]  /*0bf0*/  ISETP.GT.AND P4, PT, R12.reuse, -0x1, !P0 ;  /* 0xffffffff0c00780c */ /* 0x040fe40004784270 */
[----:B------:R-:W-:Y:S02]  /*0c00*/  ISETP.LT.AND P5, PT, R13, c[0x0][0x164], P5 ;  /* 0x000059000d007a0c */ /* 0x000fe40002fa1270 */
[----:B------:R-:W-:-:S02]  /*0c10*/  ISETP.LT.AND P4, PT, R12, c[0x0][0x164], P4 ;  /* 0x000059000c007a0c */ /* 0x000fc40002781270 */
[----:B------:R-:W-:Y:S02]  /*0c20*/  SEL R18, RZ, 0x1, !P5 ;  /* 0x00000001ff127807 */ /* 0x000fe40006800000 */
[----:B------:R-:W-:Y:S02]  /*0c30*/  SEL R12, RZ, 0x1, !P4 ;  /* 0x00000001ff0c7807 */ /* 0x000fe40006000000 */
[-C--:B------:R-:W-:Y:S02]  /*0c40*/  SHF.L.U32 R35, R24, R37.reuse, RZ ;  /* 0x0000002518237219 */ /* 0x080fe400000006ff */
[-C--:B------:R-:W-:Y:S02]  /*0c50*/  SHF.L.U32 R29, R22, R37.reuse, RZ ;  /* 0x00000025161d7219 */ /* 0x080fe400000006ff */
[-C--:B------:R-:W-:Y:S02]  /*0c60*/  SHF.L.U32 R23, R18, R37.reuse, RZ ;  /* 0x0000002512177219 */ /* 0x080fe400000006ff */
[----:B------:R-:W-:-:S02]  /*0c70*/  SHF.L.U32 R13, R12, R37, RZ ;  /* 0x000000250c0d7219 */ /* 0x000fc400000006ff */
[----:B------:R-:W-:Y:S02]  /*0c80*/  IADD3 R37, R37, 0x1, RZ ;  /* 0x0000000125257810 */ /* 0x000fe40007ffe0ff */
[----:B------:R-:W-:Y:S02]  /*0c90*/  LOP3.LUT R212, R35, R212, RZ, 0xfc, !PT ;  /* 0x000000d423d47212 */ /* 0x000fe400078efcff */
[----:B------:R-:W-:Y:S02]  /*0ca0*/  ISETP.GE.AND P4, PT, R37, c[0x0][0x17c], PT ;  /* 0x00005f0025007a0c */ /* 0x000fe40003f86270 */
[----:B------:R-:W-:Y:S02]  /*0cb0*/  LOP3.LUT R214, R29, R214, RZ, 0xfc, !PT ;  /* 0x000000d61dd67212 */ /* 0x000fe400078efcff */
[----:B------:R-:W-:Y:S02]  /*0cc0*/  LOP3.LUT R216, R23, R216, RZ, 0xfc, !PT ;  /* 0x000000d817d87212 */ /* 0x000fe400078efcff */
[----:B------:R-:W-:-:S07]  /*0cd0*/  LOP3.LUT R218, R13, R218, RZ, 0xfc, !PT ;  /* 0x000000da0dda7212 */ /* 0x000fce00078efcff */
[----:B------:R-:W-:Y:S05]  /*0ce0*/  @!P4 BRA `(.L_x_595) ;  /* 0xfffffe300000c947 */ /* 0x000fea000383ffff */
.L_x_594:
[----:B------:R-:W-:Y:S01]  /*0cf0*/  ISETP.LE.AND P0, PT, R196, c[0x0][0x180], PT ;  /* 0x00006000c4007a0c */ /* 0x000fe20003f03270 */
[----:B------:R-:W-:Y:S01]  /*0d00*/  IMAD.MOV.U32 R219, RZ, RZ, RZ ;  /* 0x000000ffffdb7224 */ /* 0x000fe200078e00ff */
[----:B------:R-:W-:Y:S01]  /*0d10*/  MOV R217, RZ ;  /* 0x000000ff00d97202 */ /* 0x000fe20000000f00 */
[----:B------:R-:W-:-:S10]  /*0d20*/  IMAD.MOV.U32 R215, RZ, RZ, RZ ;  /* 0x000000ffffd77224 */ /* 0x000fd400078e00ff */
[----:B------:R-:W-:Y:S05]  /*0d30*/  @!P0 BRA `(.L_x_596) ;  /* 0x0000022000008947 */ /* 0x000fea0003800000 */
[----:B------:R-:W-:Y:S01]  /*0d40*/  MOV R221, RZ ;  /* 0x000000ff00dd7202 */ /* 0x000fe20000000f00 */
[----:B------:R-:W-:Y:S01]  /*0d50*/  IMAD.MOV.U32 R217, RZ, RZ, RZ ;  /* 0x000000ffffd97224 */ /* 0x000fe200078e00ff */
[----:B------:R-:W-:Y:S01]  /*0d60*/  MOV R219, RZ ;  /* 0x000000ff00db7202 */ /* 0x000fe20000000f00 */
[----:B------:R-:W-:Y:S01]  /*0d70*/  IMAD.MOV.U32 R28, RZ, RZ, RZ ;  /* 0x000000ffff1c7224 */ /* 0x000fe200078e00ff */
[----:B------:R-:W-:-:S04]  /*0d80*/  MOV R215, RZ ;  /* 0x000000ff00d77202 */ /* 0x000fc80000000f00 */
.L_x_597:
[C---:B------:R-:W-:Y:S02]  /*0d90*/  SEL R3, R25.reuse, R28, !P6 ;  /* 0x0000001c19037207 */ /* 0x040fe40007000000 */
[----:B------:R-:W-:-:S03]  /*0da0*/  IADD3 R25, R25, -0x1, RZ ;  /* 0xffffffff19197810 */ /* 0x000fc60007ffe0ff */
[C---:B------:R-:W-:Y:S02]  /*0db0*/  IMAD R11, R3.reuse, c[0x0][0x198], R10 ;  /* 0x00006600030b7a24 */ /* 0x040fe400078e020a */
[C---:B------:R-:W-:Y:S02]  /*0dc0*/  IMAD R7, R3.reuse, c[0x0][0x198], R6 ;  /* 0x0000660003077a24 */ /* 0x040fe400078e0206 */
[----:B------:R-:W-:Y:S01]  /*0dd0*/  IMAD R5, R3, c[0x0][0x198], R4 ;  /* 0x0000660003057a24 */ /* 0x000fe200078e0204 */
[----:B------:R-:W-:Y:S01]  /*0de0*/  ISETP.GE.AND P3, PT, R11, c[0x0][0x168], PT ;  /* 0x00005a000b007a0c */ /* 0x000fe20003f66270 */
[----:B------:R-:W-:Y:S01]  /*0df0*/  IMAD R3, R3, c[0x0][0x198], R2 ;  /* 0x0000660003037a24 */ /* 0x000fe200078e0202 */
[----:B------:R-:W-:Y:S02]  /*0e00*/  ISETP.GE.AND P2, PT, R7, c[0x0][0x168], PT ;  /* 0x00005a0007007a0c */ /* 0x000fe40003f46270 */
[----:B------:R-:W-:Y:S02]  /*0e10*/  ISETP.GE.AND P1, PT, R5, c[0x0][0x168], PT ;  /* 0x00005a0005007a0c */ /* 0x000fe40003f26270 */
[----:B------:R-:W-:-:S02]  /*0e20*/  ISETP.GE.AND P0, PT, R3, c[0x0][0x168], PT ;  /* 0x00005a0003007a0c */ /* 0x000fc40003f06270 */
[----:B------:R-:W-:Y:S02]  /*0e30*/  ISETP.GT.AND P3, PT, R11, -0x1, !P3 ;  /* 0xffffffff0b00780c */ /* 0x000fe40005f64270 */
[----:B------:R-:W-:Y:S02]  /*0e40*/  ISETP.GT.AND P2, PT, R7, -0x1, !P2 ;  /* 0xffffffff0700780c */ /* 0x000fe40005744270 */
[----:B------:R-:W-:Y:S02]  /*0e50*/  ISETP.GT.AND P1, PT, R5, -0x1, !P1 ;  /* 0xffffffff0500780c */ /* 0x000fe40004f24270 */
[----:B------:R-:W-:Y:S02]  /*0e60*/  ISETP.GT.AND P0, PT, R3, -0x1, !P0 ;  /* 0xffffffff0300780c */ /* 0x000fe40004704270 */
[----:B------:R-:W-:Y:S02]  /*0e70*/  SEL R11, RZ, 0x1, !P3 ;  /* 0x00000001ff0b7807 */ /* 0x000fe40005800000 */
[----:B------:R-:W-:-:S02]  /*0e80*/  SEL R7, RZ, 0x1, !P2 ;  /* 0x00000001ff077807 */ /* 0x000fc40005000000 */
        /* <DEDUP_REMOVED lines=13> */
.L_x_596:
[----:B------:R-:W-:Y:S01]  /*0f60*/  IABS R2, c[0x0][0x1a4] ;  /* 0x0000690000027a13 */ /* 0x000fe20000000000 */
[----:B------:R-:W-:Y:S01]  /*0f70*/  IMAD R4, R33, 0x80, R0 ;  /* 0x0000008021047824 */ /* 0x000fe200078e0200 */
[----:B------:R-:W-:Y:S01]  /*0f80*/  SHF.R.U32.HI R7, RZ, 0x5, R207 ;  /* 0x00000005ff077819 */ /* 0x000fe200000116cf */
[----:B------:R-:W-:Y:S01]  /*0f90*/  IMAD R6, R26, c[0x0][0x228], RZ ;  /* 0x00008a001a067a24 */ /* 0x000fe200078e02ff */
[----:B------:R-:W1:Y:S01]  /*0fa0*/  I2F.RP R10, R2 ;  /* 0x00000002000a7306 */ /* 0x000e620000209400 */
[----:B------:R-:W-:Y:S01]  /*0fb0*/  ULDC UR6, c[0x0][0x16c] ;  /* 0x00005b0000067ab9 */ /* 0x000fe20000000800 */
[C---:B------:R-:W-:Y:S01]  /*0fc0*/  IADD3 R5, R4.reuse, 0x10, RZ ;  /* 0x0000001004057810 */ /* 0x040fe20007ffe0ff */
[----:B------:R-:W-:Y:S01]  /*0fd0*/  ULDC UR4, c[0x0][0x1a4] ;  /* 0x0000690000047ab9 */ /* 0x000fe20000000800 */
[C---:B------:R-:W-:Y:S01]  /*0fe0*/  IADD3 R3, R4.reuse, 0x20, RZ ;  /* 0x0000002004037810 */ /* 0x040fe20007ffe0ff */
[----:B------:R-:W2:Y:S01]  /*0ff0*/  SHFL.IDX PT, R7, R7, RZ, 0x1f ;  /* 0x00001fff07077589 */ /* 0x000ea200000e0000 */
[----:B------:R-:W-:Y:S01]  /*1000*/  ISETP.GE.AND P3, PT, R5, c[0x0][0x178], PT ;  /* 0x00005e0005007a0c */ /* 0x000fe20003f66270 */
[----:B------:R-:W-:Y:S01]  /*1010*/  ULOP3.LUT UR4, UR6, UR4, URZ, 0x3c, !UPT ;  /* 0x0000000406047292 */ /* 0x000fe2000f8e3c3f */
[C---:B------:R-:W-:Y:S01]  /*1020*/  IADD3 R5, R4.reuse, 0x30, RZ ;  /* 0x0000003004057810 */ /* 0x040fe20007ffe0ff */
[----:B------:R-:W-:Y:S01]  /*1030*/  ULDC.64 UR14, c[0x0][0x118] ;  /* 0x00004600000e7ab9 */ /* 0x000fe20000000a00 */
[C---:B------:R-:W-:Y:S01]  /*1040*/  ISETP.GE.AND P5, PT, R4.reuse, c[0x0][0x178], PT ;  /* 0x00005e0004007a0c */ /* 0x040fe20003fa6270 */
[----:B------:R-:W-:Y:S01]  /*1050*/  IMAD.SHL.U32 R4, R4, 0x20, RZ ;  /* 0x0000002004047824 */ /* 0x000fe200078e00ff */
[----:B------:R-:W-:Y:S01]  /*1060*/  ISETP.GE.AND P6, PT, R3, c[0x0][0x178], PT ;  /* 0x00005e0003007a0c */ /* 0x000fe20003fc6270 */
[----:B------:R-:W-:Y:S01]  /*1070*/  IMAD.MOV.U32 R209, RZ, RZ, 0x1 ;  /* 0x00000001ffd17424 */ /* 0x000fe200078e00ff */
[----:B------:R-:W-:Y:S01]  /*1080*/  LEA.HI R3, R31, R31, RZ, 0x1 ;  /* 0x0000001f1f037211 */ /* 0x000fe200078f08ff */
[----:B------:R-:W-:Y:S01]  /*1090*/  IMAD.MOV.U32 R213, RZ, RZ, RZ ;  /* 0x000000ffffd57224 */ /* 0x000fe200078e00ff */
[----:B-1----:R-:W1:Y:S01]  /*10a0*/  MUFU.RCP R12, R10 ;  /* 0x0000000a000c7308 */ /* 0x002e620000001000 */
[----:B------:R-:W-:Y:S01]  /*10b0*/  IADD3 R27, P2, P1, R6, R4, R27 ;  /* 0x00000004061b7210 */ /* 0x000fe2000795e01b */
[----:B------:R-:W-:Y:S01]  /*10c0*/  IMAD.SHL.U32 R164, R207, 0x2, RZ ;  /* 0x00000002cfa47824 */ /* 0x000fe200078e00ff */
[----:B------:R-:W-:Y:S01]  /*10d0*/  SHF.R.S32.HI R6, RZ, 0x1f, R6 ;  /* 0x0000001fff067819 */ /* 0x000fe20000011406 */
[----:B------:R-:W-:Y:S01]  /*10e0*/  BSSY B0, `(.L_x_598) ;  /* 0x0000100000007945 */ /* 0x000fe20003800000 */
[----:B------:R-:W-:-:S02]  /*10f0*/  SHF.R.S32.HI R4, RZ, 0x1f, R4 ;  /* 0x0000001fff047819 */ /* 0x000fc40000011404 */
[----:B------:R-:W-:Y:S02]  /*1100*/  ISETP.GE.AND P0, PT, R5, c[0x0][0x178], PT ;  /* 0x00005e0005007a0c */ /* 0x000fe40003f06270 */
[----:B------:R-:W-:Y:S02]  /*1110*/  IADD3.X R19, R6, R4, R19, P2, P1 ;  /* 0x0000000406137210 */ /* 0x000fe400017e2413 */
[----:B------:R-:W-:Y:S02]  /*1120*/  IADD3 R6, R0, 0x10, RZ ;  /* 0x0000001000067810 */ /* 0x000fe40007ffe0ff */
[----:B------:R-:W-:Y:S01]  /*1130*/  ISETP.GE.U32.AND P1, PT, R208, c[0x0][0x16c], PT ;  /* 0x00005b00d0007a0c */ /* 0x000fe20003f26070 */
[----:B--2---:R2:W3:Y:S01]  /*1140*/  R2UR UR5, R7 ;  /* 0x00000000070573c2 */ /* 0x0044e200000e0000 */
[----:B------:R-:W-:Y:S02]  /*1150*/  SHF.R.S32.HI R25, RZ, 0x1f, R6 ;  /* 0x0000001fff197819 */ /* 0x000fe40000011406 */
[----:B-1----:R-:W-:-:S02]  /*1160*/  IADD3 R12, R12, 0xffffffe, RZ ;  /* 0x0ffffffe0c0c7810 */ /* 0x002fc40007ffe0ff */
[C---:B------:R-:W-:Y:S01]  /*1170*/  LOP3.LUT R10, R3.reuse, 0xfffffffe, RZ, 0xc0, !PT ;  /* 0xfffffffe030a7812 */ /* 0x040fe200078ec0ff */
[----:B------:R-:W-:Y:S01]  /*1180*/  IMAD.SHL.U32 R3, R3, 0x4, RZ ;  /* 0x0000000403037824 */ /* 0x000fe200078e00ff */
[----:B------:R-:W1:Y:S01]  /*1190*/  F2I.FTZ.U32.TRUNC.NTZ R13, R12 ;  /* 0x0000000c000d7305 */ /* 0x000e62000021f000 */
[----:B------:R-:W-:Y:S02]  /*11a0*/  SEL R215, R215, RZ, !P1 ;  /* 0x000000ffd7d77207 */ /* 0x000fe40004800000 */
[----:B------:R-:W-:Y:S01]  /*11b0*/  IMAD.IADD R5, R31, 0x1, -R10 ;  /* 0x000000011f057824 */ /* 0x000fe200078e0a0a */
[----:B------:R-:W-:Y:S02]  /*11c0*/  SEL R212, R212, RZ, !P1 ;  /* 0x000000ffd4d47207 */ /* 0x000fe40004800000 */
[----:B------:R-:W-:Y:S02]  /*11d0*/  LEA.HI R25, R25, R6, RZ, 0x2 ;  /* 0x0000000619197211 */ /* 0x000fe400078f10ff */
[----:B------:R-:W-:-:S02]  /*11e0*/  SEL R217, R217, RZ, !P1 ;  /* 0x000000ffd9d97207 */ /* 0x000fc40004800000 */
[----:B------:R-:W-:Y:S02]  /*11f0*/  SEL R214, R214, RZ, !P1 ;  /* 0x000000ffd6d67207 */ /* 0x000fe40004800000 */
[----:B------:R-:W-:Y:S02]  /*1200*/  SEL R219, R219, RZ, !P1 ;  /* 0x000000ffdbdb7207 */ /* 0x000fe40004800000 */
[----:B------:R-:W-:Y:S01]  /*1210*/  SEL R216, R216, RZ, !P1 ;  /* 0x000000ffd8d87207 */ /* 0x000fe20004800000 */
[--C-:B-1----:R-:W-:Y:S01]  /*1220*/  IMAD.MOV R11, RZ, RZ, -R13.reuse ;  /* 0x000000ffff0b7224 */ /* 0x102fe200078e0a0d */
[----:B--2---:R-:W-:Y:S01]  /*1230*/  LOP3.LUT R7, R217, R214, RZ, 0xc0, !PT ;  /* 0x000000d6d9077212 */ /* 0x004fe200078ec0ff */
[----:B------:R-:W-:Y:S01]  /*1240*/  IMAD.MOV.U32 R12, RZ, RZ, RZ ;  /* 0x000000ffff0c7224 */ /* 0x000fe200078e00ff */
[----:B------:R-:W-:Y:S01]  /*1250*/  SEL R221, R221, RZ, !P1 ;  /* 0x000000ffdddd7207 */ /* 0x000fe20004800000 */
[----:B------:R-:W-:Y:S01]  /*1260*/  IMAD R11, R11, R2, RZ ;  /* 0x000000020b0b7224 */ /* 0x000fe200078e02ff */
[----:B------:R-:W-:Y:S01]  /*1270*/  SEL R218, R218, RZ, !P1 ;  /* 0x000000ffdada7207 */ /* 0x000fe20004800000 */
[----:B------:R-:W-:Y:S01]  /*1280*/  IMAD.SHL.U32 R7, R7, 0x10, RZ ;  /* 0x0000001007077824 */ /* 0x000fe200078e00ff */
[----:B------:R-:W-:Y:S01]  /*1290*/  LOP3.LUT R3, R3, 0xfffffff8, RZ, 0xc0, !PT ;  /* 0xfffffff803037812 */ /* 0x000fe200078ec0ff */
[----:B------:R-:W-:Y:S01]  /*12a0*/  IMAD.HI.U32 R10, R13, R11, R12 ;  /* 0x0000000b0d0a7227 */ /* 0x000fe200078e000c */
[----:B------:R-:W-:-:S02]  /*12b0*/  SHF.R.S32.HI R13, RZ, 0x1f, R0 ;  /* 0x0000001fff0d7819 */ /* 0x000fc40000011400 */
[----:B------:R-:W-:Y:S02]  /*12c0*/  LOP3.LUT R12, R215, R212, RZ, 0xc0, !PT ;  /* 0x000000d4d70c7212 */ /* 0x000fe400078ec0ff */
[----:B------:R-:W-:Y:S02]  /*12d0*/  LEA.HI R4, R13, R0, RZ, 0x2 ;  /* 0x000000000d047211 */ /* 0x000fe400078f10ff */
[----:B------:R-:W-:Y:S01]  /*12e0*/  LOP3.LUT R13, R25, 0x7ffffffc, RZ, 0xc0, !PT ;  /* 0x7ffffffc190d7812 */ /* 0x000fe200078ec0ff */
[----:B------:R-:W-:Y:S01]  /*12f0*/  IMAD.SHL.U32 R12, R12, 0x10, RZ ;  /* 0x000000100c0c7824 */ /* 0x000fe200078e00ff */
[----:B------:R-:W-:Y:S02]  /*1300*/  LOP3.LUT R23, R4, 0x7ffffffc, RZ, 0xc0, !PT ;  /* 0x7ffffffc04177812 */ /* 0x000fe400078ec0ff */
[----:B------:R-:W-:Y:S01]  /*1310*/  IABS R11, c[0x0][0x16c] ;  /* 0x00005b00000b7a13 */ /* 0x000fe20000000000 */
[----:B------:R-:W-:Y:S01]  /*1320*/  IMAD.IADD R6, R6, 0x1, -R13 ;  /* 0x0000000106067824 */ /* 0x000fe200078e0a0d */
[----:B------:R-:W-:Y:S01]  /*1330*/  LOP3.LUT P4, RZ, R12, 0x10, RZ, 0xc0, !PT ;  /* 0x000000100cff7812 */ /* 0x000fe2000788c0ff */
[----:B------:R-:W-:Y:S01]  /*1340*/  IMAD.IADD R18, R0, 0x1, -R23 ;  /* 0x0000000100127824 */ /* 0x000fe200078e0a17 */
[----:B------:R-:W-:Y:S01]  /*1350*/  SEL R13, RZ, 0x1, P5 ;  /* 0x00000001ff0d7807 */ /* 0x000fe20002800000 */
[----:B------:R-:W-:Y:S01]  /*1360*/  IMAD.HI.U32 R0, R10, R11, RZ ;  /* 0x0000000b0a007227 */ /* 0x000fe200078e00ff */
[----:B------:R-:W-:-:S02]  /*1370*/  LOP3.LUT P2, RZ, R7, 0x10, RZ, 0xc0, !PT ;  /* 0x0000001007ff7812 */ /* 0x000fc4000784c0ff */
[--C-:B------:R-:W-:Y:S01]  /*1380*/  SHF.R.S32.HI R10, RZ, 0x2, R4.reuse ;  /* 0x00000002ff0a7819 */ /* 0x100fe20000011404 */
[--C-:B------:R-:W-:Y:S01]  /*1390*/  IMAD R12, R18, 0x2, R5.reuse ;  /* 0x00000002120c7824 */ /* 0x100fe200078e0205 */
[----:B------:R-:W-:Y:S01]  /*13a0*/  SHF.R.S32.HI R23, RZ, 0x1f, R4 ;  /* 0x0000001fff177819 */ /* 0x000fe20000011404 */
[----:B------:R-:W-:Y:S01]  /*13b0*/  IMAD R5, R6, 0x2, R5 ;  /* 0x0000000206057824 */ /* 0x000fe200078e0205 */
[----:B------:R-:W-:Y:S01]  /*13c0*/  LOP3.LUT R18, R219, R216, RZ, 0xc0, !PT ;  /* 0x000000d8db127212 */ /* 0x000fe200078ec0ff */
[----:B------:R-:W-:Y:S01]  /*13d0*/  IMAD.MOV R6, RZ, RZ, -R0 ;  /* 0x000000ffff067224 */ /* 0x000fe200078e0a00 */
[----:B------:R-:W-:Y:S02]  /*13e0*/  SHF.R.S32.HI R7, RZ, 0x1f, R12 ;  /* 0x0000001fff077819 */ /* 0x000fe4000001140c */
[----:B------:R-:W-:Y:S01]  /*13f0*/  SHF.R.S32.HI R4, RZ, 0x1f, R5 ;  /* 0x0000001fff047819 */ /* 0x000fe20000011405 */
[----:B------:R-:W-:Y:S01]  /*1400*/  IMAD R11, R2, R6, R11 ;  /* 0x00000006020b7224 */ /* 0x000fe200078e020b */
[--C-:B------:R-:W-:Y:S01]  /*1410*/  SHF.R.S32.HI R6, RZ, 0x2, R25.reuse ;  /* 0x00000002ff067819 */ /* 0x100fe20000011419 */
[----:B------:R-:W-:Y:S01]  /*1420*/  IMAD.SHL.U32 R18, R18, 0x10, RZ ;  /* 0x0000001012127824 */ /* 0x000fe200078e00ff */
[----:B------:R-:W-:-:S02]  /*1430*/  SHF.R.S32.HI R25, RZ, 0x1f, R25 ;  /* 0x0000001fff197819 */ /* 0x000fc40000011419 */
[----:B------:R-:W-:Y:S02]  /*1440*/  ISETP.GT.U32.AND P5, PT, R2, R11, PT ;  /* 0x0000000b0200720c */ /* 0x000fe40003fa4070 */
[----:B------:R-:W-:Y:S02]  /*1450*/  LEA.HI R23, R23, R10, RZ, 0x2 ;  /* 0x0000000a17177211 */ /* 0x000fe400078f10ff */
[----:B------:R-:W-:Y:S02]  /*1460*/  LEA.HI R25, R25, R6, RZ, 0x2 ;  /* 0x0000000619197211 */ /* 0x000fe400078f10ff */
[----:B------:R-:W-:Y:S02]  /*1470*/  LEA.HI R7, R7, R12, RZ, 0x2 ;  /* 0x0000000c07077211 */ /* 0x000fe400078f10ff */
[----:B------:R-:W-:Y:S02]  /*1480*/  LEA.HI R4, R4, R5, RZ, 0x2 ;  /* 0x0000000504047211 */ /* 0x000fe400078f10ff */
[----:B------:R-:W-:-:S02]  /*1490*/  LOP3.LUT R23, R23, 0xffffffc, RZ, 0xc0, !PT ;  /* 0x0ffffffc17177812 */ /* 0x000fc400078ec0ff */
[----:B------:R-:W-:Y:S01]  /*14a0*/  LOP3.LUT R25, R25, 0xffffffc, RZ, 0xc0, !PT ;  /* 0x0ffffffc19197812 */ /* 0x000fe200078ec0ff */
[----:B------:R-:W-:Y:S01]  /*14b0*/  @!P5 IMAD.IADD R11, R11, 0x1, -R2 ;  /* 0x000000010b0bd824 */ /* 0x000fe200078e0a02 */
[----:B------:R-:W-:Y:S01]  /*14c0*/  LOP3.LUT R7, R7, 0xfffffffc, RZ, 0xc0, !PT ;  /* 0xfffffffc07077812 */ /* 0x000fe200078ec0ff */
[----:B------:R-:W-:Y:S01]  /*14d0*/  IMAD.IADD R23, R10, 0x1, -R23 ;  /* 0x000000010a177824 */ /* 0x000fe200078e0a17 */
[----:B------:R-:W-:Y:S01]  /*14e0*/  LOP3.LUT R4, R4, 0xfffffffc, RZ, 0xc0, !PT ;  /* 0xfffffffc04047812 */ /* 0x000fe200078ec0ff */
[----:B------:R-:W-:Y:S01]  /*14f0*/  IMAD.IADD R22, R6, 0x1, -R25 ;  /* 0x0000000106167824 */ /* 0x000fe200078e0a19 */
[----:B------:R-:W-:Y:S01]  /*1500*/  ISETP.GE.U32.AND P1, PT, R11, R2, PT ;  /* 0x000000020b00720c */ /* 0x000fe20003f26070 */
[----:B------:R-:W-:Y:S01]  /*1510*/  IMAD.IADD R12, R12, 0x1, -R7 ;  /* 0x000000010c0c7824 */ /* 0x000fe200078e0a07 */
[----:B------:R-:W-:Y:S01]  /*1520*/  @!P5 IADD3 R0, R0, 0x1, RZ ;  /* 0x000000010000d810 */ /* 0x000fe20007ffe0ff */
[----:B------:R-:W-:Y:S01]  /*1530*/  IMAD.IADD R25, R5, 0x1, -R4 ;  /* 0x0000000105197824 */ /* 0x000fe200078e0a04 */
[----:B------:R-:W-:-:S02]  /*1540*/  SEL R5, RZ, 0xffffffff, P3 ;  /* 0xffffffffff057807 */ /* 0x000fc40001800000 */
[----:B------:R-:W-:Y:S02]  /*1550*/  LOP3.LUT R12, R12, R23, RZ, 0x3c, !PT ;  /* 0x000000170c0c7212 */ /* 0x000fe400078e3cff */
[----:B------:R-:W-:Y:S01]  /*1560*/  LOP3.LUT R25, R25, R22, RZ, 0x3c, !PT ;  /* 0x0000001619197212 */ /* 0x000fe200078e3cff */
[----:B------:R-:W-:Y:S01]  /*1570*/  IMAD.SHL.U32 R2, R5, 0x2, RZ ;  /* 0x0000000205027824 */ /* 0x000fe200078e00ff */
[--C-:B------:R-:W-:Y:S02]  /*1580*/  IADD3 R7, R12, R7, R3.reuse ;  /* 0x000000070c077210 */ /* 0x100fe40007ffe003 */
[----:B------:R-:W-:Y:S02]  /*1590*/  IADD3 R25, R25, R4, R3 ;  /* 0x0000000419197210 */ /* 0x000fe40007ffe003 */
[----:B------:R-:W-:Y:S01]  /*15a0*/  LOP3.LUT R4, R221, R218, RZ, 0xc0, !PT ;  /* 0x000000dadd047212 */ /* 0x000fe200078ec0ff */
[----:B------:R-:W-:Y:S01]  /*15b0*/  IMAD R7, R10, 0x30, R7 ;  /* 0x000000300a077824 */ /* 0x000fe200078e0207 */
[----:B------:R-:W-:Y:S01]  /*15c0*/  ISETP.LE.AND P5, PT, RZ, UR4, PT ;  /* 0x00000004ff007c0c */ /* 0x000fe2000bfa3270 */
[----:B------:R-:W-:Y:S01]  /*15d0*/  IMAD R210, R6, 0x30, R25 ;  /* 0x0000003006d27824 */ /* 0x000fe200078e0219 */
[----:B------:R-:W-:Y:S01]  /*15e0*/  SEL R3, RZ, 0x4, P6 ;  /* 0x00000004ff037807 */ /* 0x000fe20003000000 */
[----:B------:R-:W-:Y:S01]  /*15f0*/  IMAD.SHL.U32 R4, R4, 0x10, RZ ;  /* 0x0000001004047824 */ /* 0x000fe200078e00ff */
[----:B------:R-:W-:Y:S01]  /*1600*/  ISETP.NE.AND P6, PT, RZ, c[0x0][0x1a4], PT ;  /* 0x00006900ff007a0c */ /* 0x000fe20003fc5270 */
[----:B------:R-:W-:Y:S01]  /*1610*/  IMAD.SHL.U32 R211, R7, 0x10, RZ ;  /* 0x0000001007d37824 */ /* 0x000fe200078e00ff */
[----:B------:R-:W-:Y:S01]  /*1620*/  @P1 IADD3 R0, R0, 0x1, RZ ;  /* 0x0000000100001810 */ /* 0x000fe20007ffe0ff */
[----:B------:R-:W-:Y:S01]  /*1630*/  IMAD.SHL.U32 R210, R210, 0x10, RZ ;  /* 0x00000010d2d27824 */ /* 0x000fe200078e00ff */
[----:B------:R-:W-:Y:S01]  /*1640*/  ISETP.NE.AND P1, PT, R196, c[0x0][0x180], PT ;  /* 0x00006000c4007a0c */ /* 0x000fe20003f25270 */
[----:B------:R-:W-:Y:S01]  /*1650*/  IMAD.MOV.U32 R7, RZ, RZ, RZ ;  /* 0x000000ffff077224 */ /* 0x000fe200078e00ff */
[----:B------:R-:W-:Y:S01]  /*1660*/  LOP3.LUT R2, R2, 0x2, R13, 0xe2, !PT ;  /* 0x0000000202027812 */ /* 0x000fe200078ee20d */
[----:B---3--:R-:W-:Y:S01]  /*1670*/  USHF.R.S32.HI UR4, URZ, 0x1f, UR5 ;  /* 0x0000001f3f047899 */ /* 0x008fe20008011405 */
[----:B------:R-:W-:-:S02]  /*1680*/  SEL R225, RZ, 0x8, P0 ;  /* 0x00000008ffe17807 */ /* 0x000fc40000000000 */
[----:B------:R-:W-:Y:S01]  /*1690*/  LOP3.LUT P0, RZ, R4, 0x10, RZ, 0xc0, !PT ;  /* 0x0000001004ff7812 */ /* 0x000fe2000780c0ff */
[----:B------:R-:W-:Y:S01]  /*16a0*/  ULEA.HI UR4, UR4, UR5, URZ, 0x2 ;  /* 0x0000000504047291 */ /* 0x000fe2000f8f103f */
[----:B------:R-:W-:Y:S01]  /*16b0*/  LOP3.LUT R225, R225, R3, R2, 0xfe, !PT ;  /* 0x00000003e1e17212 */ /* 0x000fe200078efe02 */
[----:B------:R-:W-:Y:S01]  /*16c0*/  IMAD.MOV.U32 R3, RZ, RZ, R0 ;  /* 0x000000ffff037224 */ /* 0x000fe200078e0000 */
[----:B------:R-:W-:Y:S01]  /*16d0*/  LOP3.LUT R4, R211, 0xfffffff0, RZ, 0xc0, !PT ;  /* 0xfffffff0d3047812 */ /* 0x000fe200078ec0ff */
[----:B------:R-:W-:Y:S01]  /*16e0*/  ULOP3.LUT UR7, UR4, 0xfffffffc, URZ, 0xc0, !UPT ;  /* 0xfffffffc04077892 */ /* 0x000fe2000f8ec03f */
[----:B------:R-:W-:Y:S01]  /*16f0*/  LOP3.LUT P3, RZ, R18, 0x10, RZ, 0xc0, !PT ;  /* 0x0000001012ff7812 */ /* 0x000fe2000786c0ff */
[----:B------:R-:W-:Y:S01]  /*1700*/  @!P5 IMAD.MOV R3, RZ, RZ, -R3 ;  /* 0x000000ffff03d224 */ /* 0x000fe200078e0a03 */
[----:B------:R-:W-:Y:S01]  /*1710*/  LOP3.LUT R5, R210, 0xfffffff0, RZ, 0xc0, !PT ;  /* 0xfffffff0d2057812 */ /* 0x000fe200078ec0ff */
[----:B------:R-:W-:Y:S01]  /*1720*/  @!PT LDS RZ, [RZ] ;  /* 0x00000000fffff984 */ /* 0x000fe20000000800 */
[----:B------:R-:W-:Y:S01]  /*1730*/  @!PT LDS RZ, [RZ] ;  /* 0x00000000fffff984 */ /* 0x000fe20000000800 */
[----:B------:R1:W-:Y:S01]  /*1740*/  LDGSTS.E.LTC128B.128 [R4], [R20.64], P4 ;  /* 0x0000000014047fae */ /* 0x0003e2000a121d4e */
[----:B------:R-:W-:Y:S01]  /*1750*/  @!P6 LOP3.LUT R3, RZ, c[0x0][0x1a4], RZ, 0x33, !PT ;  /* 0x00006900ff03ea12 */ /* 0x000fe200078e33ff */
[----:B------:R-:W-:Y:S01]  /*1760*/  IMAD.MOV.U32 R18, RZ, RZ, 0x8 ;  /* 0x00000008ff127424 */ /* 0x000fe200078e00ff */
[C---:B------:R-:W-:Y:S01]  /*1770*/  ISETP.NE.AND P6, PT, R196.reuse, c[0x0][0x22c], PT ;  /* 0x00008b00c4007a0c */ /* 0x040fe20003fc5270 */
[----:B------:R2:W-:Y:S01]  /*1780*/  LDGSTS.E.LTC128B.128 [R5], [R16.64], P2 ;  /* 0x0000000010057fae */ /* 0x0005e20009121d4e */
[----:B------:R-:W-:Y:S01]  /*1790*/  @!P1 ISETP.LT.AND P2, PT, R196, c[0x0][0x17c], PT ;  /* 0x00005f00c4009a0c */ /* 0x000fe20003f41270 */
[----:B------:R-:W-:Y:S01]  /*17a0*/  @!P1 IMAD.MOV.U32 R209, RZ, RZ, RZ ;  /* 0x000000ffffd19224 */ /* 0x000fe200078e00ff */
[----:B------:R-:W-:Y:S01]  /*17b0*/  ISETP.GE.U32.AND P4, PT, R208, R3, PT ;  /* 0x00000003d000720c */ /* 0x000fe20003f86070 */
[----:B------:R-:W-:Y:S01]  /*17c0*/  UIADD3 UR7, UR5, -UR7, URZ ;  /* 0x8000000705077290 */ /* 0x000fe2000fffe03f */
[----:B------:R-:W-:Y:S01]  /*17d0*/  @!P1 SEL R7, R196, 0x2, P2 ;  /* 0x00000002c4079807 */ /* 0x000fe20001000000 */
[----:B------:R3:W-:Y:S01]  /*17e0*/  LDGSTS.E.LTC128B.128 [R4+0x1800], [R14.64], P3 ;  /* 0x018000000e047fae */ /* 0x0007e20009921d4e */
[----:B------:R-:W-:Y:S01]  /*17f0*/  SEL R225, R225, RZ, !P4 ;  /* 0x000000ffe1e17207 */ /* 0x000fe20006000000 */
[----:B------:R-:W-:Y:S01]  /*1800*/  ULEA.HI UR6, UR7, UR7, URZ, 0x1 ;  /* 0x0000000707067291 */ /* 0x000fe2000f8f083f */
[----:B------:R-:W-:Y:S01]  /*1810*/  ISETP.NE.AND P3, PT, R7, 0x2, PT ;  /* 0x000000020700780c */ /* 0x000fe20003f65270 */
[----:B------:R4:W-:Y:S01]  /*1820*/  LDGSTS.E.LTC128B.128 [R5+0x1800], [R8.64], P0 ;  /* 0x0180000008057fae */ /* 0x0009e20008121d4e */
[----:B------:R-:W-:Y:S01]  /*1830*/  IADD3 R12, P0, R27, c[0x0][0x250], RZ ;  /* 0x000094001b0c7a10 */ /* 0x000fe20007f1e0ff */
[C---:B------:R-:W-:Y:S01]  /*1840*/  IMAD.SHL.U32 R2, R225.reuse, 0x10, RZ ;  /* 0x00000010e1027824 */ /* 0x040fe200078e00ff */
[----:B------:R-:W-:Y:S01]  /*1850*/  SEL R11, RZ, c[0x0][0x230], P6 ;  /* 0x00008c00ff0b7a07 */ /* 0x000fe20003000000 */
[----:B------:R-:W-:Y:S01]  /*1860*/  IMAD.SHL.U32 R0, R225, 0x8, RZ ;  /* 0x00000008e1007824 */ /* 0x000fe200078e00ff */
[----:B------:R-:W-:Y:S01]  /*1870*/  IADD3.X R13, R19, c[0x0][0x254], RZ, P0, !PT ;  /* 0x00009500130d7a10 */ /* 0x000fe200007fe4ff */
[----:B------:R-:W-:Y:S01]  /*1880*/  IMAD R26, R7, R18, c[0x2][0x0] ;  /* 0x00800000071a7624 */ /* 0x000fe200078e0212 */
[----:B------:R-:W-:Y:S01]  /*1890*/  IADD3 R22, P0, R12, c[0x0][0x238], RZ ;  /* 0x00008e000c167a10 */ /* 0x000fe20007f1e0ff */
[----:B------:R-:W-:Y:S01]  /*18a0*/  IMAD.IADD R226, R208, 0x1, R11 ;  /* 0x00000001d0e27824 */ /* 0x000fe200078e020b */
[----:B------:R-:W-:Y:S01]  /*18b0*/  LOP3.LUT P5, RZ, R2, 0x10, RZ, 0xc0, !PT ;  /* 0x0000001002ff7812 */ /* 0x000fe200078ac0ff */
[----:B------:R-:W-:Y:S01]  /*18c0*/  IMAD.SHL.U32 R6, R225, 0x2, RZ ;  /* 0x00000002e1067824 */ /* 0x000fe200078e00ff */
[----:B------:R-:W-:Y:S01]  /*18d0*/  IADD3.X R23, R13, c[0x0][0x23c], RZ, P0, !PT ;  /* 0x00008f000d177a10 */ /* 0x000fe200007fe4ff */
[----:B------:R-:W5:Y:S01]  /*18e0*/  LDC.64 R26, c[0x0][R26+0x160] ;  /* 0x000058001a1a7b82 */ /* 0x000f620000000a00 */
[----:B------:R-:W-:Y:S01]  /*18f0*/  LOP3.LUT P4, RZ, R0, 0x10, RZ, 0xc0, !PT ;  /* 0x0000001000ff7812 */ /* 0x000fe2000788c0ff */
[----:B------:R-:W-:Y:S01]  /*1900*/  IMAD.SHL.U32 R0, R225, 0x4, RZ ;  /* 0x00000004e1007824 */ /* 0x000fe200078e00ff */
[----:B------:R-:W-:Y:S01]  /*1910*/  IADD3 R28, P0, R22, c[0x0][0x238], RZ ;  /* 0x00008e00161c7a10 */ /* 0x000fe20007f1e0ff */
[----:B------:R-:W-:Y:S01]  /*1920*/  USHF.L.U32 UR4, UR4, 0x2, URZ ;  /* 0x0000000204047899 */ /* 0x000fe2000800063f */
[----:B------:R-:W-:Y:S01]  /*1930*/  @!P3 IADD3 R208, R208, c[0x0][0x1f8], RZ ;  /* 0x00007e00d0d0ba10 */ /* 0x000fe20007ffe0ff */
[----:B------:R-:W-:Y:S01]  /*1940*/  ULOP3.LUT UR5, UR6, 0xfffffffe, URZ, 0xc0, !UPT ;  /* 0xfffffffe06057892 */ /* 0x000fe2000f8ec03f */
[----:B------:R-:W-:Y:S01]  /*1950*/  IADD3.X R29, R23, c[0x0][0x23c], RZ, P0, !PT ;  /* 0x00008f00171d7a10 */ /* 0x000fe200007fe4ff */
[----:B------:R-:W-:Y:S01]  /*1960*/  ULOP3.LUT UR4, UR4, 0xfffffff0, URZ, 0xc0, !UPT ;  /* 0xfffffff004047892 */ /* 0x000fe2000f8ec03f */
[----:B------:R-:W-:Y:S01]  /*1970*/  ISETP.GE.U32.AND P0, PT, R208, c[0x0][0x16c], PT ;  /* 0x00005b00d0007a0c */ /* 0x000fe20003f06070 */
[----:B------:R2:W-:Y:S01]  /*1980*/  LDGSTS.E.BYPASS.LTC128B.128 [R4+0x6000], [R12.64], P5 ;  /* 0x060000000c047fae */ /* 0x0005e2000a901d4e */
[----:B------:R-:W-:Y:S01]  /*1990*/  LOP3.LUT P3, RZ, R0, 0x10, RZ, 0xc0, !PT ;  /* 0x0000001000ff7812 */ /* 0x000fe2000786c0ff */
[----:B------:R-:W-:Y:S01]  /*19a0*/  USHF.R.S32.HI UR6, URZ, 0x1, UR6 ;  /* 0x000000013f067899 */ /* 0x000fe20008011406 */
[----:B------:R-:W-:Y:S01]  /*19b0*/  LOP3.LUT P5, RZ, R6, 0x10, RZ, 0xc0, !PT ;  /* 0x0000001006ff7812 */ /* 0x000fe200078ac0ff */
[----:B------:R3:W-:Y:S01]  /*19c0*/  LDGSTS.E.BYPASS.LTC128B.128 [R5+0x6000], [R22.64], P4 ;  /* 0x0600000016057fae */ /* 0x0007e2000a101d4e */
[----:B------:R-:W-:Y:S01]  /*19d0*/  @!P1 SEL R213, RZ, 0x1, !P2 ;  /* 0x00000001ffd59807 */ /* 0x000fe20005000000 */
[----:B------:R-:W-:Y:S01]  /*19e0*/  UIADD3 UR5, UR7, -UR5, URZ ;  /* 0x8000000507057290 */ /* 0x000fe2000fffe03f */
[C---:B------:R-:W-:Y:S01]  /*19f0*/  SHF.L.U32 R6, R196.reuse, R209, RZ ;  /* 0x000000d1c4067219 */ /* 0x040fe200000006ff */
[----:B------:R-:W-:Y:S01]  /*1a00*/  UIMAD UR6, UR6, 0x300, UR4 ;  /* 0x00000300060678a4 */ /* 0x000fe2000f8e0204 */
[----:B------:R-:W-:Y:S01]  /*1a10*/  SHF.L.U32 R7, R196, R213, RZ ;  /* 0x000000d5c4077219 */ /* 0x000fe200000006ff */
[----:B------:R-:W-:Y:S01]  /*1a20*/  UIMAD UR4, UR5, 0x300, UR4 ;  /* 0x00000300050478a4 */ /* 0x000fe2000f8e0204 */
[----:B------:R-:W-:Y:S01]  /*1a30*/  IADD3 R209, R209, 0x1, RZ ;  /* 0x00000001d1d17810 */ /* 0x000fe20007ffe0ff */
[----:B------:R-:W-:Y:S01]  /*1a40*/  @P0 CS2R R214, SRZ ;  /* 0x0000000000d60805 */ /* 0x000fe2000001ff00 */
[----:B------:R-:W-:Y:S01]  /*1a50*/  @P0 IMAD.MOV.U32 R212, RZ, RZ, RZ ;  /* 0x000000ffffd40224 */ /* 0x000fe200078e00ff */
[----:B------:R4:W-:Y:S01]  /*1a60*/  LDGSTS.E.BYPASS.LTC128B.128 [R4+0x7800], [R28.64], P3 ;  /* 0x078000001c047fae */ /* 0x0009e20009901d4e */
[C---:B-----5:R-:W-:Y:S01]  /*1a70*/  IADD3 R24, P2, R26.reuse, R20, RZ ;  /* 0x000000141a187210 */ /* 0x060fe20007f5e0ff */
[----:B------:R-:W-:Y:S01]  /*1a80*/  @P0 CS2R R216, SRZ ;  /* 0x0000000000d80805 */ /* 0x000fe2000001ff00 */
[----:B-1----:R-:W-:Y:S01]  /*1a90*/  IADD3 R20, P3, R26, R14, RZ ;  /* 0x0000000e1a147210 */ /* 0x002fe20007f7e0ff */
[----:B------:R-:W-:Y:S01]  /*1aa0*/  @P0 CS2R R218, SRZ ;  /* 0x0000000000da0805 */ /* 0x000fe2000001ff00 */
[----:B------:R-:W-:Y:S01]  /*1ab0*/  LOP3.LUT P1, RZ, R6, R215, RZ, 0xc0, !PT ;  /* 0x000000d706ff7212 */ /* 0x000fe2000782c0ff */
[----:B------:R-:W-:Y:S01]  /*1ac0*/  IMAD.X R25, R27, 0x1, R21, P2 ;  /* 0x000000011b197824 */ /* 0x000fe200010e0615 */
[----:B------:R-:W-:Y:S01]  /*1ad0*/  LOP3.LUT R0, R207, 0x8, RZ, 0xc0, !PT ;  /* 0x00000008cf007812 */ /* 0x000fe200078ec0ff */
[----:B------:R-:W-:Y:S01]  /*1ae0*/  IMAD.X R21, R27, 0x1, R15, P3 ;  /* 0x000000011b157824 */ /* 0x000fe200018e060f */
[----:B------:R-:W-:Y:S01]  /*1af0*/  LOP3.LUT R11, R164, 0x2, RZ, 0xc0, !PT ;  /* 0x00000002a40b7812 */ /* 0x000fe200078ec0ff */
[----:B------:R-:W-:Y:S01]  /*1b00*/  @P0 IMAD.MOV.U32 R221, RZ, RZ, RZ ;  /* 0x000000ffffdd0224 */ /* 0x000fe200078e00ff */
[----:B------:R-:W-:-:S02]  /*1b10*/  ISETP.NE.AND P3, PT, R209, c[0x0][0x180], PT ;  /* 0x00006000d1007a0c */ /* 0x000fc40003f65270 */
[----:B--2---:R-:W-:Y:S02]  /*1b20*/  IADD3 R12, P4, R28, c[0x0][0x238], RZ ;  /* 0x00008e001c0c7a10 */ /* 0x004fe40007f9e0ff */
[----:B------:R-:W-:Y:S02]  /*1b30*/  SHF.R.U32.HI R2, RZ, 0x4, R207 ;  /* 0x00000004ff027819 */ /* 0x000fe400000116cf */
[----:B------:R-:W-:Y:S02]  /*1b40*/  IADD3.X R13, R29, c[0x0][0x23c], RZ, P4, !PT ;  /* 0x00008f001d0d7a10 */ /* 0x000fe400027fe4ff */
[C---:B---3--:R-:W-:Y:S02]  /*1b50*/  IADD3 R22, P4, R26.reuse, R16, RZ ;  /* 0x000000101a167210 */ /* 0x048fe40007f9e0ff */
[----:B------:R-:W-:Y:S01]  /*1b60*/  IADD3 R16, P2, R26, R8, RZ ;  /* 0x000000081a107210 */ /* 0x000fe20007f5e0ff */
[----:B------:R1:W-:Y:S01]  /*1b70*/  LDGSTS.E.BYPASS.LTC128B.128 [R5+0x7800], [R12.64], P5 ;  /* 0x078000000c057fae */ /* 0x0003e2000a901d4e */
[----:B------:R-:W-:Y:S01]  /*1b80*/  LOP3.LUT P5, RZ, R7, R212, RZ, 0xc0, !PT ;  /* 0x000000d407ff7212 */ /* 0x000fe200078ac0ff */
[----:B------:R-:W-:Y:S01]  /*1b90*/  IMAD.X R23, R27, 0x1, R17, P4 ;  /* 0x000000011b177824 */ /* 0x000fe200020e0611 */
[----:B------:R-:W-:Y:S01]  /*1ba0*/  LOP3.LUT P4, RZ, R7, R214, RZ, 0xc0, !PT ;  /* 0x000000d607ff7212 */ /* 0x000fe2000788c0ff */
[----:B------:R-:W-:Y:S01]  /*1bb0*/  IMAD.X R17, R27, 0x1, R9, P2 ;  /* 0x000000011b117824 */ /* 0x000fe200010e0609 */
[----:B------:R-:W-:Y:S01]  /*1bc0*/  PLOP3.LUT P1, PT, P5, P1, PT, 0x2a, 0x0 ;  /* 0x000000000000781c */ /* 0x000fe20002f22572 */
[----:B----4-:R-:W-:Y:S01]  /*1bd0*/  IMAD.MOV.U32 R9, RZ, RZ, c[0x0][0x248] ;  /* 0x00009200ff097624 */ /* 0x010fe200078e00ff */
[----:B------:R-:W0:Y:S01]  /*1be0*/  LDGDEPBAR ;  /* 0x00000000000079af */ /* 0x000e220000000000 */
[C---:B------:R-:W-:Y:S01]  /*1bf0*/  LOP3.LUT P5, RZ, R7.reuse, R216, RZ, 0xc0, !PT ;  /* 0x000000d807ff7212 */ /* 0x040fe200078ac0ff */
[----:B------:R-:W-:Y:S01]  /*1c00*/  @!P3 IMAD.MOV.U32 R209, RZ, RZ, RZ ;  /* 0x000000ffffd1b224 */ /* 0x000fe200078e00ff */
[----:B------:R-:W-:Y:S01]  /*1c10*/  LOP3.LUT P2, RZ, R7, R218, RZ, 0xc0, !PT ;  /* 0x000000da07ff7212 */ /* 0x000fe2000784c0ff */
[----:B------:R-:W-:Y:S01]  /*1c20*/  IMAD.MOV.U32 R7, RZ, RZ, c[0x0][0x24c] ;  /* 0x00009300ff077624 */ /* 0x000fe200078e00ff */
[----:B------:R-:W-:-:S02]  /*1c30*/  SEL R14, R9, c[0x0][0x240], !P6 ;  /* 0x00009000090e7a07 */ /* 0x000fc40007000000 */
[----:B------:R-:W-:Y:S02]  /*1c40*/  LOP3.LUT P0, RZ, R6, R219, RZ, 0xc0, !PT ;  /* 0x000000db06ff7212 */ /* 0x000fe4000780c0ff */
[----:B------:R-:W-:Y:S02]  /*1c50*/  LEA.HI R0, R0, R11, RZ, 0x1d ;  /* 0x0000000b00007211 */ /* 0x000fe400078fe8ff */
[----:B------:R2:W-:Y:S01]  /*1c60*/  LDGSTS.E.LTC128B.128 [R4+0x100], [R24.64], !P1 ;  /* 0x0010000018047fae */ /* 0x0005e2000c921d4e */
[----:B------:R-:W-:Y:S02]  /*1c70*/  LOP3.LUT P1, RZ, R6, R217, RZ, 0xc0, !PT ;  /* 0x000000d906ff7212 */ /* 0x000fe4000782c0ff */
[----:B------:R-:W-:Y:S02]  /*1c80*/  LOP3.LUT R11, R11, 0x1, R2, 0xf8, !PT ;  /* 0x000000010b0b7812 */ /* 0x000fe400078ef802 */
[----:B------:R-:W-:Y:S02]  /*1c90*/  PLOP3.LUT P4, PT, P4, P1, PT, 0x2a, 0x0 ;  /* 0x000000000000781c */ /* 0x000fe40002782572 */
[----:B------:R-:W-:-:S02]  /*1ca0*/  IADD3 R14, P1, R14, R12, RZ ;  /* 0x0000000c0e0e7210 */ /* 0x000fc40007f3e0ff */
[----:B------:R-:W-:Y:S02]  /*1cb0*/  SEL R2, R7, c[0x0][0x244], !P6 ;  /* 0x0000910007027a07 */ /* 0x000fe40007000000 */
[----:B------:R-:W-:Y:S02]  /*1cc0*/  PLOP3.LUT P0, PT, P5, P0, PT, 0x2a, 0x0 ;  /* 0x000000000000781c */ /* 0x000fe40002f00572 */
[----:B------:R-:W-:Y:S01]  /*1cd0*/  ISETP.GE.U32.AND P5, PT, R226, R3, PT ;  /* 0x00000003e200720c */ /* 0x000fe20003fa6070 */
[----:B------:R-:W-:Y:S01]  /*1ce0*/  IMAD.X R15, R2, 0x1, R13, P1 ;  /* 0x00000001020f7824 */ /* 0x000fe200008e060d */
[----:B------:R-:W-:Y:S01]  /*1cf0*/  LOP3.LUT P1, RZ, R6, R221, RZ, 0xc0, !PT ;  /* 0x000000dd06ff7212 */ /* 0x000fe2000782c0ff */
[----:B-1----:R-:W-:Y:S01]  /*1d00*/  IMAD.MOV.U32 R13, RZ, RZ, RZ ;  /* 0x000000ffff0d7224 */ /* 0x002fe200078e00ff */
[----:B------:R-:W-:Y:S01]  /*1d10*/  SEL R225, R225, RZ, !P5 ;  /* 0x000000ffe1e17207 */ /* 0x000fe20006800000 */
[----:B------:R2:W-:Y:S01]  /*1d20*/  LDGSTS.E.LTC128B.128 [R5+0x100], [R22.64], !P4 ;  /* 0x0010000016057fae */ /* 0x0005e2000e121d4e */
[----:B------:R-:W-:-:S02]  /*1d30*/  @!P3 IADD3 R6, R213, 0x1, RZ ;  /* 0x00000001d506b810 */ /* 0x000fc40007ffe0ff */
[----:B------:R-:W-:Y:S01]  /*1d40*/  PLOP3.LUT P1, PT, P2, P1, PT, 0x2a, 0x0 ;  /* 0x000000000000781c */ /* 0x000fe20001722572 */
[C---:B------:R-:W-:Y:S01]  /*1d50*/  IMAD.SHL.U32 R2, R225.reuse, 0x10, RZ ;  /* 0x00000010e1027824 */ /* 0x040fe200078e00ff */
[----:B------:R-:W-:Y:S01]  /*1d60*/  @!P3 ISETP.GE.AND P2, PT, R6, c[0x0][0x17c], PT ;  /* 0x00005f000600ba0c */ /* 0x000fe20003f46270 */
[----:B------:R2:W-:Y:S01]  /*1d70*/  LDGSTS.E.LTC128B.128 [R4+0x1900], [R20.64], !P0 ;  /* 0x0190000014047fae */ /* 0x0005e2000c121d4e */
[----:B------:R-:W-:Y:S02]  /*1d80*/  SHF.R.U32.HI R8, RZ, 0x2, R207 ;  /* 0x00000002ff087819 */ /* 0x000fe400000116cf */
[----:B------:R-:W-:Y:S02]  /*1d90*/  @!P3 SEL R13, R196, 0x2, !P2 ;  /* 0x00000002c40db807 */ /* 0x000fe40005000000 */
[----:B------:R-:W-:Y:S01]  /*1da0*/  LOP3.LUT P5, RZ, R2, 0x10, RZ, 0xc0, !PT ;  /* 0x0000001002ff7812 */ /* 0x000fe200078ac0ff */
[----:B------:R-:W-:Y:S01]  /*1db0*/  IMAD.SHL.U32 R2, R225, 0x8, RZ ;  /* 0x00000008e1027824 */ /* 0x000fe200078e00ff */
[----:B------:R-:W-:Y:S01]  /*1dc0*/  LOP3.LUT R8, R8, 0x3, RZ, 0xc0, !PT ;  /* 0x0000000308087812 */ /* 0x000fe200078ec0ff */
[----:B------:R-:W-:Y:S01]  /*1dd0*/  IMAD R18, R13, R18, c[0x2][0x0] ;  /* 0x008000000d127624 */ /* 0x000fe200078e0212 */
[----:B------:R-:W-:Y:S01]  /*1de0*/  IADD3 R26, P4, R14, c[0x0][0x238], RZ ;  /* 0x00008e000e1a7a10 */ /* 0x000fe20007f9e0ff */
[----:B------:R2:W-:Y:S01]  /*1df0*/  LDGSTS.E.LTC128B.128 [R5+0x1900], [R16.64], !P1 ;  /* 0x0190000010057fae */ /* 0x0005e2000c921d4e */
[----:B------:R-:W-:-:S02]  /*1e00*/  LOP3.LUT R11, R11, R8, RZ, 0x3c, !PT ;  /* 0x000000080b0b7212 */ /* 0x000fc400078e3cff */
[----:B------:R-:W-:Y:S01]  /*1e10*/  LOP3.LUT P0, RZ, R2, 0x10, RZ, 0xc0, !PT ;  /* 0x0000001002ff7812 */ /* 0x000fe2000780c0ff */
[----:B------:R-:W1:Y:S01]  /*1e20*/  LDC.64 R18, c[0x0][R18+0x160] ;  /* 0x0000580012127b82 */ /* 0x000e620000000a00 */
[----:B------:R-:W-:Y:S02]  /*1e30*/  LOP3.LUT R11, R11, 0x4, R164, 0xf8, !PT ;  /* 0x000000040b0b7812 */ /* 0x000fe400078ef8a4 */
[----:B------:R-:W-:Y:S01]  /*1e40*/  LOP3.LUT R2, R207, 0x4, RZ, 0xc0, !PT ;  /* 0x00000004cf027812 */ /* 0x000fe200078ec0ff */
[----:B------:R3:W-:Y:S01]  /*1e50*/  LDGSTS.E.BYPASS.LTC128B.128 [R4+0x6100], [R14.64], P5 ;  /* 0x061000000e047fae */ /* 0x0007e2000a901d4e */
[----:B------:R-:W-:Y:S01]  /*1e60*/  ISETP.NE.AND P1, PT, R13, 0x2, PT ;  /* 0x000000020d00780c */ /* 0x000fe20003f25270 */
[----:B------:R-:W-:Y:S01]  /*1e70*/  IMAD R11, R8, 0x30, R11 ;  /* 0x00000030080b7824 */ /* 0x000fe200078e020b */
[----:B------:R-:W-:Y:S01]  /*1e80*/  IADD3.X R27, R15, c[0x0][0x23c], RZ, P4, !PT ;  /* 0x00008f000f1b7a10 */ /* 0x000fe200027fe4ff */
[----:B------:R-:W-:Y:S01]  /*1e90*/  IMAD.SHL.U32 R8, R225, 0x4, RZ ;  /* 0x00000004e1087824 */ /* 0x000fe200078e00ff */
[----:B------:R-:W-:-:S02]  /*1ea0*/  SHF.R.U32.HI R13, RZ, 0x3, R207 ;  /* 0x00000003ff0d7819 */ /* 0x000fc400000116cf */
[----:B------:R-:W-:Y:S01]  /*1eb0*/  SHF.R.U32.HI R2, RZ, 0x2, R2 ;  /* 0x00000002ff027819 */ /* 0x000fe20000011602 */
[----:B------:R2:W-:Y:S01]  /*1ec0*/  LDGSTS.E.BYPASS.LTC128B.128 [R5+0x6100], [R26.64], P0 ;  /* 0x061000001a057fae */ /* 0x0005e20008101d4e */
[----:B------:R-:W-:Y:S01]  /*1ed0*/  LOP3.LUT P5, RZ, R8, 0x10, RZ, 0xc0, !PT ;  /* 0x0000001008ff7812 */ /* 0x000fe200078ac0ff */
[----:B------:R-:W-:Y:S01]  /*1ee0*/  IMAD.SHL.U32 R8, R225, 0x2, RZ ;  /* 0x00000002e1087824 */ /* 0x000fe200078e00ff */
[----:B------:R-:W-:Y:S02]  /*1ef0*/  LOP3.LUT R13, R2, 0x2, R13, 0xf8, !PT ;  /* 0x00000002020d7812 */ /* 0x000fe400078ef80d */
[----:B------:R-:W-:Y:S02]  /*1f00*/  IADD3 R28, P0, R26, c[0x0][0x238], RZ ;  /* 0x00008e001a1c7a10 */ /* 0x000fe40007f1e0ff */
[----:B------:R-:W-:Y:S02]  /*1f10*/  LOP3.LUT P4, RZ, R8, 0x10, RZ, 0xc0, !PT ;  /* 0x0000001008ff7812 */ /* 0x000fe4000788c0ff */
[----:B------:R-:W-:-:S02]  /*1f20*/  IADD3.X R29, R27, c[0x0][0x23c], RZ, P0, !PT ;  /* 0x00008f001b1d7a10 */ /* 0x000fc400007fe4ff */
[----:B------:R-:W-:Y:S02]  /*1f30*/  @!P1 IADD3 R208, R208, c[0x0][0x1f8], RZ ;  /* 0x00007e00d0d09a10 */ /* 0x000fe40007ffe0ff */
[----:B-1----:R-:W-:Y:S01]  /*1f40*/  IADD3 R198, P1, R18, R24, RZ ;  /* 0x0000001812c67210 */ /* 0x002fe20007f3e0ff */
[----:B------:R2:W-:Y:S01]  /*1f50*/  LDGSTS.E.BYPASS.LTC128B.128 [R4+0x7900], [R28.64], P5 ;  /* 0x079000001c047fae */ /* 0x0005e2000a901d4e */
[----:B------:R-:W-:Y:S02]  /*1f60*/  @!P3 SEL R213, R6, RZ, !P2 ;  /* 0x000000ff06d5b207 */ /* 0x000fe40005000000 */
[----:B------:R-:W-:Y:S01]  /*1f70*/  IADD3 R202, P2, R18, R20, RZ ;  /* 0x0000001412ca7210 */ /* 0x000fe20007f5e0ff */
[----:B------:R-:W-:Y:S01]  /*1f80*/  IMAD.X R197, R19, 0x1, R25, P1 ;  /* 0x0000000113c57824 */ /* 0x000fe200008e0619 */
[----:B---3--:R-:W-:Y:S02]  /*1f90*/  LOP3.LUT R15, R13, R0, RZ, 0x3c, !PT ;  /* 0x000000000d0f7212 */ /* 0x008fe400078e3cff */
[----:B------:R-:W-:Y:S01]  /*1fa0*/  IADD3 R14, P0, R28, c[0x0][0x238], RZ ;  /* 0x00008e001c0e7a10 */ /* 0x000fe20007f1e0ff */
[----:B------:R-:W-:Y:S01]  /*1fb0*/  IMAD.X R203, R19, 0x1, R21, P2 ;  /* 0x0000000113cb7824 */ /* 0x000fe200010e0615 */
[----:B------:R-:W-:-:S02]  /*1fc0*/  LOP3.LUT R12, R15, 0x4, R164, 0xf8, !PT ;  /* 0x000000040f0c7812 */ /* 0x000fc400078ef8a4 */
[----:B------:R-:W-:Y:S02]  /*1fd0*/  IADD3.X R15, R29, c[0x0][0x23c], RZ, P0, !PT ;  /* 0x00008f001d0f7a10 */ /* 0x000fe400007fe4ff */
[----:B------:R-:W-:Y:S01]  /*1fe0*/  ISETP.GE.U32.AND P0, PT, R208, c[0x0][0x16c], PT ;  /* 0x00005b00d0007a0c */ /* 0x000fe20003f06070 */
[----:B------:R-:W-:Y:S01]  /*1ff0*/  IMAD R12, R13, 0x30, R12 ;  /* 0x000000300d0c7824 */ /* 0x000fe200078e020c */
[C---:B------:R-:W-:Y:S01]  /*2000*/  IADD3 R204, P1, R18.reuse, R16, RZ ;  /* 0x0000001012cc7210 */ /* 0x040fe20007f3e0ff */
[----:B------:R2:W-:Y:S01]  /*2010*/  LDGSTS.E.BYPASS.LTC128B.128 [R5+0x7900], [R14.64], P4 ;  /* 0x079000000e057fae */ /* 0x0005e2000a101d4e */
[----:B------:R-:W-:Y:S02]  /*2020*/  IADD3 R200, P4, R18, R22, RZ ;  /* 0x0000001612c87210 */ /* 0x000fe40007f9e0ff */
[----:B------:R-:W-:Y:S01]  /*2030*/  SEL R227, R196, 0x2, !P6 ;  /* 0x00000002c4e37807 */ /* 0x000fe20007000000 */
[C---:B------:R-:W-:Y:S01]  /*2040*/  IMAD.X R205, R19.reuse, 0x1, R17, P1 ;  /* 0x0000000113cd7824 */ /* 0x040fe200008e0611 */
[----:B------:R-:W-:Y:S01]  /*2050*/  SHF.R.S32.HI R211, RZ, 0x4, R211 ;  /* 0x00000004ffd37819 */ /* 0x000fe200000114d3 */
[----:B------:R-:W-:Y:S01]  /*2060*/  IMAD.X R201, R19, 0x1, R23, P4 ;  /* 0x0000000113c97824 */ /* 0x000fe200020e0617 */
[----:B------:R-:W-:-:S03]  /*2070*/  SHF.R.S32.HI R210, RZ, 0x4, R210 ;  /* 0x00000004ffd27819 */ /* 0x000fc600000114d2 */
[----:B------:R-:W-:Y:S05]  /*2080*/  @!P0 BRA `(.L_x_599) ;  /* 0x0000005000008947 */ /* 0x000fea0003800000 */
[----:B------:R-:W-:Y:S01]  /*2090*/  CS2R R214, SRZ ;  /* 0x0000000000d67805 */ /* 0x000fe2000001ff00 */
[----:B------:R-:W-:Y:S01]  /*20a0*/  CS2R R216, SRZ ;  /* 0x0000000000d87805 */ /* 0x000fe2000001ff00 */
[----:B------:R-:W-:Y:S01]  /*20b0*/  CS2R R218, SRZ ;  /* 0x0000000000da7805 */ /* 0x000fe2000001ff00 */
[----:B------:R-:W-:Y:S02]  /*20c0*/  MOV R221, RZ ;  /* 0x000000ff00dd7202 */ /* 0x000fe40000000f00 */
[----:B------:R-:W-:Y:S02]  /*20d0*/  MOV R212, RZ ;  /* 0x000000ff00d47202 */ /* 0x000fe40000000f00 */
.L_x_599:
[----:B------:R-:W-:Y:S05]  /*20e0*/  BSYNC B0 ;  /* 0x0000000000007941 */ /* 0x000fea0003800000 */
.L_x_598:
[----:B------:R-:W0:Y:S01]  /*20f0*/  LDGDEPBAR ;  /* 0x00000000000079af */ /* 0x000e220000000000 */
[----:B------:R-:W-:Y:S01]  /*2100*/  ISETP.NE.AND P6, PT, R227, c[0x0][0x22c], PT ;  /* 0x00008b00e3007a0c */ /* 0x000fe20003fc5270 */
[----:B------:R-:W-:Y:S01]  /*2110*/  IMAD.MOV.U32 R199, RZ, RZ, R197 ;  /* 0x000000ffffc77224 */ /* 0x000fe200078e00c5 */
[----:B------:R-:W-:Y:S01]  /*2120*/  SHF.L.U32 R10, R196, R209, RZ ;  /* 0x000000d1c40a7219 */ /* 0x000fe200000006ff */
[----:B------:R-:W-:Y:S01]  /*2130*/  CS2R R102, SRZ ;  /* 0x0000000000667805 */ /* 0x000fe2000001ff00 */
[----:B------:R-:W-:Y:S01]  /*2140*/  SEL R13, RZ, c[0x0][0x230], P6 ;  /* 0x00008c00ff0d7a07 */ /* 0x000fe20003000000 */
[----:B------:R-:W-:Y:S01]  /*2150*/  CS2R R100, SRZ ;  /* 0x0000000000647805 */ /* 0x000fe2000001ff00 */
[----:B------:R-:W-:Y:S01]  /*2160*/  SEL R9, R9, c[0x0][0x240], !P6 ;  /* 0x0000900009097a07 */ /* 0x000fe20007000000 */
[----:B------:R-:W-:Y:S01]  /*2170*/  CS2R R106, SRZ ;  /* 0x00000000006a7805 */ /* 0x000fe2000001ff00 */
[----:B------:R-:W-:Y:S01]  /*2180*/  SEL R7, R7, c[0x0][0x244], !P6 ;  /* 0x0000910007077a07 */ /* 0x000fe20007000000 */
[----:B------:R-:W-:Y:S01]  /*2190*/  IMAD.IADD R226, R226, 0x1, R13 ;  /* 0x00000001e2e27824 */ /* 0x000fe200078e020d */
[----:B------:R-:W-:Y:S01]  /*21a0*/  SHF.L.U32 R13, R196, R213, RZ ;  /* 0x000000d5c40d7219 */ /* 0x000fe200000006ff */
[----:B------:R-:W-:Y:S01]  /*21b0*/  CS2R R104, SRZ ;  /* 0x0000000000687805 */ /* 0x000fe2000001ff00 */
[----:B------:R-:W-:Y:S01]  /*21c0*/  LOP3.LUT P4, RZ, R10, R217, RZ, 0xc0, !PT ;  /* 0x000000d90aff7212 */ /* 0x000fe2000788c0ff */
[----:B------:R-:W-:Y:S01]  /*21d0*/  CS2R R110, SRZ ;  /* 0x00000000006e7805 */ /* 0x000fe2000001ff00 */
[----:B------:R-:W-:Y:S01]  /*21e0*/  ISETP.GE.U32.AND P2, PT, R226, R3, PT ;  /* 0x00000003e200720c */ /* 0x000fe20003f46070 */
[----:B------:R-:W-:Y:S01]  /*21f0*/  CS2R R108, SRZ ;  /* 0x00000000006c7805 */ /* 0x000fe2000001ff00 */
[----:B------:R-:W-:Y:S01]  /*2200*/  LOP3.LUT P0, RZ, R13, R214, RZ, 0xc0, !PT ;  /* 0x000000d60dff7212 */ /* 0x000fe2000780c0ff */
[----:B------:R-:W-:Y:S01]  /*2210*/  CS2R R114, SRZ ;  /* 0x0000000000727805 */ /* 0x000fe2000001ff00 */
[----:B------:R-:W-:Y:S01]  /*2220*/  SEL R225, R225, RZ, !P2 ;  /* 0x000000ffe1e17207 */ /* 0x000fe20005000000 */
[----:B------:R-:W-:Y:S01]  /*2230*/  CS2R R112, SRZ ;  /* 0x0000000000707805 */ /* 0x000fe2000001ff00 */
[----:B------:R-:W-:Y:S01]  /*2240*/  IADD3 R6, P2, R9, R14, RZ ;  /* 0x0000000e09067210 */ /* 0x000fe20007f5e0ff */
[----:B------:R-:W-:Y:S01]  /*2250*/  CS2R R98, SRZ ;  /* 0x0000000000627805 */ /* 0x000fe2000001ff00 */
[----:B------:R-:W-:Y:S01]  /*2260*/  LOP3.LUT P1, RZ, R13, R212, RZ, 0xc0, !PT ;  /* 0x000000d40dff7212 */ /* 0x000fe2000782c0ff */
[----:B------:R-:W-:-:S04]  /*2270*/  DEPBAR.LE SB0, 0x1 ;  /* 0x000080400000791a */ /* 0x000fc80000000000 */
[----:B------:R-:W-:Y:S01]  /*2280*/  LOP3.LUT P5, RZ, R10, R215, RZ, 0xc0, !PT ;  /* 0x000000d70aff7212 */ /* 0x000fe200078ac0ff */
[C---:B------:R-:W-:Y:S01]  /*2290*/  IMAD.SHL.U32 R9, R225.reuse, 0x10, RZ ;  /* 0x00000010e1097824 */ /* 0x040fe200078e00ff */
[----:B------:R-:W-:Y:S01]  /*22a0*/  PLOP3.LUT P4, PT, P0, P4, PT, 0x2a, 0x0 ;  /* 0x000000000000781c */ /* 0x000fe20000788572 */
[----:B------:R-:W-:Y:S01]  /*22b0*/  IMAD.SHL.U32 R8, R225, 0x8, RZ ;  /* 0x00000008e1087824 */ /* 0x000fe200078e00ff */
[----:B------:R-:W-:Y:S01]  /*22c0*/  IADD3 R166, P0, R6, c[0x0][0x238], RZ ;  /* 0x00008e0006a67a10 */ /* 0x000fe20007f1e0ff */
[----:B------:R-:W-:Y:S01]  /*22d0*/  IMAD.X R7, R7, 0x1, R15, P2 ;  /* 0x0000000107077824 */ /* 0x000fe200010e060f */
[----:B------:R-:W-:Y:S01]  /*22e0*/  PLOP3.LUT P1, PT, P1, P5, PT, 0x2a, 0x0 ;  /* 0x000000000000781c */ /* 0x000fe20000f2a572 */
[----:B------:R-:W-:Y:S01]  /*22f0*/  CS2R R96, SRZ ;  /* 0x0000000000607805 */ /* 0x000fe2000001ff00 */
[----:B------:R-:W-:Y:S01]  /*2300*/  LOP3.LUT P3, RZ, R9, 0x10, RZ, 0xc0, !PT ;  /* 0x0000001009ff7812 */ /* 0x000fe2000786c0ff */
[----:B------:R-:W-:Y:S01]  /*2310*/  CS2R R94, SRZ ;  /* 0x00000000005e7805 */ /* 0x000fe2000001ff00 */
[----:B------:R-:W-:Y:S01]  /*2320*/  LOP3.LUT P2, RZ, R8, 0x10, RZ, 0xc0, !PT ;  /* 0x0000001008ff7812 */ /* 0x000fe2000784c0ff */
[----:B------:R-:W-:Y:S01]  /*2330*/  CS2R R92, SRZ ;  /* 0x00000000005c7805 */ /* 0x000fe2000001ff00 */
[----:B------:R-:W-:Y:S01]  /*2340*/  IADD3 R9, R11, UR4, RZ ;  /* 0x000000040b097c10 */ /* 0x000fe2000fffe0ff */
[----:B------:R-:W-:Y:S01]  /*2350*/  CS2R R90, SRZ ;  /* 0x00000000005a7805 */ /* 0x000fe2000001ff00 */
[----:B------:R-:W-:Y:S01]  /*2360*/  IADD3 R8, R12, UR6, RZ ;  /* 0x000000060c087c10 */ /* 0x000fe2000fffe0ff */
[----:B------:R-:W-:Y:S01]  /*2370*/  CS2R R88, SRZ ;  /* 0x0000000000587805 */ /* 0x000fe2000001ff00 */
[----:B------:R-:W-:Y:S01]  /*2380*/  IADD3.X R167, R7, c[0x0][0x23c], RZ, P0, !PT ;  /* 0x00008f0007a77a10 */ /* 0x000fe200007fe4ff */
[----:B------:R-:W-:Y:S01]  /*2390*/  IMAD.SHL.U32 R9, R9, 0x10, RZ ;  /* 0x0000001009097824 */ /* 0x000fe200078e00ff */
[----:B------:R-:W-:Y:S01]  /*23a0*/  BAR.SYNC.DEFER_BLOCKING 0x0 ;  /* 0x0000000000007b1d */ /* 0x000fe20000010000 */
[----:B------:R-:W-:Y:S01]  /*23b0*/  ISETP.LE.AND P0, PT, R196, c[0x0][0x1c4], PT ;  /* 0x00007100c4007a0c */ /* 0x000fe20003f03270 */
[----:B------:R-:W-:Y:S01]  /*23c0*/  IMAD.SHL.U32 R8, R8, 0x10, RZ ;  /* 0x0000001008087824 */ /* 0x000fe200078e00ff */
        /* <DEDUP_REMOVED lines=12> */
[----:B--2---:R-:W-:Y:S01]  /*2490*/  CS2R R26, SRZ ;  /* 0x00000000001a7805 */ /* 0x004fe2000001ff00 */
        /* <DEDUP_REMOVED lines=8> */
[----:B------:R-:W1:Y:S01]  /*2520*/  LDSM.16.M88.4 R132, [R9] ;  /* 0x000000000984783b */ /* 0x000e620000000200 */
[----:B------:R-:W-:Y:S01]  /*2530*/  CS2R R128, SRZ ;  /* 0x0000000000807805 */ /* 0x000fe2000001ff00 */
[----:B------:R-:W-:Y:S01]  /*2540*/  CS2R R82, SRZ ;  /* 0x0000000000527805 */ /* 0x000fe2000001ff00 */
[----:B------:R-:W-:Y:S01]  /*2550*/  CS2R R80, SRZ ;  /* 0x0000000000507805 */ /* 0x000fe2000001ff00 */
[----:B------:R-:W2:Y:S01]  /*2560*/  LDSM.16.M88.4 R152, [R9+0xc00] ;  /* 0x000c00000998783b */ /* 0x000ea20000000200 */
[----:B------:R-:W-:Y:S01]  /*2570*/  CS2R R78, SRZ ;  /* 0x00000000004e7805 */ /* 0x000fe2000001ff00 */
[----:B------:R-:W-:Y:S01]  /*2580*/  CS2R R76, SRZ ;  /* 0x00000000004c7805 */ /* 0x000fe2000001ff00 */
[----:B------:R-:W-:Y:S01]  /*2590*/  CS2R R74, SRZ ;  /* 0x00000000004a7805 */ /* 0x000fe2000001ff00 */
[----:B------:R-:W3:Y:S01]  /*25a0*/  LDSM.16.M88.4 R156, [R9+0x1800] ;  /* 0x00180000099c783b */ /* 0x000ee20000000200 */
[----:B------:R-:W-:Y:S01]  /*25b0*/  CS2R R72, SRZ ;  /* 0x0000000000487805 */ /* 0x000fe2000001ff00 */
[----:B------:R-:W-:Y:S01]  /*25c0*/  CS2R R70, SRZ ;  /* 0x0000000000467805 */ /* 0x000fe2000001ff00 */
[----:B------:R-:W-:Y:S01]  /*25d0*/  CS2R R68, SRZ ;  /* 0x0000000000447805 */ /* 0x000fe2000001ff00 */
[----:B------:R-:W4:Y:S01]  /*25e0*/  LDSM.16.M88.4 R160, [R9+0x2400] ;  /* 0x0024000009a0783b */ /* 0x000f220000000200 */
[----:B------:R-:W-:Y:S01]  /*25f0*/  CS2R R54, SRZ ;  /* 0x0000000000367805 */ /* 0x000fe2000001ff00 */
[----:B------:R-:W-:Y:S01]  /*2600*/  CS2R R52, SRZ ;  /* 0x0000000000347805 */ /* 0x000fe2000001ff00 */
[----:B------:R-:W-:Y:S01]  /*2610*/  CS2R R58, SRZ ;  /* 0x00000000003a7805 */ /* 0x000fe2000001ff00 */
[----:B------:R-:W1:Y:S01]  /*2620*/  LDSM.16.M88.4 R136, [R8+0x6000] ;  /* 0x006000000888783b */ /* 0x000e620000000200 */
        /* <DEDUP_REMOVED lines=11> */
[----:B------:R5:W1:Y:S01]  /*26e0*/  LDSM.16.M88.4 R148, [R8+0x8400] ;  /* 0x008400000894783b */ /* 0x000a620000000200 */
[----:B------:R-:W-:Y:S01]  /*26f0*/  CS2R R18, SRZ ;  /* 0x0000000000127805 */ /* 0x000fe2000001ff00 */
[----:B------:R-:W-:Y:S01]  /*2700*/  CS2R R16, SRZ ;  /* 0x0000000000107805 */ /* 0x000fe2000001ff00 */
[----:B------:R-:W-:Y:S01]  /*2710*/  CS2R R14, SRZ ;  /* 0x00000000000e7805 */ /* 0x000fe2000001ff00 */
[----:B------:R-:W-:Y:S01]  /*2720*/  @!PT LDS RZ, [RZ] ;  /* 0x00000000fffff984 */ /* 0x000fe20000000800 */
[----:B------:R-:W-:Y:S01]  /*2730*/  @!PT LDS RZ, [RZ] ;  /* 0x00000000fffff984 */ /* 0x000fe20000000800 */
[----:B------:R-:W-:Y:S01]  /*2740*/  @!PT LDS RZ, [RZ] ;  /* 0x00000000fffff984 */ /* 0x000fe20000000800 */
[----:B------:R2:W-:Y:S01]  /*2750*/  LDGSTS.E.LTC128B.128 [R4+0x200], [R198.64], !P1 ;  /* 0x00200000c6047fae */ /* 0x0005e2000c921d4e */
[----:B------:R-:W-:Y:S01]  /*2760*/  IADD3 R222, P1, R166, c[0x0][0x238], RZ ;  /* 0x00008e00a6de7a10 */ /* 0x000fe20007f3e0ff */
[----:B------:R-:W-:Y:S01]  /*2770*/  CS2R R12, SRZ ;  /* 0x00000000000c7805 */ /* 0x000fe2000001ff00 */
[----:B------:R-:W-:Y:S01]  /*2780*/  CS2R R10, SRZ ;  /* 0x00000000000a7805 */ /* 0x000fe2000001ff00 */
[----:B------:R1:W-:Y:S01]  /*2790*/  LDGSTS.E.LTC128B.128 [R5+0x200], [R200.64], !P4 ;  /* 0x00200000c8057fae */ /* 0x0003e2000e121d4e */
[----:B------:R-:W-:-:S03]  /*27a0*/  SEL R227, R227, RZ, P6 ;  /* 0x000000ffe3e37207 */ /* 0x000fc60003000000 */
[----:B------:R3:W-:Y:S04]  /*27b0*/  LDGSTS.E.BYPASS.LTC128B.128 [R4+0x6200], [R6.64], P3 ;  /* 0x0620000006047fae */ /* 0x0007e80009901d4e */
[----:B------:R1:W-:Y:S01]  /*27c0*/  LDGSTS.E.BYPASS.LTC128B.128 [R5+0x6200], [R166.64], P2 ;  /* 0x06200000a6057fae */ /* 0x0003e20009101d4e */
[----:B-----5:R-:W-:Y:S01]  /*27d0*/  CS2R R8, SRZ ;  /* 0x0000000000087805 */ /* 0x020fe2000001ff00 */
[----:B--2---:R-:W-:Y:S01]  /*27e0*/  IADD3.X R199, R167, c[0x0][0x23c], RZ, P1, !PT ;  /* 0x00008f00a7c77a10 */ /* 0x004fe20000ffe4ff */
[----:B---3--:R-:W-:Y:S01]  /*27f0*/  CS2R R6, SRZ ;  /* 0x0000000000067805 */ /* 0x008fe2000001ff00 */
[----:B-1----:R-:W-:Y:S01]  /*2800*/  CS2R R4, SRZ ;  /* 0x0000000000047805 */ /* 0x002fe2000001ff00 */
[----:B------:R-:W-:Y:S05]  /*2810*/  @!P0 BRA `(.L_x_600) ;  /* 0x0000154000008947 */ /* 0x000fea0003800000 */
[C---:B----4-:R-:W-:Y:S01]  /*2820*/  LOP3.LUT R5, R207.reuse, 0x1f, RZ, 0xc0, !PT ;  /* 0x0000001fcf057812 */ /* 0x050fe200078ec0ff */
[----:B------:R-:W-:Y:S01]  /*2830*/  ULEA UR5, UR6, 0x6080, 0x4 ;  /* 0x0000608006057891 */ /* 0x000fe2000f8e203f */
[----:B------:R-:W-:Y:S01]  /*2840*/  LOP3.LUT R4, R207, 0xc, RZ, 0xc0, !PT ;  /* 0x0000000ccf047812 */ /* 0x000fe200078ec0ff */
[----:B------:R-:W-:Y:S01]  /*2850*/  CS2R R102, SRZ ;  /* 0x0000000000667805 */ /* 0x000fe2000001ff00 */
[----:B------:R-:W-:Y:S01]  /*2860*/  SHF.R.U32.HI R5, RZ, 0x4, R5 ;  /* 0x00000004ff057819 */ /* 0x000fe20000011605 */
[----:B------:R-:W-:Y:S01]  /*2870*/  ULDC UR6, c[0x0][0x1c4] ;  /* 0x0000710000067ab9 */ /* 0x000fe20000000800 */
[----:B------:R-:W-:Y:S01]  /*2880*/  SHF.R.U32.HI R4, RZ, 0x2, R4 ;  /* 0x00000002ff047819 */ /* 0x000fe20000011604 */
[----:B------:R-:W-:Y:S01]  /*2890*/  UIADD3 UR6, UR6, -0x2, URZ ;  /* 0xfffffffe06067890 */ /* 0x000fe2000fffe03f */
[C---:B------:R-:W-:Y:S01]  /*28a0*/  LOP3.LUT R7, R5.reuse, 0x2, R164, 0xf8, !PT ;  /* 0x0000000205077812 */ /* 0x040fe200078ef8a4 */
[----:B------:R-:W-:Y:S01]  /*28b0*/  IMAD R5, R5, 0x2, R2 ;  /* 0x0000000205057824 */ /* 0x000fe200078e0202 */
[----:B------:R-:W-:Y:S01]  /*28c0*/  CS2R R100, SRZ ;  /* 0x0000000000647805 */ /* 0x000fe2000001ff00 */
[----:B------:R-:W-:Y:S01]  /*28d0*/  CS2R R106, SRZ ;  /* 0x00000000006a7805 */ /* 0x000fe2000001ff00 */
[----:B------:R-:W-:Y:S01]  /*28e0*/  LOP3.LUT R7, R7, R4, RZ, 0x3c, !PT ;  /* 0x0000000407077212 */ /* 0x000fe200078e3cff */
[----:B------:R-:W-:Y:S01]  /*28f0*/  CS2R R104, SRZ ;  /* 0x0000000000687805 */ /* 0x000fe2000001ff00 */
[----:B------:R-:W-:Y:S01]  /*2900*/  LOP3.LUT R9, R5, R0, RZ, 0x3c, !PT ;  /* 0x0000000005097212 */ /* 0x000fe200078e3cff */
        /* <DEDUP_REMOVED lines=64> */
[----:B------:R-:W-:Y:S01]  /*2d10*/  IMAD.U32 R224, RZ, RZ, UR6 ;  /* 0x00000006ffe07e24 */ /* 0x000fe2000f8e00ff */
[----:B------:R-:W-:Y:S01]  /*2d20*/  ULEA UR4, UR4, 0x80, 0x4 ;  /* 0x0000008004047891 */ /* 0x000fe2000f8e203f */
[----:B------:R-:W-:Y:S01]  /*2d30*/  IMAD.SHL.U32 R2, R2, 0x10, RZ ;  /* 0x0000001002027824 */ /* 0x000fe200078e00ff */
[----:B------:R-:W-:Y:S01]  /*2d40*/  UMOV UR13, 0x2 ;  /* 0x00000002000d7882 */ /* 0x000fe20000000000 */
[----:B------:R-:W-:Y:S01]  /*2d50*/  IMAD.SHL.U32 R0, R0, 0x10, RZ ;  /* 0x0000001000007824 */ /* 0x000fe200078e00ff */
[----:B------:R-:W-:Y:S01]  /*2d60*/  UMOV UR12, 0x200 ;  /* 0x00000200000c7882 */ /* 0x000fe20000000000 */
[----:B------:R-:W-:Y:S01]  /*2d70*/  IMAD.MOV.U32 R228, RZ, RZ, 0x8 ;  /* 0x00000008ffe47424 */ /* 0x000fe200078e00ff */
[----:B------:R-:W-:-:S02]  /*2d80*/  UMOV UR11, 0x200 ;  /* 0x00000200000b7882 */ /* 0x000fc40000000000 */
[----:B------:R-:W-:Y:S02]  /*2d90*/  UMOV UR10, URZ ;  /* 0x0000003f000a7c82 */ /* 0x000fe40008000000 */
.L_x_601:
[C---:B---3--:R-:W-:Y:S01]  /*2da0*/  IMMA.16832.S8.S8.SAT R4, R132.reuse.ROW, R136.COL, R4 ;  /* 0x0000008884047237 */ /* 0x048fe20000445c04 */
[----:B------:R-:W-:Y:S01]  /*2db0*/  LDSM.16.M88.4 R164, [R2+UR4] ;  /* 0x0000000402a4783b */ /* 0x000fe20008000200 */
[----:B------:R-:W-:Y:S02]  /*2dc0*/  UISETP.NE.AND UP0, UPT, UR10, 0x2, UPT ;  /* 0x000000020a00788c */ /* 0x000fe4000bf05270 */
[----:B------:R-:W-:Y:S01]  /*2dd0*/  UISETP.NE.AND UP1, UPT, UR13, 0x2, UPT ;  /* 0x000000020d00788c */ /* 0x000fe2000bf25270 */
[----:B-1----:R-:W-:Y:S01]  /*2de0*/  LEA R235, R211, UR11, 0x4 ;  /* 0x0000000bd3eb7c11 */ /* 0x002fe2000f8e20ff */
[----:B------:R-:W-:Y:S01]  /*2df0*/  IMAD.SHL.U32 R229, R225, 0x4, RZ ;  /* 0x00000004e1e57824 */ /* 0x000fe200078e00ff */
[----:B------:R-:W-:Y:S01]  /*2e00*/  LEA R231, R211, UR12, 0x4 ;  /* 0x0000000cd3e77c11 */ /* 0x000fe2000f8e20ff */
[C---:B------:R-:W-:Y:S01]  /*2e10*/  IMMA.16832.S8.S8.SAT R8, R132.reuse.ROW, R138.COL, R8 ;  /* 0x0000008a84087237 */ /* 0x040fe20000445c08 */
[----:B------:R-:W1:Y:S01]  /*2e20*/  LDSM.16.M88.4 R168, [R0+UR5] ;  /* 0x0000000500a8783b */ /* 0x000e620008000200 */
[----:B------:R-:W-:Y:S01]  /*2e30*/  UMOV UR6, UR11 ;  /* 0x0000000b00067c82 */ /* 0x000fe20008000000 */
[----:B------:R-:W-:Y:S01]  /*2e40*/  LOP3.LUT P3, RZ, R229, 0x10, RZ, 0xc0, !PT ;  /* 0x00000010e5ff7812 */ /* 0x000fe2000786c0ff */
[----:B------:R-:W-:Y:S01]  /*2e50*/  UMOV UR7, UR12 ;  /* 0x0000000c00077c82 */ /* 0x000fe20008000000 */
[----:B------:R-:W-:Y:S01]  /*2e60*/  LEA R229, R210, UR12, 0x4 ;  /* 0x0000000cd2e57c11 */ /* 0x000fe2000f8e20ff */
[----:B------:R-:W-:Y:S01]  /*2e70*/  @UP0 UIADD3 UR8, UR4, 0x80, URZ ;  /* 0x0000008004080890 */ /* 0x000fe2000fffe03f */
[----:B------:R-:W-:Y:S01]  /*2e80*/  SHF.L.U32 R223, R196, R213, RZ ;  /* 0x000000d5c4df7219 */ /* 0x000fe200000006ff */
[C---:B------:R-:W-:Y:S01]  /*2e90*/  IMMA.16832.S8.S8.SAT R12, R132.reuse.ROW, R140.COL, R12 ;  /* 0x0000008c840c7237 */ /* 0x040fe20000445c0c */
[----:B------:R-:W1:Y:S01]  /*2ea0*/  LDSM.16.M88.4 R172, [R0+UR5+0xc00] ;  /* 0x000c000500ac783b */ /* 0x000e620008000200 */
[----:B------:R-:W-:Y:S01]  /*2eb0*/  @UP0 UIADD3 UR9, UR5, 0x80, URZ ;  /* 0x0000008005090890 */ /* 0x000fe2000fffe03f */
[C---:B------:R-:W-:Y:S01]  /*2ec0*/  LOP3.LUT P1, RZ, R223.reuse, R216, RZ, 0xc0, !PT ;  /* 0x000000d8dfff7212 */ /* 0x040fe2000782c0ff */
[----:B------:R-:W-:Y:S01]  /*2ed0*/  @!UP0 UIADD3 UR8, UR4, -0x280, URZ ;  /* 0xfffffd8004088890 */ /* 0x000fe2000fffe03f */
[----:B------:R-:W-:Y:S01]  /*2ee0*/  LOP3.LUT P0, RZ, R223, R218, RZ, 0xc0, !PT ;  /* 0x000000dadfff7212 */ /* 0x000fe2000780c0ff */
[----:B------:R-:W-:Y:S01]  /*2ef0*/  @!UP0 UIADD3 UR9, UR5, -0x280, URZ ;  /* 0xfffffd8005098890 */ /* 0x000fe2000fffe03f */
[----:B------:R-:W-:Y:S01]  /*2f00*/  IMAD.SHL.U32 R223, R225, 0x2, RZ ;  /* 0x00000002e1df7824 */ /* 0x000fe200078e00ff */
[C---:B------:R-:W-:Y:S01]  /*2f10*/  IMMA.16832.S8.S8.SAT R16, R132.reuse.ROW, R142.COL, R16 ;  /* 0x0000008e84107237 */ /* 0x040fe20000445c10 */
[----:B------:R-:W1:Y:S01]  /*2f20*/  LDSM.16.M88.4 R176, [R0+UR5+0x1800] ;  /* 0x0018000500b0783b */ /* 0x000e620008000200 */
[----:B------:R-:W-:Y:S02]  /*2f30*/  @UP1 UIADD3 UR12, UR12, 0x100, URZ ;  /* 0x000001000c0c1890 */ /* 0x000fe4000fffe03f */
[----:B------:R-:W-:Y:S01]  /*2f40*/  LOP3.LUT P2, RZ, R223, 0x10, RZ, 0xc0, !PT ;  /* 0x00000010dfff7812 */ /* 0x000fe2000784c0ff */
[----:B------:R-:W-:Y:S01]  /*2f50*/  @!UP1 UIADD3 UR12, UR7, -0x200, URZ ;  /* 0xfffffe00070c9890 */ /* 0x000fe2000fffe03f */
[----:B------:R-:W-:Y:S01]  /*2f60*/  LEA R223, R210, UR11, 0x4 ;  /* 0x0000000bd2df7c11 */ /* 0x000fe2000f8e20ff */
[----:B------:R-:W-:Y:S01]  /*2f70*/  @UP1 UIADD3 UR11, UR11, 0x100, URZ ;  /* 0x000001000b0b1890 */ /* 0x000fe2000fffe03f */
[C---:B------:R-:W-:Y:S01]  /*2f80*/  IMMA.16832.S8.S8.SAT R20, R132.reuse.ROW, R144.COL, R20 ;  /* 0x0000009084147237 */ /* 0x040fe20000445c14 */
[----:B------:R-:W1:Y:S01]  /*2f90*/  LDSM.16.M88.4 R180, [R0+UR5+0x2400] ;  /* 0x0024000500b4783b */ /* 0x000e620008000200 */
[----:B------:R-:W-:Y:S02]  /*2fa0*/  @!UP1 UIADD3 UR11, UR6, -0x200, URZ ;  /* 0xfffffe00060b9890 */ /* 0x000fe4000fffe03f */
[----:B------:R-:W-:Y:S01]  /*2fb0*/  SHF.L.U32 R230, R196, R209, RZ ;  /* 0x000000d1c4e67219 */ /* 0x000fe200000006ff */
[----:B------:R-:W-:Y:S01]  /*2fc0*/  @UP1 UIADD3 UR13, UR13, 0x1, URZ ;  /* 0x000000010d0d1890 */ /* 0x000fe2000fffe03f */
[----:B------:R-:W-:Y:S01]  /*2fd0*/  IADD3 R227, R227, 0x1, RZ ;  /* 0x00000001e3e37810 */ /* 0x000fe20007ffe0ff */
[----:B------:R-:W-:Y:S01]  /*2fe0*/  @UP0 UIADD3 UR10, UR10, 0x1, URZ ;  /* 0x000000010a0a0890 */ /* 0x000fe2000fffe03f */
[C---:B------:R-:W-:Y:S01]  /*2ff0*/  IMMA.16832.S8.S8.SAT R24, R132.reuse.ROW, R146.COL, R24 ;  /* 0x0000009284187237 */ /* 0x040fe20000445c18 */
[----:B------:R-:W1:Y:S01]  /*3000*/  LDSM.16.M88.4 R184, [R2+UR4+0xc00] ;  /* 0x000c000402b8783b */ /* 0x000e620008000200 */
[----:B------:R-:W-:Y:S01]  /*3010*/  UIADD3 UR5, UR9, 0x80, URZ ;  /* 0x0000008009057890 */ /* 0x000fe2000fffe03f */
[C---:B------:R-:W-:Y:S01]  /*3020*/  LOP3.LUT P5, RZ, R230.reuse, R219, RZ, 0xc0, !PT ;  /* 0x000000dbe6ff7212 */ /* 0x040fe200078ac0ff */
[----:B------:R-:W-:Y:S01]  /*3030*/  @!UP1 UMOV UR13, URZ ;  /* 0x0000003f000d9c82 */ /* 0x000fe20008000000 */
[----:B------:R-:W-:Y:S01]  /*3040*/  LEA R239, R211, UR11, 0x4 ;  /* 0x0000000bd3ef7c11 */ /* 0x000fe2000f8e20ff */
[----:B------:R-:W-:Y:S01]  /*3050*/  @!UP0 UMOV UR10, URZ ;  /* 0x0000003f000a8c82 */ /* 0x000fe20008000000 */
[----:B------:R-:W-:Y:S01]  /*3060*/  PLOP3.LUT P5, PT, P1, P5, PT, 0x2a, 0x0 ;  /* 0x000000000000781c */ /* 0x000fe20000faa572 */
[C---:B------:R-:W-:Y:S01]  /*3070*/  IMMA.16832.S8.S8.SAT R28, R132.reuse.ROW, R148.COL, R28 ;  /* 0x00000094841c7237 */ /* 0x040fe20000445c1c */
[----:B------:R-:W2:Y:S02]  /*3080*/  LDSM.16.M88.4 R188, [R2+UR4+0x1800] ;  /* 0x0018000402bc783b */ /* 0x000ea40008000200 */
[----:B------:R-:W-:Y:S02]  /*3090*/  LOP3.LUT P4, RZ, R230, R221, RZ, 0xc0, !PT ;  /* 0x000000dde6ff7212 */ /* 0x000fe4000788c0ff */
[----:B------:R-:W-:Y:S02]  /*30a0*/  IADD3 R232, P1, R222, c[0x0][0x238], RZ ;  /* 0x00008e00dee87a10 */ /* 0x000fe40007f3e0ff */
[----:B------:R-:W-:Y:S01]  /*30b0*/  PLOP3.LUT P0, PT, P0, P4, PT, 0x2a, 0x0 ;  /* 0x000000000000781c */ /* 0x000fe20000708572 */
[-C--:B------:R-:W-:Y:S01]  /*30c0*/  IMMA.16832.S8.S8.SAT R32, R132.ROW, R150.reuse.COL, R32 ;  /* 0x0000009684207237 */ /* 0x080fe20000445c20 */
[----:B------:R-:W2:Y:S01]  /*30d0*/  LDSM.16.M88.4 R192, [R2+UR4+0x2400] ;  /* 0x0024000402c0783b */ /* 0x000ea20008000200 */
[----:B------:R-:W-:Y:S01]  /*30e0*/  UIADD3 UR4, UR8, 0x80, URZ ;  /* 0x0000008008047890 */ /* 0x000fe2000fffe03f */
[----:B------:R-:W-:Y:S02]  /*30f0*/  ISETP.NE.AND P4, PT, R227, c[0x0][0x22c], PT ;  /* 0x00008b00e3007a0c */ /* 0x000fe40003f85270 */
[----:B------:R-:W-:Y:S02]  /*3100*/  IADD3.X R233, R199, c[0x0][0x23c], RZ, P1, !PT ;  /* 0x00008f00c7e97a10 */ /* 0x000fe40000ffe4ff */
[----:B------:R-:W-:Y:S01]  /*3110*/  LEA R237, R210, UR11, 0x4 ;  /* 0x0000000bd2ed7c11 */ /* 0x000fe2000f8e20ff */
[C---:B------:R-:W-:Y:S01]  /*3120*/  IMMA.16832.S8.S8.SAT R36, R152.reuse.ROW, R150.COL, R36 ;  /* 0x0000009698247237 */ /* 0x040fe20000445c24 */
[----:B------:R-:W-:Y:S01]  /*3130*/  @!PT LDS RZ, [RZ] ;  /* 0x00000000fffff984 */ /* 0x000fe20000000800 */
[----:B------:R-:W-:Y:S01]  /*3140*/  @!PT LDS RZ, [RZ] ;  /* 0x00000000fffff984 */ /* 0x000fe20000000800 */
[----:B------:R-:W-:Y:S01]  /*3150*/  @!PT LDS RZ, [RZ] ;  /* 0x00000000fffff984 */ /* 0x000fe20000000800 */
[----:B------:R3:W-:Y:S03]  /*3160*/  LDGSTS.E.LTC128B.128 [R235+0x1800], [R202.64], !P5 ;  /* 0x01800000caeb7fae */ /* 0x0007e6000e921d4e */
[----:B------:R-:W-:Y:S04]  /*3170*/  IADD3 R209, R209, 0x1, RZ ;  /* 0x00000001d1d17810 */ /* 0x000fe80007ffe0ff */
[C---:B------:R-:W-:Y:S01]  /*3180*/  IMMA.16832.S8.S8.SAT R40, R152.reuse.ROW, R148.COL, R40 ;  /* 0x0000009498287237 */ /* 0x040fe20000445c28 */
[----:B------:R4:W-:Y:S02]  /*3190*/  LDGSTS.E.LTC128B.128 [R223+0x1800], [R204.64], !P0 ;  /* 0x01800000ccdf7fae */ /* 0x0009e4000c121d4e */
[----:B------:R-:W-:Y:S01]  /*31a0*/  ISETP.NE.AND P6, PT, R209, c[0x0][0x180], PT ;  /* 0x00006000d1007a0c */ /* 0x000fe20003fc5270 */
[----:B------:R-:W-:Y:S01]  /*31b0*/  @!P4 IMAD.MOV.U32 R227, RZ, RZ, RZ ;  /* 0x000000ffffe3c224 */ /* 0x000fe200078e00ff */
[----:B------:R-:W-:Y:S03]  /*31c0*/  @!P4 IADD3 R226, R226, c[0x0][0x230], RZ ;  /* 0x00008c00e2e2ca10 */ /* 0x000fe60007ffe0ff */
[C---:B------:R-:W-:Y:S08]  /*31d0*/  IMMA.16832.S8.S8.SAT R44, R152.reuse.ROW, R146.COL, R44 ;  /* 0x00000092982c7237 */ /* 0x040ff00000445c2c */
[C---:B------:R-:W-:Y:S01]  /*31e0*/  IMMA.16832.S8.S8.SAT R48, R152.reuse.ROW, R144.COL, R48 ;  /* 0x0000009098307237 */ /* 0x040fe20000445c30 */
[----:B------:R-:W-:Y:S07]  /*31f0*/  @!P6 IMAD.MOV.U32 R209, RZ, RZ, RZ ;  /* 0x000000ffffd1e224 */ /* 0x000fee00078e00ff */
[C---:B------:R-:W-:Y:S04]  /*3200*/  IMMA.16832.S8.S8.SAT R52, R152.reuse.ROW, R142.COL, R52 ;  /* 0x0000008e98347237 */ /* 0x040fe80000445c34 */
[--C-:B----4-:R-:W-:Y:S04]  /*3210*/  IMAD.MOV.U32 R223, RZ, RZ, R199.reuse ;  /* 0x000000ffffdf7224 */ /* 0x110fe800078e00c7 */
[C---:B------:R-:W-:Y:S01]  /*3220*/  IMMA.16832.S8.S8.SAT R56, R152.reuse.ROW, R140.COL, R56 ;  /* 0x0000008c98387237 */ /* 0x040fe20000445c38 */
[----:B---3--:R3:W-:Y:S07]  /*3230*/  LDGSTS.E.BYPASS.LTC128B.128 [R231+0x7800], [R222.64], P3 ;  /* 0x07800000dee77fae */ /* 0x0087ee0009901d4e */
[C---:B------:R-:W-:Y:S01]  /*3240*/  IMMA.16832.S8.S8.SAT R60, R152.reuse.ROW, R138.COL, R60 ;  /* 0x0000008a983c7237 */ /* 0x040fe20000445c3c */
[----:B------:R4:W-:Y:S07]  /*3250*/  LDGSTS.E.BYPASS.LTC128B.128 [R229+0x7800], [R232.64], P2 ;  /* 0x07800000e8e57fae */ /* 0x0009ee0009101d4e */
[-C--:B------:R-:W-:Y:S01]  /*3260*/  IMMA.16832.S8.S8.SAT R64, R152.ROW, R136.reuse.COL, R64 ;  /* 0x0000008898407237 */ /* 0x080fe20000445c40 */
[----:B------:R-:W0:Y:S07]  /*3270*/  LDGDEPBAR ;  /* 0x00000000000079af */ /* 0x000e2e0000000000 */
[C---:B------:R-:W-:Y:S04]  /*3280*/  IMMA.16832.S8.S8.SAT R68, R156.reuse.ROW, R136.COL, R68 ;  /* 0x000000889c447237 */ /* 0x040fe80000445c44 */
[----:B---3--:R-:W-:Y:S01]  /*3290*/  @!P6 IADD3 R223, R213, 0x1, RZ ;  /* 0x00000001d5dfe810 */ /* 0x008fe20007ffe0ff */
[----:B------:R-:W-:Y:S02]  /*32a0*/  IMAD.MOV.U32 R231, RZ, RZ, 0xe0 ;  /* 0x000000e0ffe77424 */ /* 0x000fe400078e00ff */
[----:B------:R-:W-:Y:S01]  /*32b0*/  @!P4 IMAD.MOV.U32 R231, RZ, RZ, 0xe8 ;  /* 0x000000e8ffe7c424 */ /* 0x000fe200078e00ff */
[C---:B------:R-:W-:Y:S03]  /*32c0*/  IMMA.16832.S8.S8.SAT R72, R156.reuse.ROW, R138.COL, R72 ;  /* 0x0000008a9c487237 */ /* 0x040fe60000445c48 */
[----:B------:R-:W-:Y:S01]  /*32d0*/  @!P6 ISETP.GE.AND P0, PT, R223, c[0x0][0x17c], PT ;  /* 0x00005f00df00ea0c */ /* 0x000fe20003f06270 */
[----:B----4-:R-:W-:Y:S01]  /*32e0*/  IMAD.MOV.U32 R229, RZ, RZ, RZ ;  /* 0x000000ffffe57224 */ /* 0x010fe200078e00ff */
[----:B------:R-:W3:Y:S02]  /*32f0*/  LDC.64 R230, c[0x0][R231+0x160] ;  /* 0x00005800e7e67b82 */ /* 0x000ee40000000a00 */
[----:B------:R-:W-:Y:S01]  /*3300*/  @!P6 SEL R229, R196, 0x2, !P0 ;  /* 0x00000002c4e5e807 */ /* 0x000fe20004000000 */
[C---:B------:R-:W-:Y:S03]  /*3310*/  IMMA.16832.S8.S8.SAT R76, R156.reuse.ROW, R140.COL, R76 ;  /* 0x0000008c9c4c7237 */ /* 0x040fe60000445c4c */
[C---:B------:R-:W-:Y:S01]  /*3320*/  ISETP.NE.AND P5, PT, R229.reuse, 0x2, PT ;  /* 0x00000002e500780c */ /* 0x040fe20003fa5270 */
[----:B------:R-:W-:Y:S01]  /*3330*/  IMAD R233, R229, R228, c[0x2][0x0] ;  /* 0x00800000e5e97624 */ /* 0x000fe200078e02e4 */
[----:B------:R-:W-:Y:S02]  /*3340*/  @!P6 SEL R213, R223, RZ, !P0 ;  /* 0x000000ffdfd5e207 */ /* 0x000fe40004000000 */
[----:B------:R-:W-:Y:S01]  /*3350*/  IADD3 R223, R224, -0x1, RZ ;  /* 0xffffffffe0df7810 */ /* 0x000fe20007ffe0ff */
[C---:B------:R-:W-:Y:S02]  /*3360*/  IMMA.16832.S8.S8.SAT R80, R156.reuse.ROW, R142.COL, R80 ;  /* 0x0000008e9c507237 */ /* 0x040fe40000445c50 */
[----:B------:R-:W4:Y:S06]  /*3370*/  LDC.64 R232, c[0x0][R233+0x160] ;  /* 0x00005800e9e87b82 */ /* 0x000f2c0000000a00 */
[C---:B------:R-:W-:Y:S04]  /*3380*/  IMMA.16832.S8.S8.SAT R84, R156.reuse.ROW, R144.COL, R84 ;  /* 0x000000909c547237 */ /* 0x040fe80000445c54 */
[----:B------:R-:W-:Y:S04]  /*3390*/  @!P5 IADD3 R208, R208, c[0x0][0x1f8], RZ ;  /* 0x00007e00d0d0da10 */ /* 0x000fe80007ffe0ff */
[C---:B------:R-:W-:Y:S08]  /*33a0*/  IMMA.16832.S8.S8.SAT R88, R156.reuse.ROW, R146.COL, R88 ;  /* 0x000000929c587237 */ /* 0x040ff00000445c58 */
[C---:B------:R-:W-:Y:S04]  /*33b0*/  IMMA.16832.S8.S8.SAT R92, R156.reuse.ROW, R148.COL, R92 ;  /* 0x000000949c5c7237 */ /* 0x040fe80000445c5c */
[----:B---3--:R-:W-:Y:S02]  /*33c0*/  IADD3 R230, P1, P0, R230, c[0x0][0x238], R222 ;  /* 0x00008e00e6e67a10 */ /* 0x008fe4000783e0de */
[C---:B----4-:R-:W-:Y:S02]  /*33d0*/  IADD3 R198, P3, R232.reuse, R198, RZ ;  /* 0x000000c6e8c67210 */ /* 0x050fe40007f7e0ff */
[-C--:B------:R-:W-:Y:S01]  /*33e0*/  IMMA.16832.S8.S8.SAT R96, R156.ROW, R150.reuse.COL, R96 ;  /* 0x000000969c607237 */ /* 0x080fe20000445c60 */
[----:B------:R-:W-:Y:S04]  /*33f0*/  DEPBAR.LE SB0, 0x1 ;  /* 0x000080400000791a */ /* 0x000fe80000000000 */
[----:B------:R-:W-:Y:S01]  /*3400*/  BAR.SYNC.DEFER_BLOCKING 0x0 ;  /* 0x0000000000007b1d */ /* 0x000fe20000010000 */
[----:B------:R-:W-:Y:S01]  /*3410*/  IADD3.X R231, R231, c[0x0][0x23c], R199, P1, P0 ;  /* 0x00008f00e7e77a10 */ /* 0x000fe20000fe04c7 */
[C---:B------:R-:W-:Y:S01]  /*3420*/  IMAD.X R197, R233.reuse, 0x1, R197, P3 ;  /* 0x00000001e9c57824 */ /* 0x040fe200018e06c5 */
[C---:B------:R-:W-:Y:S05]  /*3430*/  IMMA.16832.S8.S8.SAT R100, R160.reuse.ROW, R150.COL, R100 ;  /* 0x00000096a0647237 */ /* 0x040fea0000445c64 */
[C---:B------:R-:W-:Y:S02]  /*3440*/  IADD3 R200, P2, R232.reuse, R200, RZ ;  /* 0x000000c8e8c87210 */ /* 0x040fe40007f5e0ff */
[C---:B------:R-:W-:Y:S01]  /*3450*/  IADD3 R202, P0, R232.reuse, R202, RZ ;  /* 0x000000cae8ca7210 */ /* 0x040fe20007f1e0ff */
[C---:B------:R-:W-:Y:S04]  /*3460*/  IMMA.16832.S8.S8.SAT R104, R160.reuse.ROW, R148.COL, R104 ;  /* 0x00000094a0687237 */ /* 0x040fe80000445c68 */
[C---:B------:R-:W-:Y:S01]  /*3470*/  IMAD.X R201, R233.reuse, 0x1, R201, P2 ;  /* 0x00000001e9c97824 */ /* 0x040fe200010e06c9 */
[----:B------:R-:W-:Y:S01]  /*3480*/  IADD3 R204, P1, R232, R204, RZ ;  /* 0x000000cce8cc7210 */ /* 0x000fe20007f3e0ff */
[C---:B------:R-:W-:Y:S01]  /*3490*/  IMAD.X R203, R233.reuse, 0x1, R203, P0 ;  /* 0x00000001e9cb7824 */ /* 0x040fe200000e06cb */
[----:B------:R-:W-:Y:S01]  /*34a0*/  ISETP.GE.U32.AND P0, PT, R208, c[0x0][0x16c], PT ;  /* 0x00005b00d0007a0c */ /* 0x000fe20003f06070 */
[C---:B------:R-:W-:Y:S04]  /*34b0*/  IMMA.16832.S8.S8.SAT R108, R160.reuse.ROW, R146.COL, R108 ;  /* 0x00000092a06c7237 */ /* 0x040fe80000445c6c */
[----:B------:R-:W-:Y:S01]  /*34c0*/  IMAD.X R205, R233, 0x1, R205, P1 ;  /* 0x00000001e9cd7824 */ /* 0x000fe200008e06cd */
[----:B------:R-:W-:Y:S02]  /*34d0*/  LEA R233, R211, UR12, 0x4 ;  /* 0x0000000cd3e97c11 */ /* 0x000fe4000f8e20ff */
[----:B------:R-:W-:Y:S01]  /*34e0*/  SHF.L.U32 R199, R196, R213, RZ ;  /* 0x000000d5c4c77219 */ /* 0x000fe200000006ff */
[C---:B------:R-:W-:Y:S03]  /*34f0*/  IMMA.16832.S8.S8.SAT R112, R160.reuse.ROW, R144.COL, R112 ;  /* 0x00000090a0707237 */ /* 0x040fe60000445c70 */
[----:B------:R-:W-:Y:S01]  /*3500*/  ISETP.GE.U32.AND P1, PT, R226, R3, PT ;  /* 0x00000003e200720c */ /* 0x000fe20003f26070 */
[----:B------:R-:W-:Y:S01]  /*3510*/  @P0 CS2R R214, SRZ ;  /* 0x0000000000d60805 */ /* 0x000fe2000001ff00 */
[----:B------:R-:W-:Y:S01]  /*3520*/  @P0 IMAD.MOV.U32 R212, RZ, RZ, RZ ;  /* 0x000000ffffd40224 */ /* 0x000fe200078e00ff */
[----:B------:R-:W-:Y:S01]  /*3530*/  SHF.L.U32 R222, R196, R209, RZ ;  /* 0x000000d1c4de7219 */ /* 0x000fe200000006ff */
[----:B------:R-:W-:Y:S01]  /*3540*/  @P0 CS2R R216, SRZ ;  /* 0x0000000000d80805 */ /* 0x000fe2000001ff00 */
[C---:B------:R-:W-:Y:S01]  /*3550*/  IMMA.16832.S8.S8.SAT R116, R160.reuse.ROW, R142.COL, R116 ;  /* 0x0000008ea0747237 */ /* 0x040fe20000445c74 */
[----:B------:R-:W-:Y:S02]  /*3560*/  @P0 CS2R R218, SRZ ;  /* 0x0000000000da0805 */ /* 0x000fe4000001ff00 */
[----:B------:R-:W-:Y:S01]  /*3570*/  LOP3.LUT P3, RZ, R199, R212, RZ, 0xc0, !PT ;  /* 0x000000d4c7ff7212 */ /* 0x000fe2000786c0ff */
[----:B------:R-:W-:Y:S01]  /*3580*/  @P0 IMAD.MOV.U32 R221, RZ, RZ, RZ ;  /* 0x000000ffffdd0224 */ /* 0x000fe200078e00ff */
[C---:B------:R-:W-:Y:S02]  /*3590*/  LOP3.LUT P2, RZ, R222.reuse, R215, RZ, 0xc0, !PT ;  /* 0x000000d7deff7212 */ /* 0x040fe4000784c0ff */
[----:B------:R-:W-:Y:S01]  /*35a0*/  LOP3.LUT P0, RZ, R222, R217, RZ, 0xc0, !PT ;  /* 0x000000d9deff7212 */ /* 0x000fe2000780c0ff */
[C---:B------:R-:W-:Y:S01]  /*35b0*/  IMMA.16832.S8.S8.SAT R120, R160.reuse.ROW, R140.COL, R120 ;  /* 0x0000008ca0787237 */ /* 0x040fe20000445c78 */
[----:B------:R-:W-:Y:S03]  /*35c0*/  PLOP3.LUT P2, PT, P3, P2, PT, 0x2a, 0x0 ;  /* 0x000000000000781c */ /* 0x000fe60001f44572 */
[----:B------:R-:W-:Y:S02]  /*35d0*/  SEL R225, R225, RZ, !P1 ;  /* 0x000000ffe1e17207 */ /* 0x000fe40004800000 */
[----:B------:R-:W-:Y:S02]  /*35e0*/  LOP3.LUT P1, RZ, R199, R214, RZ, 0xc0, !PT ;  /* 0x000000d6c7ff7212 */ /* 0x000fe4000782c0ff */
[C---:B------:R-:W-:Y:S02]  /*35f0*/  IMMA.16832.S8.S8.SAT R124, R160.reuse.ROW, R138.COL, R124 ;  /* 0x0000008aa07c7237 */ /* 0x040fe40000445c7c */
[----:B------:R-:W-:Y:S02]  /*3600*/  PLOP3.LUT P0, PT, P1, P0, PT, 0x2a, 0x0 ;  /* 0x000000000000781c */ /* 0x000fe40000f00572 */
[----:B------:R-:W-:Y:S01]  /*3610*/  IADD3 R234, P1, R230, c[0x0][0x238], RZ ;  /* 0x00008e00e6ea7a10 */ /* 0x000fe20007f3e0ff */
[C---:B------:R-:W-:Y:S02]  /*3620*/  IMAD.SHL.U32 R199, R225.reuse, 0x8, RZ ;  /* 0x00000008e1c77824 */ /* 0x040fe400078e00ff */
[----:B------:R-:W-:Y:S01]  /*3630*/  IMAD.SHL.U32 R229, R225, 0x10, RZ ;  /* 0x00000010e1e57824 */ /* 0x000fe200078e00ff */
[----:B------:R-:W-:Y:S03]  /*3640*/  IMMA.16832.S8.S8.SAT R128, R160.ROW, R136.COL, R128 ;  /* 0x00000088a0807237 */ /* 0x000fe60000445c80 */
[----:B------:R-:W-:Y:S01]  /*3650*/  LOP3.LUT P4, RZ, R199, 0x10, RZ, 0xc0, !PT ;  /* 0x00000010c7ff7812 */ /* 0x000fe2000788c0ff */
[----:B------:R-:W-:Y:S01]  /*3660*/  IMAD.MOV.U32 R199, RZ, RZ, R197 ;  /* 0x000000ffffc77224 */ /* 0x000fe200078e00c5 */
[----:B------:R-:W-:Y:S02]  /*3670*/  LOP3.LUT P5, RZ, R229, 0x10, RZ, 0xc0, !PT ;  /* 0x00000010e5ff7812 */ /* 0x000fe400078ac0ff */
[----:B------:R-:W-:-:S01]  /*3680*/  IADD3.X R235, R231, c[0x0][0x23c], RZ, P1, !PT ;  /* 0x00008f00e7eb7a10 */ /* 0x000fc20000ffe4ff */
[C---:B-1----:R-:W-:Y:S05]  /*3690*/  IMMA.16832.S8.S8.SAT R4, R164.reuse.ROW, R168.COL, R4 ;  /* 0x000000a8a4047237 */ /* 0x042fea0000445c04 */
[----:B------:R-:W-:Y:S03]  /*36a0*/  LEA R229, R210, UR12, 0x4 ;  /* 0x0000000cd2e57c11 */ /* 0x000fe6000f8e20ff */
[C---:B------:R-:W-:Y:S08]  /*36b0*/  IMMA.16832.S8.S8.SAT R8, R164.reuse.ROW, R170.COL, R8 ;  /* 0x000000aaa4087237 */ /* 0x040ff00000445c08 */
[C---:B------:R-:W-:Y:S08]  /*36c0*/  IMMA.16832.S8.S8.SAT R12, R164.reuse.ROW, R172.COL, R12 ;  /* 0x000000aca40c7237 */ /* 0x040ff00000445c0c */
[C---:B------:R-:W-:Y:S08]  /*36d0*/  IMMA.16832.S8.S8.SAT R16, R164.reuse.ROW, R174.COL, R16 ;  /* 0x000000aea4107237 */ /* 0x040ff00000445c10 */
[C---:B------:R-:W-:Y:S08]  /*36e0*/  IMMA.16832.S8.S8.SAT R20, R164.reuse.ROW, R176.COL, R20 ;  /* 0x000000b0a4147237 */ /* 0x040ff00000445c14 */
[C---:B------:R-:W-:Y:S08]  /*36f0*/  IMMA.16832.S8.S8.SAT R24, R164.reuse.ROW, R178.COL, R24 ;  /* 0x000000b2a4187237 */ /* 0x040ff00000445c18 */
[C---:B------:R-:W-:Y:S08]  /*3700*/  IMMA.16832.S8.S8.SAT R28, R164.reuse.ROW, R180.COL, R28 ;  /* 0x000000b4a41c7237 */ /* 0x040ff00000445c1c */
[-C--:B------:R-:W-:Y:S08]  /*3710*/  IMMA.16832.S8.S8.SAT R32, R164.ROW, R182.reuse.COL, R32 ;  /* 0x000000b6a4207237 */ /* 0x080ff00000445c20 */
[C---:B------:R-:W-:Y:S08]  /*3720*/  IMMA.16832.S8.S8.SAT R36, R184.reuse.ROW, R182.COL, R36 ;  /* 0x000000b6b8247237 */ /* 0x040ff00000445c24 */
[C---:B------:R-:W-:Y:S01]  /*3730*/  IMMA.16832.S8.S8.SAT R40, R184.reuse.ROW, R180.COL, R40 ;  /* 0x000000b4b8287237 */ /* 0x040fe20000445c28 */
[----:B------:R1:W3:Y:S07]  /*3740*/  LDSM.16.M88.4 R132, [R2+UR8] ;  /* 0x000000080284783b */ /* 0x0002ee0008000200 */
[C---:B------:R-:W-:Y:S01]  /*3750*/  IMMA.16832.S8.S8.SAT R44, R184.reuse.ROW, R178.COL, R44 ;  /* 0x000000b2b82c7237 */ /* 0x040fe20000445c2c */
[----:B------:R1:W3:Y:S07]  /*3760*/  LDSM.16.M88.4 R152, [R2+UR8+0xc00] ;  /* 0x000c00080298783b */ /* 0x0002ee0008000200 */
[C---:B------:R-:W-:Y:S01]  /*3770*/  IMMA.16832.S8.S8.SAT R48, R184.reuse.ROW, R176.COL, R48 ;  /* 0x000000b0b8307237 */ /* 0x040fe20000445c30 */
[----:B------:R1:W3:Y:S07]  /*3780*/  LDSM.16.M88.4 R156, [R2+UR8+0x1800] ;  /* 0x00180008029c783b */ /* 0x0002ee0008000200 */
[C---:B------:R-:W-:Y:S01]  /*3790*/  IMMA.16832.S8.S8.SAT R52, R184.reuse.ROW, R174.COL, R52 ;  /* 0x000000aeb8347237 */ /* 0x040fe20000445c34 */
[----:B------:R1:W3:Y:S07]  /*37a0*/  LDSM.16.M88.4 R160, [R2+UR8+0x2400] ;  /* 0x0024000802a0783b */ /* 0x0002ee0008000200 */
[C---:B------:R-:W-:Y:S01]  /*37b0*/  IMMA.16832.S8.S8.SAT R56, R184.reuse.ROW, R172.COL, R56 ;  /* 0x000000acb8387237 */ /* 0x040fe20000445c38 */
[----:B------:R1:W3:Y:S07]  /*37c0*/  LDSM.16.M88.4 R136, [R0+UR9] ;  /* 0x000000090088783b */ /* 0x0002ee0008000200 */
[C---:B------:R-:W-:Y:S01]  /*37d0*/  IMMA.16832.S8.S8.SAT R60, R184.reuse.ROW, R170.COL, R60 ;  /* 0x000000aab83c7237 */ /* 0x040fe20000445c3c */
[----:B------:R1:W3:Y:S07]  /*37e0*/  LDSM.16.M88.4 R140, [R0+UR9+0xc00] ;  /* 0x000c0009008c783b */ /* 0x0002ee0008000200 */
[-C--:B------:R-:W-:Y:S01]  /*37f0*/  IMMA.16832.S8.S8.SAT R64, R184.ROW, R168.reuse.COL, R64 ;  /* 0x000000a8b8407237 */ /* 0x080fe20000445c40 */
[----:B------:R1:W3:Y:S07]  /*3800*/  LDSM.16.M88.4 R144, [R0+UR9+0x1800] ;  /* 0x001800090090783b */ /* 0x0002ee0008000200 */
[C---:B--2---:R-:W-:Y:S01]  /*3810*/  IMMA.16832.S8.S8.SAT R68, R188.reuse.ROW, R168.COL, R68 ;  /* 0x000000a8bc447237 */ /* 0x044fe20000445c44 */
[----:B------:R1:W3:Y:S07]  /*3820*/  LDSM.16.M88.4 R148, [R0+UR9+0x2400] ;  /* 0x002400090094783b */ /* 0x0002ee0008000200 */
[C---:B------:R-:W-:Y:S01]  /*3830*/  IMMA.16832.S8.S8.SAT R72, R188.reuse.ROW, R170.COL, R72 ;  /* 0x000000aabc487237 */ /* 0x040fe20000445c48 */
[----:B------:R-:W-:Y:S01]  /*3840*/  @!PT LDS RZ, [RZ] ;  /* 0x00000000fffff984 */ /* 0x000fe20000000800 */
[----:B------:R-:W-:Y:S01]  /*3850*/  @!PT LDS RZ, [RZ] ;  /* 0x00000000fffff984 */ /* 0x000fe20000000800 */
[----:B------:R-:W-:Y:S01]  /*3860*/  @!PT LDS RZ, [RZ] ;  /* 0x00000000fffff984 */ /* 0x000fe20000000800 */
[----:B------:R2:W-:Y:S07]  /*3870*/  LDGSTS.E.LTC128B.128 [R239], [R198.64], !P2 ;  /* 0x00000000c6ef7fae */ /* 0x0005ee000d121d4e */
[C---:B------:R-:W-:Y:S01]  /*3880*/  IMMA.16832.S8.S8.SAT R76, R188.reuse.ROW, R172.COL, R76 ;  /* 0x000000acbc4c7237 */ /* 0x040fe20000445c4c */
[----:B------:R1:W-:Y:S03]  /*3890*/  LDGSTS.E.LTC128B.128 [R237], [R200.64], !P0 ;  /* 0x00000000c8ed7fae */ /* 0x0003e6000c121d4e */
[----:B------:R-:W-:Y:S04]  /*38a0*/  IADD3 R222, P0, R234, c[0x0][0x238], RZ ;  /* 0x00008e00eade7a10 */ /* 0x000fe80007f1e0ff */
[C---:B------:R-:W-:Y:S01]  /*38b0*/  IMMA.16832.S8.S8.SAT R80, R188.reuse.ROW, R174.COL, R80 ;  /* 0x000000aebc507237 */ /* 0x040fe20000445c50 */
[----:B------:R1:W-:Y:S07]  /*38c0*/  LDGSTS.E.BYPASS.LTC128B.128 [R233+0x6000], [R230.64], P5 ;  /* 0x06000000e6e97fae */ /* 0x0003ee000a901d4e */
[C---:B------:R-:W-:Y:S01]  /*38d0*/  IMMA.16832.S8.S8.SAT R84, R188.reuse.ROW, R176.COL, R84 ;  /* 0x000000b0bc547237 */ /* 0x040fe20000445c54 */
[----:B------:R1:W-:Y:S03]  /*38e0*/  LDGSTS.E.BYPASS.LTC128B.128 [R229+0x6000], [R234.64], P4 ;  /* 0x06000000eae57fae */ /* 0x0003e6000a101d4e */
[----:B--2---:R-:W-:Y:S02]  /*38f0*/  IADD3.X R199, R235, c[0x0][0x23c], RZ, P0, !PT ;  /* 0x00008f00ebc77a10 */ /* 0x004fe400007fe4ff */
[----:B------:R-:W-:Y:S01]  /*3900*/  ISETP.GT.AND P0, PT, R224, -0x1, PT ;  /* 0xffffffffe000780c */ /* 0x000fe20003f04270 */
[----:B------:R-:W-:Y:S01]  /*3910*/  IMAD.MOV.U32 R224, RZ, RZ, R223 ;  /* 0x000000ffffe07224 */ /* 0x000fe200078e00df */
[C---:B------:R-:W-:Y:S08]  /*3920*/  IMMA.16832.S8.S8.SAT R88, R188.reuse.ROW, R178.COL, R88 ;  /* 0x000000b2bc587237 */ /* 0x040ff00000445c58 */
[C---:B------:R-:W-:Y:S08]  /*3930*/  IMMA.16832.S8.S8.SAT R92, R188.reuse.ROW, R180.COL, R92 ;  /* 0x000000b4bc5c7237 */ /* 0x040ff00000445c5c */
[-C--:B------:R-:W-:Y:S08]  /*3940*/  IMMA.16832.S8.S8.SAT R96, R188.ROW, R182.reuse.COL, R96 ;  /* 0x000000b6bc607237 */ /* 0x080ff00000445c60 */
        /* <DEDUP_REMOVED lines=8> */
[----:B------:R-:W-:-:S10]  /*39d0*/  @P0 BRA `(.L_x_601) ;  /* 0xfffff3c000000947 */ /* 0x000fd4000383ffff */
[----:B------:R-:W2:Y:S08]  /*39e0*/  I2F R112, R112 ;  /* 0x0000007000707306 */ /* 0x000eb00000201400 */
[----:B------:R-:W4:Y:S08]  /*39f0*/  I2F R113, R113 ;  /* 0x0000007100717306 */ /* 0x000f300000201400 */
[----:B------:R-:W1:Y:S08]  /*3a00*/  I2F R114, R114 ;  /* 0x0000007200727306 */ /* 0x000e700000201400 */
[----:B------:R-:W3:Y:S08]  /*3a10*/  I2F R115, R115 ;  /* 0x0000007300737306 */ /* 0x000ef00000201400 */
[----:B------:R-:W1:Y:S08]  /*3a20*/  I2F R108, R108 ;  /* 0x0000006c006c7306 */ /* 0x000e700000201400 */
        /* <DEDUP_REMOVED lines=50> */
[----:B------:R-:W1:Y:S02]  /*3d50*/  I2F R35, R35 ;  /* 0x0000002300237306 */ /* 0x000e640000201400 */
.L_x_600:
[----:B--234-:R-:W0:Y:S01]  /*3d60*/  LDGDEPBAR ;  /* 0x00000000000079af */ /* 0x01ce220000000000 */
[----:B------:R-:W-:-:S03]  /*3d70*/  ISETP.NE.U32.AND P1, PT, RZ, c[0x0][0x298], PT ;  /* 0x0000a600ff007a0c */ /* 0x000fc60003f25070 */
[----:B------:R-:W0:Y:S01]  /*3d80*/  LDGDEPBAR ;  /* 0x00000000000079af */ /* 0x000e220000000000 */
[----:B------:R-:W-:-:S13]  /*3d90*/  ISETP.NE.AND.EX P1, PT, RZ, c[0x0][0x29c], PT, P1 ;  /* 0x0000a700ff007a0c */ /* 0x000fda0003f25310 */
[----:B------:R-:W-:Y:S02]  /*3da0*/  @P1 IMAD.MOV.U32 R134, RZ, RZ, c[0x0][0x298] ;  /* 0x0000a600ff861624 */ /* 0x000fe400078e00ff */
[----:B------:R-:W-:Y:S01]  /*3db0*/  @P1 IMAD.MOV.U32 R135, RZ, RZ, c[0x0][0x29c] ;  /* 0x0000a700ff871624 */ /* 0x000fe200078e00ff */
[----:B------:R-:W-:-:S04]  /*3dc0*/  DEPBAR.LE SB0, 0x0 ;  /* 0x000080000000791a */ /* 0x000fc80000000000 */
[----:B------:R-:W-:Y:S06]  /*3dd0*/  BAR.SYNC.DEFER_BLOCKING 0x0 ;  /* 0x0000000000007b1d */ /* 0x000fec0000010000 */
[----:B------:R2:W5:Y:S01]  /*3de0*/  @P1 LDG.E R132, [R134.64] ;  /* 0x0000000e86841981 */ /* 0x000562000c1e1900 */
[----:B------:R-:W3:Y:S01]  /*3df0*/  S2UR UR5, SR_CTAID.Y ;  /* 0x00000000000579c3 */ /* 0x000ee20000002600 */
[----:B-1----:R-:W-:Y:S01]  /*3e00*/  MOV R0, c[0x0][0x2b0] ;  /* 0x0000ac0000007a02 */ /* 0x002fe20000000f00 */
[----:B------:R-:W-:Y:S01]  /*3e10*/  IMAD.MOV.U32 R133, RZ, RZ, -0x1 ;  /* 0xffffffffff857424 */ /* 0x000fe200078e00ff */
[----:B------:R-:W1:Y:S01]  /*3e20*/  S2R R136, SR_CTAID.X ;  /* 0x0000000000887919 */ /* 0x000e620000002500 */
[----:B------:R-:W-:Y:S01]  /*3e30*/  IMAD.MOV.U32 R2, RZ, RZ, c[0x0][0x1b0] ;  /* 0x00006c00ff027624 */ /* 0x000fe200078e00ff */
[----:B------:R-:W-:Y:S01]  /*3e40*/  ISETP.NE.AND P2, PT, R0, 0x1, PT ;  /* 0x000000010000780c */ /* 0x000fe20003f45270 */
[----:B------:R-:W-:Y:S01]  /*3e50*/  ULDC UR4, c[0x0][0x1c0] ;  /* 0x0000700000047ab9 */ /* 0x000fe20000000800 */
[----:B------:R-:W-:Y:S01]  /*3e60*/  SHF.L.U32 R133, R133, c[0x0][0x1c0], RZ ;  /* 0x0000700085857a19 */ /* 0x000fe200000006ff */
[----:B------:R-:W-:Y:S01]  /*3e70*/  IMAD.MOV.U32 R138, RZ, RZ, 0x4 ;  /* 0x00000004ff8a7424 */ /* 0x000fe200078e00ff */
[----:B------:R-:W-:Y:S01]  /*3e80*/  ISETP.LT.OR P0, PT, R2, 0x2, P2 ;  /* 0x000000020200780c */ /* 0x000fe20001701670 */
[----:B------:R-:W-:Y:S01]  /*3e90*/  IMAD.MOV.U32 R3, RZ, RZ, -0x1 ;  /* 0xffffffffff037424 */ /* 0x000fe200078e00ff */
[----:B------:R-:W-:Y:S01]  /*3ea0*/  MOV R0, c[0x0][0x290] ;  /* 0x0000a40000007a02 */ /* 0x000fe20000000f00 */
[----:B---3--:R-:W-:Y:S01]  /*3eb0*/  USHF.L.U32 UR4, UR5, UR4, URZ ;  /* 0x0000000405047299 */ /* 0x008fe2000800063f */
[----:B-1----:R-:W-:-:S02]  /*3ec0*/  LOP3.LUT R133, R136, R133, RZ, 0x30, !PT ;  /* 0x0000008588857212 */ /* 0x002fc400078e30ff */
[----:B------:R-:W-:-:S03]  /*3ed0*/  SHF.R.S32.HI R136, RZ, c[0x0][0x1c0], R136 ;  /* 0x00007000ff887a19 */ /* 0x000fc60000011488 */
[----:B------:R-:W-:-:S05]  /*3ee0*/  IADD3 R133, R133, UR4, RZ ;  /* 0x0000000485857c10 */ /* 0x000fca000fffe0ff */
[----:B------:R-:W-:-:S04]  /*3ef0*/  IMAD R139, R133, c[0x0][0x1a8], R136 ;  /* 0x00006a00858b7a24 */ /* 0x000fc800078e0288 */
[----:B------:R-:W-:Y:S01]  /*3f00*/  IMAD.WIDE R138, R139, R138, c[0x0][0x2a8] ;  /* 0x0000aa008b8a7625 */ /* 0x000fe200078e028a */
[----:B------:R-:W-:Y:S01]  /*3f10*/  @!P1 MOV R132, c[0x0][0x288] ;  /* 0x0000a20000849a02 */ /* 0x000fe20000000f00 */
[----:B------:R-:W-:Y:S05]  /*3f20*/  @P0 BRA `(.L_x_602) ;  /* 0x000000b000000947 */ /* 0x000fea0003800000 */
[----:B--2---:R-:W-:Y:S01]  /*3f30*/  ISETP.GT.AND P0, PT, R207, RZ, PT ;  /* 0x000000ffcf00720c */ /* 0x004fe20003f04270 */
[----:B------:R-:W-:Y:S01]  /*3f40*/  BSSY B0, `(.L_x_603) ;  /* 0x0000006000007945 */ /* 0x000fe20003800000 */
[----:B------:R-:W-:Y:S01]  /*3f50*/  IMAD.MOV.U32 R0, RZ, RZ, c[0x0][0x290] ;  /* 0x0000a400ff007624 */ /* 0x000fe200078e00ff */
[----:B------:R-:W-:-:S10]  /*3f60*/  MOV R3, 0xffffffff ;  /* 0xffffffff00037802 */ /* 0x000fd40000000f00 */
[----:B------:R-:W-:Y:S05]  /*3f70*/  @P0 BRA `(.L_x_604) ;  /* 0x0000002000000947 */ /* 0x000fea0003800000 */
[----:B------:R-:W2:Y:S02]  /*3f80*/  LDG.E.STRONG.GPU R3, [R138.64] ;  /* 0x0000000e8a037981 */ /* 0x000ea4000c1ef900 */
[----:B--2---:R-:W-:-:S05]  /*3f90*/  CCTL.IVALL ;  /* 0x00000000ff00798f */ /* 0x004fca0002000000 */
.L_x_604:
[----:B------:R-:W-:Y:S05]  /*3fa0*/  BSYNC B0 ;  /* 0x0000000000007941 */ /* 0x000fea0003800000 */
.L_x_603:
[----:B------:R-:W-:-:S04]  /*3fb0*/  IADD3 R135, R2, -0x1, RZ ;  /* 0xffffffff02877810 */ /* 0x000fc80007ffe0ff */
[----:B------:R-:W-:-:S04]  /*3fc0*/  ISETP.NE.AND P0, PT, R135, R206, PT ;  /* 0x000000ce8700720c */ /* 0x000fc80003f05270 */
[----:B------:R-:W-:Y:S02]  /*3fd0*/  FSEL R0, R0, -QNAN , !P0 ;  /* 0xffffffff00007808 */ /* 0x000fe40004000000 */
.L_x_602:
[----:B--2---:R-:W-:Y:S01]  /*3fe0*/  SHF.R.S32.HI R134, RZ, 0x1f, R207 ;  /* 0x0000001fff867819 */ /* 0x004fe200000114cf */
[----:B------:R-:W-:-:S03]  /*3ff0*/  IMAD.MOV.U32 R137, RZ, RZ, c[0x0][0x174] ;  /* 0x00005d00ff897624 */ /* 0x000fc600078e00ff */
[CC--:B------:R-:W-:Y:S02]  /*4000*/  LEA.HI R2, R134.reuse, R207.reuse, RZ, 0x5 ;  /* 0x000000cf86027211 */ /* 0x0c0fe400078f28ff */
[----:B------:R-:W-:Y:S02]  /*4010*/  LEA.HI R134, R134, R207, RZ, 0x6 ;  /* 0x000000cf86867211 */ /* 0x000fe400078f30ff */
[----:B------:R-:W-:Y:S02]  /*4020*/  LOP3.LUT R2, R2, 0xffffffe0, RZ, 0xc0, !PT ;  /* 0xffffffe002027812 */ /* 0x000fe400078ec0ff */
[----:B------:R-:W-:-:S03]  /*4030*/  SHF.R.S32.HI R134, RZ, 0x6, R134 ;  /* 0x00000006ff867819 */ /* 0x000fc60000011486 */
[----:B------:R-:W-:-:S05]  /*4040*/  IMAD.IADD R2, R207, 0x1, -R2 ;  /* 0x00000001cf027824 */ /* 0x000fca00078e0a02 */
[----:B------:R-:W-:-:S04]  /*4050*/  SHF.R.S32.HI R135, RZ, 0x1f, R2 ;  /* 0x0000001fff877819 */ /* 0x000fc80000011402 */
[----:B------:R-:W-:-:S04]  /*4060*/  LEA.HI R135, R135, R2, RZ, 0x2 ;  /* 0x0000000287877211 */ /* 0x000fc800078f10ff */
[C---:B------:R-:W-:Y:S02]  /*4070*/  LOP3.LUT R141, R135.reuse, 0x1ffffffc, RZ, 0xc0, !PT ;  /* 0x1ffffffc878d7812 */ /* 0x040fe400078ec0ff */
[----:B------:R-:W-:-:S03]  /*4080*/  LEA.HI.SX32 R135, R135, R220, 0x1e ;  /* 0x000000dc87877211 */ /* 0x000fc600078ff2ff */
[----:B------:R-:W-:Y:S02]  /*4090*/  IMAD.IADD R141, R2, 0x1, -R141 ;  /* 0x00000001028d7824 */ /* 0x000fe400078e0a8d */
[----:B------:R-:W-:Y:S02]  /*40a0*/  IMAD R2, R137, c[0x0][0x170], RZ ;  /* 0x00005c0089027a24 */ /* 0x000fe400078e02ff */
[----:B------:R-:W-:Y:S02]  /*40b0*/  IMAD R134, R134, 0x8, R141 ;  /* 0x0000000886867824 */ /* 0x000fe400078e028d */
[----:B------:R-:W-:Y:S01]  /*40c0*/  IMAD R136, R136, 0x80, R135 ;  /* 0x0000008088887824 */ /* 0x000fe200078e0287 */
[----:B------:R-:W-:Y:S01]  /*40d0*/  ISETP.NE.AND P3, PT, R2, 0x1, PT ;  /* 0x000000010200780c */ /* 0x000fe20003f65270 */
[----:B------:R-:W-:Y:S02]  /*40e0*/  IMAD R151, R133, 0x10, R134 ;  /* 0x0000001085977824 */ /* 0x000fe400078e0286 */
[----:B------:R-:W-:Y:S01]  /*40f0*/  CS2R R134, SRZ ;  /* 0x0000000000867805 */ /* 0x000fe2000001ff00 */
[----:B------:R-:W-:-:S02]  /*4100*/  IMAD.MOV.U32 R133, RZ, RZ, RZ ;  /* 0x000000ffff857224 */ /* 0x000fc400078e00ff */
[----:B------:R-:W-:Y:S02]  /*4110*/  IMAD.MOV.U32 R137, RZ, RZ, RZ ;  /* 0x000000ffff897224 */ /* 0x000fe400078e00ff */
[----:B------:R-:W-:-:S05]  /*4120*/  IMAD.SHL.U32 R151, R151, 0x8, RZ ;  /* 0x0000000897977824 */ /* 0x000fca00078e00ff */
        /* <DEDUP_REMOVED lines=98> */
.L_x_606:
[----:B------:R-:W-:-:S04]  /*4750*/  IADD3 R133, R2, -0x1, RZ ;  /* 0xffffffff02857810 */ /* 0x000fc80007ffe0ff */
[----:B------:R-:W-:Y:S02]  /*4760*/  LOP3.LUT P0, RZ, R133, R2, RZ, 0xc0, !PT ;  /* 0x0000000285ff7212 */ /* 0x000fe4000780c0ff */
[----:B------:R-:W-:-:S11]  /*4770*/  IADD3 R133, -R134, 0x1f, RZ ;  /* 0x0000001f86857810 */ /* 0x000fd60007ffe1ff */
        /* <DEDUP_REMOVED lines=9> */
[----:B-----5:R-:W-:Y:S05]  /*4810*/  CALL.REL.NOINC `($__internal_9_$__cuda_sm20_div_u64) ;  /* 0x0000671000007944 */ /* 0x020fea0003c00000 */
[----:B------:R-:W-:Y:S01]  /*4820*/  MOV R134, R144 ;  /* 0x0000009000867202 */ /* 0x000fe20000000f00 */
[----:B------:R-:W-:Y:S05]  /*4830*/  BRA `(.L_x_608) ;  /* 0x0000012000007947 */ /* 0x000fea0003800000 */
.L_x_607:
        /* <DEDUP_REMOVED lines=18> */
.L_x_608:
[----:B------:R-:W-:-:S05]  /*4960*/  IADD3 R133, R133, -0x1, RZ ;  /* 0xffffffff85857810 */ /* 0x000fca0007ffe0ff */
.L_x_605:
        /* <DEDUP_REMOVED lines=104> */
.L_x_610:
[----:B------:R-:W-:Y:S01]  /*4ff0*/  IADD3 R135, R2, -0x1, RZ ;  /* 0xffffffff02877810 */ /* 0x000fe20007ffe0ff */
[----:B------:R-:W-:-:S03]  /*5000*/  IMAD.MOV.U32 R147, RZ, RZ, 0x1 ;  /* 0x00000001ff937424 */ /* 0x000fc600078e00ff */
        /* <DEDUP_REMOVED lines=12> */
[----:B------:R-:W-:Y:S05]  /*50d0*/  BRA `(.L_x_612) ;  /* 0x0000012000007947 */ /* 0x000fea0003800000 */
.L_x_611:
        /* <DEDUP_REMOVED lines=18> */
.L_x_612:
[----:B------:R-:W-:Y:S02]  /*5200*/  IADD3 R148, R135, -0x1, RZ ;  /* 0xffffffff87947810 */ /* 0x000fe40007ffe0ff */
[----:B------:R-:W-:-:S03]  /*5210*/  MOV R135, R144 ;  /* 0x0000009000877202 */ /* 0x000fc60000000f00 */
.L_x_609:
        /* <DEDUP_REMOVED lines=14> */
[----:B------:R-:W-:-:S04]  /*5300*/  IMAD.WIDE.U32 R152, R144, c[0x0][0x258], R152 ;  /* 0x0000960090987a25 */ /* 0x000fc800078e0098 */
[----:B------:R-:W-:Y:S01]  /*5310*/  IMAD R145, R144, c[0x0][0x274], R145 ;  /* 0x00009d0090917a24 */ /* 0x000fe200078e0291 */
[----:B------:R-:W-:Y:S01]  /*5320*/  IADD3 R146, P1, R152, c[0x0][0x268], RZ ;  /* 0x00009a0098927a10 */ /* 0x000fe20007f3e0ff */
[----:B------:R-:W-:Y:S01]  /*5330*/  IMAD R147, R144, c[0x0][0x25c], R147 ;  /* 0x0000970090937a24 */ /* 0x000fe200078e0293 */
[----:B------:R-:W-:Y:S01]  /*5340*/  IADD3 R144, P4, R154, c[0x0][0x280], RZ ;  /* 0x0000a0009a907a10 */ /* 0x000fe20007f9e0ff */
[----:B------:R-:W-:-:S03]  /*5350*/  IMAD R137, R2, c[0x0][0x170], RZ ;  /* 0x00005c0002897a24 */ /* 0x000fc600078e02ff */
[----:B------:R-:W-:Y:S01]  /*5360*/  IADD3.X R145, R155, c[0x0][0x284], R145, P4, !PT ;  /* 0x0000a1009b917a10 */ /* 0x000fe200027fe491 */
[----:B------:R-:W-:Y:S01]  /*5370*/  IMAD R149, R137, c[0x0][0x160], RZ ;  /* 0x0000580089957a24 */ /* 0x000fe200078e02ff */
[----:B------:R-:W-:Y:S01]  /*5380*/  IADD3.X R147, R153, c[0x0][0x26c], R147, P1, !PT ;  /* 0x00009b0099937a10 */ /* 0x000fe20000ffe493 */
        /* <DEDUP_REMOVED lines=8> */
[----:B------:R-:W-:Y:S01]  /*5410*/  IMAD R3, R155, c[0x0][0x170], RZ ;  /* 0x00005c009b037a24 */ /* 0x000fe200078e02ff */
[----:B------:R-:W-:Y:S01]  /*5420*/  MOV R2, c[0x0][0x178] ;  /* 0x00005e0000027a02 */ /* 0x000fe20000000f00 */
[----:B------:R-:W-:-:S04]  /*5430*/  IMAD.WIDE.U32 R156, R154, c[0x0][0x170], RZ ;  /* 0x00005c009a9c7a25 */ /* 0x000fc800078e00ff */
[----:B------:R-:W-:Y:S02]  /*5440*/  IMAD R3, R154, R152, R3 ;  /* 0x000000989a037224 */ /* 0x000fe400078e0203 */
[----:B------:R-:W-:-:S03]  /*5450*/  IMAD.WIDE.U32 R154, R156, c[0x0][0x174], RZ ;  /* 0x00005d009c9a7a25 */ /* 0x000fc600078e00ff */
[----:B------:R-:W-:-:S03]  /*5460*/  IADD3 R3, R157, R3, RZ ;  /* 0x000000039d037210 */ /* 0x000fc60007ffe0ff */
[----:B------:R-:W-:-:S04]  /*5470*/  IMAD.WIDE.U32 R144, R154, c[0x0][0x178], R144 ;  /* 0x00005e009a907a25 */ /* 0x000fc800078e0090 */
[----:B------:R-:W-:-:S04]  /*5480*/  IMAD R3, R3, c[0x0][0x174], RZ ;  /* 0x00005d0003037a24 */ /* 0x000fc800078e02ff */
[----:B------:R-:W-:Y:S01]  /*5490*/  IMAD R3, R153, R156, R3 ;  /* 0x0000009c99037224 */ /* 0x000fe200078e0203 */
[----:B------:R-:W-:-:S04]  /*54a0*/  SHF.R.S32.HI R153, RZ, 0x1f, R2 ;  /* 0x0000001fff997819 */ /* 0x000fc80000011402 */
[----:B------:R-:W-:-:S05]  /*54b0*/  IADD3 R3, R155, R3, RZ ;  /* 0x000000039b037210 */ /* 0x000fca0007ffe0ff */
[----:B------:R-:W-:-:S04]  /*54c0*/  IMAD R3, R3, c[0x0][0x178], RZ ;  /* 0x00005e0003037a24 */ /* 0x000fc800078e02ff */
[----:B------:R-:W-:-:S05]  /*54d0*/  IMAD R3, R153, R154, R3 ;  /* 0x0000009a99037224 */ /* 0x000fca00078e0203 */
[----:B------:R-:W-:Y:S01]  /*54e0*/  IADD3 R145, R145, R3, RZ ;  /* 0x0000000391917210 */ /* 0x000fe20007ffe0ff */
[----:B------:R-:W-:Y:S05]  /*54f0*/  BRA `(.L_x_614) ;  /* 0x000001d000007947 */ /* 0x000fea0003800000 */
.L_x_613:
        /* <DEDUP_REMOVED lines=18> */
.L_x_617:
[----:B------:R-:W-:Y:S01]  /*5620*/  YIELD ;  /* 0x0000000000007946 */ /* 0x000fe20003800000 */
[----:B------:R-:W-:Y:S05]  /*5630*/  @P1 BRA `(.L_x_616) ;  /* 0x0000002000001947 */ /* 0x000fea0003800000 */
[----:B------:R-:W2:Y:S02]  /*5640*/  LDG.E.STRONG.GPU R3, [R138.64] ;  /* 0x0000000e8a037981 */ /* 0x000ea4000c1ef900 */
[----:B--2---:R-:W-:-:S05]  /*5650*/  CCTL.IVALL ;  /* 0x00000000ff00798f */ /* 0x004fca0002000000 */
.L_x_616:
[----:B------:R-:W-:Y:S01]  /*5660*/  ISETP.NE.AND P0, PT, R3, R206, PT ;  /* 0x000000ce0300720c */ /* 0x000fe20003f05270 */
[----:B------:R-:W-:-:S12]  /*5670*/  WARPSYNC 0xffffffff ;  /* 0xffffffff00007948 */ /* 0x000fd80003800000 */
[----:B------:R-:W-:Y:S06]  /*5680*/  BAR.RED.AND.DEFER_BLOCKING 0x0, P0 ;  /* 0x0000000000007b1d */ /* 0x000fec0000014400 */
[----:B------:R-:W1:Y:S02]  /*5690*/  B2R.RESULT RZ, P0 ;  /* 0x0000000000ff731c */ /* 0x000e640000004000 */
[----:B-1----:R-:W-:Y:S05]  /*56a0*/  @P0 BRA `(.L_x_617) ;  /* 0xffffff7000000947 */ /* 0x002fea000383ffff */
.L_x_615:
[----:B------:R-:W-:Y:S01]  /*56b0*/  WARPSYNC 0xffffffff ;  /* 0xffffffff00007948 */ /* 0x000fe20003800000 */
[----:B------:R-:W-:Y:S06]  /*56c0*/  BAR.SYNC.DEFER_BLOCKING 0x0 ;  /* 0x0000000000007b1d */ /* 0x000fec0000010000 */
.L_x_614:
[C---:B------:R-:W-:Y:S01]  /*56d0*/  @P3 IMAD.HI.U32 R3, R136.reuse, R135, RZ ;  /* 0x0000008788033227 */ /* 0x040fe200078e00ff */
[----:B------:R-:W-:-:S03]  /*56e0*/  ISETP.GE.AND P4, PT, R136, R149, PT ;  /* 0x000000958800720c */ /* 0x000fc60003f86270 */
[----:B------:R-:W-:Y:S01]  /*56f0*/  IMAD.MOV.U32 R152, RZ, RZ, R136 ;  /* 0x000000ffff987224 */ /* 0x000fe200078e0088 */
[----:B------:R-:W-:Y:S02]  /*5700*/  @P3 SHF.R.U32.HI R152, RZ, R148, R3 ;  /* 0x00000094ff983219 */ /* 0x000fe40000011603 */
[----:B------:R-:W-:Y:S02]  /*5710*/  ISETP.LT.AND P5, PT, R151, c[0x0][0x178], !P4 ;  /* 0x00005e0097007a0c */ /* 0x000fe400067a1270 */
[--C-:B------:R-:W-:Y:S01]  /*5720*/  SHF.R.S32.HI R153, RZ, 0x1f, R152.reuse ;  /* 0x0000001fff997819 */ /* 0x100fe20000011498 */
[----:B------:R-:W-:-:S04]  /*5730*/  IMAD.MOV R2, RZ, RZ, -R152 ;  /* 0x000000ffff027224 */ /* 0x000fc800078e0a98 */
[----:B------:R-:W-:-:S04]  /*5740*/  IMAD R2, R137, R2, R136 ;  /* 0x0000000289027224 */ /* 0x000fc800078e0288 */
[----:B------:R-:W-:-:S05]  /*5750*/  IMAD.SHL.U32 R2, R2, 0x20, RZ ;  /* 0x0000002002027824 */ /* 0x000fca00078e00ff */
        /* <DEDUP_REMOVED lines=8> */
[----:B------:R-:W1:Y:S01]  /*57e0*/  I2F R161, R8 ;  /* 0x0000000800a17306 */ /* 0x000e620000201400 */
[----:B------:R-:W-:-:S04]  /*57f0*/  ISETP.GE.AND P6, PT, R150, R149, PT ;  /* 0x000000959600720c */ /* 0x000fc80003fc6270 */
[----:B------:R-:W-:-:S03]  /*5800*/  ISETP.LT.AND P0, PT, R151, c[0x0][0x178], !P6 ;  /* 0x00005e0097007a0c */ /* 0x000fc60007701270 */
[----:B------:R3:W4:Y:S08]  /*5810*/  I2F R163, R9 ;  /* 0x0000000900a37306 */ /* 0x0007300000201400 */
[----:B------:R1:W-:Y:S08]  /*5820*/  I2F R153, R4 ;  /* 0x0000000400997306 */ /* 0x0003f00000201400 */
[----:B------:R-:W1:Y:S01]  /*5830*/  I2F R5, R5 ;  /* 0x0000000500057306 */ /* 0x000e620000201400 */
[----:B---3--:R-:W-:-:S07]  /*5840*/  IMAD.MOV.U32 R9, RZ, RZ, R136 ;  /* 0x000000ffff097224 */ /* 0x008fce00078e0088 */
[----:B------:R-:W3:Y:S08]  /*5850*/  I2F R155, R16 ;  /* 0x00000010009b7306 */ /* 0x000ef00000201400 */
[----:B------:R1:W-:Y:S08]  /*5860*/  I2F R157, R13 ;  /* 0x0000000d009d7306 */ /* 0x0003f00000201400 */
[----:B------:R-:W1:Y:S08]  /*5870*/  I2F R17, R17 ;  /* 0x0000001100117306 */ /* 0x000e700000201400 */
[----:B------:R1:W1:Y:S01]  /*5880*/  I2F R159, R12 ;  /* 0x0000000c009f7306 */ /* 0x0002620000201400 */
[----:B--2---:R-:W-:-:S02]  /*5890*/  PRMT R154, R2, 0xaaa2, R2 ;  /* 0x0000aaa2029a7816 */ /* 0x004fc40000000002 */
[--C-:B------:R-:W-:Y:S02]  /*58a0*/  PRMT R152, R2, 0xbbb3, R2.reuse ;  /* 0x0000bbb302987816 */ /* 0x100fe40000000002 */
[----:B------:R-:W-:Y:S02]  /*58b0*/  IADD3 R154, R154, 0x4b400000, RZ ;  /* 0x4b4000009a9a7810 */ /* 0x000fe40007ffe0ff */
[--C-:B-1----:R-:W-:Y:S02]  /*58c0*/  PRMT R4, R2, 0x8880, R2.reuse ;  /* 0x0000888002047816 */ /* 0x102fe40000000002 */
[----:B------:R-:W-:Y:S01]  /*58d0*/  IADD3 R152, R152, 0x4b400000, RZ ;  /* 0x4b40000098987810 */ /* 0x000fe20007ffe0ff */
[----:B------:R-:W-:Y:S01]  /*58e0*/  FADD R154, R154, -12582912 ;  /* 0xcb4000009a9a7421 */ /* 0x000fe20000000000 */
[----:B------:R-:W-:-:S03]  /*58f0*/  PRMT R13, R2, 0x9991, R2 ;  /* 0x00009991020d7816 */ /* 0x000fc60000000002 */
[----:B-----5:R-:W-:Y:S01]  /*5900*/  FFMA R161, R161, R132, R154 ;  /* 0x00000084a1a17223 */ /* 0x020fe2000000009a */
[----:B------:R-:W-:Y:S01]  /*5910*/  IADD3 R13, R13, 0x4b400000, RZ ;  /* 0x4b4000000d0d7810 */ /* 0x000fe20007ffe0ff */
[----:B------:R-:W-:-:S03]  /*5920*/  FADD R8, R152, -12582912 ;  /* 0xcb40000098087421 */ /* 0x000fc60000000000 */
[----:B------:R-:W-:Y:S01]  /*5930*/  FMNMX.NAN R154, R161, R0, !PT ;  /* 0x00000000a19a7209 */ /* 0x000fe20007820000 */
[----:B----4-:R-:W-:Y:S01]  /*5940*/  FFMA R163, R163, R132, R8 ;  /* 0x00000084a3a37223 */ /* 0x010fe20000000008 */
[----:B------:R-:W-:Y:S01]  /*5950*/  IADD3 R161, R4, 0x4b400000, RZ ;  /* 0x4b40000004a17810 */ /* 0x000fe20007ffe0ff */
[----:B------:R-:W-:Y:S01]  /*5960*/  FADD R13, R13, -12582912 ;  /* 0xcb4000000d0d7421 */ /* 0x000fe20000000000 */
[----:B------:R-:W-:Y:S01]  /*5970*/  PRMT R4, R3, 0xaaa2, R3 ;  /* 0x0000aaa203047816 */ /* 0x000fe20000000003 */
[----:B------:R-:W-:Y:S01]  /*5980*/  @P3 IMAD.HI.U32 R8, R136, R134, RZ ;  /* 0x0000008688083227 */ /* 0x000fe200078e00ff */
[----:B------:R-:W-:Y:S01]  /*5990*/  FMNMX.NAN R12, R163, R0, !PT ;  /* 0x00000000a30c7209 */ /* 0x000fe20007820000 */
[----:B------:R-:W-:Y:S01]  /*59a0*/  F2I.NTZ R154, R154 ;  /* 0x0000009a009a7305 */ /* 0x000fe20000203100 */
[----:B------:R-:W-:Y:S01]  /*59b0*/  IADD3 R4, R4, 0x4b400000, RZ ;  /* 0x4b40000004047810 */ /* 0x000fe20007ffe0ff */
[----:B------:R-:W-:Y:S01]  /*59c0*/  FADD R161, R161, -12582912 ;  /* 0xcb400000a1a17421 */ /* 0x000fe20000000000 */
[----:B------:R-:W-:Y:S01]  /*59d0*/  @P3 SHF.R.U32.HI R9, RZ, R133, R8 ;  /* 0x00000085ff093219 */ /* 0x000fe20000011608 */
[-C--:B------:R-:W-:Y:S01]  /*59e0*/  FFMA R13, R5, R132.reuse, R13 ;  /* 0x00000084050d7223 */ /* 0x080fe2000000000d */
[----:B------:R-:W-:Y:S01]  /*59f0*/  PRMT R8, R3, 0xbbb3, R3 ;  /* 0x0000bbb303087816 */ /* 0x000fe20000000003 */
[----:B------:R-:W-:Y:S01]  /*5a00*/  FADD R4, R4, -12582912 ;  /* 0xcb40000004047421 */ /* 0x000fe20000000000 */
[----:B------:R-:W-:Y:S01]  /*5a10*/  SHF.R.S32.HI R16, RZ, 0x1f, R9 ;  /* 0x0000001fff107819 */ /* 0x000fe20000011409 */
[-C--:B------:R-:W-:Y:S01]  /*5a20*/  FFMA R161, R153, R132.reuse, R161 ;  /* 0x0000008499a17223 */ /* 0x080fe200000000a1 */
[----:B------:R-:W-:Y:S01]  /*5a30*/  IADD3 R8, R8, 0x4b400000, RZ ;  /* 0x4b40000008087810 */ /* 0x000fe20007ffe0ff */
[----:B---3--:R-:W-:Y:S01]  /*5a40*/  FFMA R5, R155, R132, R4 ;  /* 0x000000849b057223 */ /* 0x008fe20000000004 */
[-C--:B------:R-:W-:Y:S01]  /*5a50*/  FMNMX.NAN R155, R13, R0.reuse, !PT ;  /* 0x000000000d9b7209 */ /* 0x080fe20007820000 */
[----:B------:R-:W-:Y:S01]  /*5a60*/  IMAD.MOV.U32 R4, RZ, RZ, R150 ;  /* 0x000000ffff047224 */ /* 0x000fe200078e0096 */
[-C--:B------:R-:W-:Y:S01]  /*5a70*/  FMNMX.NAN R156, R161, R0.reuse, !PT ;  /* 0x00000000a19c7209 */ /* 0x080fe20007820000 */
[----:B------:R-:W-:Y:S01]  /*5a80*/  @P3 IMAD.HI.U32 R161, R150, R135, RZ ;  /* 0x0000008796a13227 */ /* 0x000fe200078e00ff */
[----:B------:R-:W-:Y:S01]  /*5a90*/  FMNMX.NAN R152, R5, R0, !PT ;  /* 0x0000000005987209 */ /* 0x000fe20007820000 */
[----:B------:R1:W2:Y:S01]  /*5aa0*/  F2I.NTZ R153, R12 ;  /* 0x0000000c00997305 */ /* 0x0002a20000203100 */
[C-C-:B------:R-:W-:Y:S01]  /*5ab0*/  PRMT R13, R3.reuse, 0x8880, R3.reuse ;  /* 0x00008880030d7816 */ /* 0x140fe20000000003 */
[----:B------:R-:W-:Y:S01]  /*5ac0*/  FADD R8, R8, -12582912 ;  /* 0xcb40000008087421 */ /* 0x000fe20000000000 */
[----:B------:R-:W-:Y:S01]  /*5ad0*/  PRMT R5, R3, 0x9991, R3 ;  /* 0x0000999103057816 */ /* 0x000fe20000000003 */
[----:B------:R-:W-:Y:S01]  /*5ae0*/  IMAD R16, R16, c[0x0][0x278], RZ ;  /* 0x00009e0010107a24 */ /* 0x000fe200078e02ff */
[----:B------:R-:W-:Y:S01]  /*5af0*/  IADD3 R13, R13, 0x4b400000, RZ ;  /* 0x4b4000000d0d7810 */ /* 0x000fe20007ffe0ff */
[----:B------:R-:W-:Y:S01]  /*5b00*/  FFMA R17, R17, R132, R8 ;  /* 0x0000008411117223 */ /* 0x000fe20000000008 */
[----:B------:R-:W-:Y:S01]  /*5b10*/  IADD3 R5, R5, 0x4b400000, RZ ;  /* 0x4b40000005057810 */ /* 0x000fe20007ffe0ff */
[----:B------:R-:W-:Y:S01]  /*5b20*/  F2I.NTZ R152, R152 ;  /* 0x0000009800987305 */ /* 0x000fe20000203100 */
[----:B------:R-:W-:Y:S01]  /*5b30*/  @P3 SHF.R.U32.HI R4, RZ, R148, R161 ;  /* 0x00000094ff043219 */ /* 0x000fe200000116a1 */
[----:B------:R-:W-:Y:S01]  /*5b40*/  FADD R13, R13, -12582912 ;  /* 0xcb4000000d0d7421 */ /* 0x000fe20000000000 */
[----:B------:R-:W-:Y:S01]  /*5b50*/  FMNMX.NAN R17, R17, R0, !PT ;  /* 0x0000000011117209 */ /* 0x000fe20007820000 */
[----:B------:R-:W-:-:S02]  /*5b60*/  FADD R5, R5, -12582912 ;  /* 0xcb40000005057421 */ /* 0x000fc40000000000 */
[----:B------:R-:W-:Y:S02]  /*5b70*/  IMAD.MOV R158, RZ, RZ, -R4 ;  /* 0x000000ffff9e7224 */ /* 0x000fe400078e0a04 */
[----:B-1----:R-:W-:Y:S01]  /*5b80*/  IMAD.MOV R12, RZ, RZ, -R9 ;  /* 0x000000ffff0c7224 */ /* 0x002fe200078e0a09 */
[----:B------:R-:W1:Y:S01]  /*5b90*/  F2I.NTZ R17, R17 ;  /* 0x0000001100117305 */ /* 0x000e620000203100 */
[----:B------:R-:W-:Y:S01]  /*5ba0*/  FFMA R13, R159, R132, R13 ;  /* 0x000000849f0d7223 */ /* 0x000fe2000000000d */
[----:B--2---:R-:W-:Y:S01]  /*5bb0*/  I2IP.S8.S32.SAT R153, R153, R154, RZ ;  /* 0x0000009a99997239 */ /* 0x004fe200000010ff */
[----:B------:R-:W-:Y:S02]  /*5bc0*/  IMAD R12, R137, R12, R136 ;  /* 0x0000000c890c7224 */ /* 0x000fe400078e0288 */
[----:B------:R-:W-:Y:S01]  /*5bd0*/  FFMA R5, R157, R132, R5 ;  /* 0x000000849d057223 */ /* 0x000fe20000000005 */
[----:B------:R-:W-:Y:S01]  /*5be0*/  FMNMX.NAN R8, R13, R0, !PT ;  /* 0x000000000d087209 */ /* 0x000fe20007820000 */
[----:B------:R-:W-:Y:S01]  /*5bf0*/  IMAD R158, R137, R158, R150 ;  /* 0x0000009e899e7224 */ /* 0x000fe200078e0296 */
[----:B------:R-:W-:Y:S01]  /*5c00*/  F2I.NTZ R156, R156 ;  /* 0x0000009c009c7305 */ /* 0x000fe20000203100 */
[----:B------:R-:W-:Y:S01]  /*5c10*/  IMAD.SHL.U32 R12, R12, 0x20, RZ ;  /* 0x000000200c0c7824 */ /* 0x000fe200078e00ff */
[----:B------:R-:W-:Y:S01]  /*5c20*/  FMNMX.NAN R5, R5, R0, !PT ;  /* 0x0000000005057209 */ /* 0x000fe20007820000 */
[----:B------:R-:W-:-:S02]  /*5c30*/  IMAD.SHL.U32 R158, R158, 0x20, RZ ;  /* 0x000000209e9e7824 */ /* 0x000fc400078e00ff */
[C---:B------:R-:W-:Y:S01]  /*5c40*/  IMAD R16, R9.reuse, c[0x0][0x27c], R16 ;  /* 0x00009f0009107a24 */ /* 0x040fe200078e0210 */
[----:B------:R-:W-:Y:S02]  /*5c50*/  SHF.R.S32.HI R13, RZ, 0x1f, R12 ;  /* 0x0000001fff0d7819 */ /* 0x000fe4000001140c */
[----:B------:R-:W2:Y:S01]  /*5c60*/  F2I.NTZ R155, R155 ;  /* 0x0000009b009b7305 */ /* 0x000ea20000203100 */
[----:B------:R-:W-:Y:S02]  /*5c70*/  SHF.R.S32.HI R159, RZ, 0x1f, R158 ;  /* 0x0000001fff9f7819 */ /* 0x000fe4000001149e */
[----:B------:R-:W-:Y:S01]  /*5c80*/  IMAD.WIDE.U32 R12, R9, c[0x0][0x278], R12 ;  /* 0x00009e00090c7a25 */ /* 0x000fe200078e000c */
[----:B------:R-:W-:Y:S02]  /*5c90*/  SHF.R.S32.HI R9, RZ, 0x1f, R4 ;  /* 0x0000001fff097819 */ /* 0x000fe40000011404 */
[----:B-1----:R-:W-:Y:S01]  /*5ca0*/  I2IP.S8.S32.SAT R152, R17, R152, RZ ;  /* 0x0000009811987239 */ /* 0x002fe200000010ff */
[----:B------:R-:W-:Y:S01]  /*5cb0*/  IMAD.WIDE.U32 R158, R4, R143, R158 ;  /* 0x0000008f049e7225 */ /* 0x000fe200078e009e */
[----:B------:R-:W-:Y:S01]  /*5cc0*/  F2I.NTZ R8, R8 ;  /* 0x0000000800087305 */ /* 0x000fe20000203100 */
[----:B------:R-:W-:-:S02]  /*5cd0*/  IADD3 R12, P1, R144, R12, RZ ;  /* 0x0000000c900c7210 */ /* 0x000fc40007f3e0ff */
[----:B------:R-:W-:Y:S02]  /*5ce0*/  IMAD R4, R142, R4, RZ ;  /* 0x000000048e047224 */ /* 0x000fe400078e02ff */
[----:B------:R-:W-:Y:S02]  /*5cf0*/  IADD3.X R13, R145, R13, R16, P1, !PT ;  /* 0x0000000d910d7210 */ /* 0x000fe40000ffe410 */
[----:B------:R-:W-:Y:S01]  /*5d00*/  IMAD R4, R9, R143, R4 ;  /* 0x0000008f09047224 */ /* 0x000fe200078e0204 */
[----:B------:R-:W1:Y:S01]  /*5d10*/  F2I.NTZ R5, R5 ;  /* 0x0000000500057305 */ /* 0x000e620000203100 */
[----:B------:R-:W-:-:S04]  /*5d20*/  IADD3 R16, P1, R146, R158, RZ ;  /* 0x0000009e92107210 */ /* 0x000fc80007f3e0ff */
[----:B------:R-:W-:Y:S02]  /*5d30*/  IADD3.X R17, R147, R159, R4, P1, !PT ;  /* 0x0000009f93117210 */ /* 0x000fe40000ffe404 */
[----:B--2---:R-:W-:Y:S02]  /*5d40*/  I2IP.S8.S32.SAT R4, R155, R156, R153 ;  /* 0x0000009c9b047239 */ /* 0x004fe40000001099 */
[----:B-1----:R-:W-:-:S05]  /*5d50*/  I2IP.S8.S32.SAT R5, R5, R8, R152 ;  /* 0x0000000805057239 */ /* 0x002fca0000001098 */
[----:B------:R1:W-:Y:S04]  /*5d60*/  @P5 STG.E.64 [R12.64], R4 ;  /* 0x000000040c005986 */ /* 0x0003e8000c101b0e */
[----:B------:R-:W2:Y:S01]  /*5d70*/  @P0 LDG.E.LTC128B.64 R2, [R16.64] ;  /* 0x0000000e10020981 */ /* 0x000ea2000c1e1b20 */
[----:B------:R3:W4:Y:S01]  /*5d80*/  I2F R159, R10 ;  /* 0x0000000a009f7306 */ /* 0x0007220000201400 */
[----:B------:R-:W-:-:S07]  /*5d90*/  ISETP.GE.AND P5, PT, R151, c[0x0][0x178], PT ;  /* 0x00005e0097007a0c */ /* 0x000fce0003fa6270 */
[----:B------:R-:W1:Y:S08]  /*5da0*/  I2F R11, R11 ;  /* 0x0000000b000b7306 */ /* 0x000e700000201400 */
[----:B------:R1:W-:Y:S01]  /*5db0*/  I2F R155, R6 ;  /* 0x00000006009b7306 */ /* 0x0003e20000201400 */
[----:B---3--:R-:W-:-:S07]  /*5dc0*/  IMAD.MOV.U32 R10, RZ, RZ, R150 ;  /* 0x000000ffff0a7224 */ /* 0x008fce00078e0096 */
[----:B------:R-:W3:Y:S08]  /*5dd0*/  I2F R7, R7 ;  /* 0x0000000700077306 */ /* 0x000ef00000201400 */
[----:B------:R3:W2:Y:S01]  /*5de0*/  I2F R157, R18 ;  /* 0x00000012009d7306 */ /* 0x0006a20000201400 */
[----:B-1----:R-:W-:-:S05]  /*5df0*/  @P3 IMAD.HI.U32 R6, R150, R134, RZ ;  /* 0x0000008696063227 */ /* 0x002fca00078e00ff */
[----:B------:R-:W-:Y:S02]  /*5e00*/  @P3 SHF.R.U32.HI R10, RZ, R133, R6 ;  /* 0x00000085ff0a3219 */ /* 0x000fe40000011606 */
[----:B------:R1:W-:Y:S01]  /*5e10*/  I2F R9, R15 ;  /* 0x0000000f00097306 */ /* 0x0003e20000201400 */
[----:B------:R-:W-:-:S07]  /*5e20*/  IADD3 R6, R136, 0x10, RZ ;  /* 0x0000001088067810 */ /* 0x000fce0007ffe0ff */
[----:B------:R1:W-:Y:S01]  /*5e30*/  I2F R153, R14 ;  /* 0x0000000e00997306 */ /* 0x0003e20000201400 */
[----:B---3--:R-:W-:-:S04]  /*5e40*/  IMAD.MOV R18, RZ, RZ, -R10 ;  /* 0x000000ffff127224 */ /* 0x008fc800078e0a0a */
[----:B------:R-:W-:-:S03]  /*5e50*/  IMAD R18, R137, R18, R150 ;  /* 0x0000001289127224 */ /* 0x000fc600078e0296 */
[----:B------:R-:W3:Y:S01]  /*5e60*/  I2F R19, R19 ;  /* 0x0000001300137306 */ /* 0x000ee20000201400 */
[----:B------:R-:W-:Y:S01]  /*5e70*/  IMAD.SHL.U32 R18, R18, 0x20, RZ ;  /* 0x0000002012127824 */ /* 0x000fe200078e00ff */
[C-C-:B--2---:R-:W-:Y:S02]  /*5e80*/  PRMT R8, R2.reuse, 0xaaa2, R2.reuse ;  /* 0x0000aaa202087816 */ /* 0x144fe40000000002 */
[--C-:B------:R-:W-:Y:S02]  /*5e90*/  PRMT R4, R2, 0xbbb3, R2.reuse ;  /* 0x0000bbb302047816 */ /* 0x100fe40000000002 */
[----:B------:R-:W-:Y:S02]  /*5ea0*/  IADD3 R8, R8, 0x4b400000, RZ ;  /* 0x4b40000008087810 */ /* 0x000fe40007ffe0ff */
[----:B------:R-:W-:Y:S02]  /*5eb0*/  IADD3 R4, R4, 0x4b400000, RZ ;  /* 0x4b40000004047810 */ /* 0x000fe40007ffe0ff */
[----:B-1----:R-:W-:Y:S01]  /*5ec0*/  PRMT R15, R2, 0x9991, R2 ;  /* 0x00009991020f7816 */ /* 0x002fe20000000002 */
[----:B------:R-:W-:-:S02]  /*5ed0*/  FADD R5, R8, -12582912 ;  /* 0xcb40000008057421 */ /* 0x000fc40000000000 */
[----:B------:R-:W-:Y:S01]  /*5ee0*/  FADD R4, R4, -12582912 ;  /* 0xcb40000004047421 */ /* 0x000fe20000000000 */
[----:B------:R-:W-:Y:S01]  /*5ef0*/  IADD3 R15, R15, 0x4b400000, RZ ;  /* 0x4b4000000f0f7810 */ /* 0x000fe20007ffe0ff */
[-C--:B----4-:R-:W-:Y:S01]  /*5f00*/  FFMA R159, R159, R132.reuse, R5 ;  /* 0x000000849f9f7223 */ /* 0x090fe20000000005 */
[----:B------:R-:W-:Y:S01]  /*5f10*/  PRMT R5, R2, 0x8880, R2 ;  /* 0x0000888002057816 */ /* 0x000fe20000000002 */
[-C--:B------:R-:W-:Y:S01]  /*5f20*/  FFMA R11, R11, R132.reuse, R4 ;  /* 0x000000840b0b7223 */ /* 0x080fe20000000004 */
[----:B------:R-:W-:Y:S01]  /*5f30*/  PRMT R4, R3, 0xaaa2, R3 ;  /* 0x0000aaa203047816 */ /* 0x000fe20000000003 */
[----:B------:R-:W-:Y:S01]  /*5f40*/  FADD R15, R15, -12582912 ;  /* 0xcb4000000f0f7421 */ /* 0x000fe20000000000 */
[----:B------:R-:W-:Y:S02]  /*5f50*/  IADD3 R5, R5, 0x4b400000, RZ ;  /* 0x4b40000005057810 */ /* 0x000fe40007ffe0ff */
[----:B------:R-:W-:Y:S01]  /*5f60*/  IADD3 R4, R4, 0x4b400000, RZ ;  /* 0x4b40000004047810 */ /* 0x000fe20007ffe0ff */
[----:B------:R-:W-:Y:S01]  /*5f70*/  FFMA R15, R7, R132, R15 ;  /* 0x00000084070f7223 */ /* 0x000fe2000000000f */
[-C--:B------:R-:W-:Y:S01]  /*5f80*/  FMNMX.NAN R13, R11, R0.reuse, !PT ;  /* 0x000000000b0d7209 */ /* 0x080fe20007820000 */
[----:B------:R-:W-:Y:S01]  /*5f90*/  FADD R5, R5, -12582912 ;  /* 0xcb40000005057421 */ /* 0x000fe20000000000 */
[----:B------:R-:W-:Y:S01]  /*5fa0*/  PRMT R11, R3, 0xbbb3, R3 ;  /* 0x0000bbb3030b7816 */ /* 0x000fe20000000003 */
[----:B------:R-:W-:Y:S01]  /*5fb0*/  FADD R4, R4, -12582912 ;  /* 0xcb40000004047421 */ /* 0x000fe20000000000 */
[----:B------:R-:W-:Y:S01]  /*5fc0*/  FMNMX.NAN R14, R159, R0, !PT ;  /* 0x000000009f0e7209 */ /* 0x000fe20007820000 */
[-C--:B------:R-:W-:Y:S01]  /*5fd0*/  FFMA R155, R155, R132.reuse, R5 ;  /* 0x000000849b9b7223 */ /* 0x080fe20000000005 */
[----:B------:R-:W-:Y:S01]  /*5fe0*/  PRMT R5, R3, 0x8880, R3 ;  /* 0x0000888003057816 */ /* 0x000fe20000000003 */
[----:B------:R-:W-:Y:S01]  /*5ff0*/  FFMA R7, R157, R132, R4 ;  /* 0x000000849d077223 */ /* 0x000fe20000000004 */
[----:B------:R-:W-:Y:S01]  /*6000*/  IADD3 R11, R11, 0x4b400000, RZ ;  /* 0x4b4000000b0b7810 */ /* 0x000fe20007ffe0ff */
[----:B------:R-:W-:Y:S01]  /*6010*/  F2I.NTZ R13, R13 ;  /* 0x0000000d000d7305 */ /* 0x000fe20000203100 */
[----:B------:R-:W-:-:S02]  /*6020*/  IADD3 R5, R5, 0x4b400000, RZ ;  /* 0x4b40000005057810 */ /* 0x000fc40007ffe0ff */
[----:B------:R-:W-:Y:S01]  /*6030*/  PRMT R4, R3, 0x9991, R3 ;  /* 0x0000999103047816 */ /* 0x000fe20000000003 */
[----:B------:R-:W-:Y:S01]  /*6040*/  FADD R11, R11, -12582912 ;  /* 0xcb4000000b0b7421 */ /* 0x000fe20000000000 */
[----:B------:R-:W-:Y:S01]  /*6050*/  FMNMX.NAN R16, R155, R0, !PT ;  /* 0x000000009b107209 */ /* 0x000fe20007820000 */
[----:B------:R-:W-:Y:S01]  /*6060*/  FADD R5, R5, -12582912 ;  /* 0xcb40000005057421 */ /* 0x000fe20000000000 */
[----:B------:R-:W-:Y:S01]  /*6070*/  IADD3 R4, R4, 0x4b400000, RZ ;  /* 0x4b40000004047810 */ /* 0x000fe20007ffe0ff */
[----:B---3--:R-:W-:Y:S01]  /*6080*/  FFMA R11, R19, R132, R11 ;  /* 0x00000084130b7223 */ /* 0x008fe2000000000b */
[----:B------:R-:W-:Y:S01]  /*6090*/  FMNMX.NAN R15, R15, R0, !PT ;  /* 0x000000000f0f7209 */ /* 0x000fe20007820000 */
[----:B------:R-:W-:Y:S01]  /*60a0*/  FFMA R5, R153, R132, R5 ;  /* 0x0000008499057223 */ /* 0x000fe20000000005 */
[----:B------:R-:W1:Y:S01]  /*60b0*/  F2I.NTZ R14, R14 ;  /* 0x0000000e000e7305 */ /* 0x000e620000203100 */
[----:B------:R-:W-:Y:S01]  /*60c0*/  FADD R4, R4, -12582912 ;  /* 0xcb40000004047421 */ /* 0x000fe20000000000 */
[-C--:B------:R-:W-:Y:S01]  /*60d0*/  FMNMX.NAN R12, R7, R0.reuse, !PT ;  /* 0x00000000070c7209 */ /* 0x080fe20007820000 */
[----:B------:R-:W-:Y:S01]  /*60e0*/  IMAD.MOV.U32 R7, RZ, RZ, R6 ;  /* 0x000000ffff077224 */ /* 0x000fe200078e0006 */
[-C--:B------:R-:W-:Y:S01]  /*60f0*/  FMNMX.NAN R8, R5, R0.reuse, !PT ;  /* 0x0000000005087209 */ /* 0x080fe20007820000 */
[----:B------:R-:W-:Y:S01]  /*6100*/  @P3 IMAD.HI.U32 R5, R6, R135, RZ ;  /* 0x0000008706053227 */ /* 0x000fe200078e00ff */
[----:B------:R-:W-:-:S02]  /*6110*/  FMNMX.NAN R11, R11, R0, !PT ;  /* 0x000000000b0b7209 */ /* 0x000fc40007820000 */
[----:B------:R-:W-:Y:S01]  /*6120*/  F2I.NTZ R16, R16 ;  /* 0x0000001000107305 */ /* 0x000fe20000203100 */
[----:B------:R-:W-:Y:S01]  /*6130*/  FFMA R9, R9, R132, R4 ;  /* 0x0000008409097223 */ /* 0x000fe20000000004 */
[----:B------:R-:W-:Y:S02]  /*6140*/  @P3 SHF.R.U32.HI R7, RZ, R148, R5 ;  /* 0x00000094ff073219 */ /* 0x000fe40000011605 */
[----:B------:R-:W-:Y:S02]  /*6150*/  SHF.R.S32.HI R19, RZ, 0x1f, R18 ;  /* 0x0000001fff137819 */ /* 0x000fe40000011412 */
[----:B------:R-:W-:Y:S01]  /*6160*/  FMNMX.NAN R5, R9, R0, !PT ;  /* 0x0000000009057209 */ /* 0x000fe20007820000 */
[----:B------:R-:W-:Y:S01]  /*6170*/  IMAD.MOV R4, RZ, RZ, -R7 ;  /* 0x000000ffff047224 */ /* 0x000fe200078e0a07 */
[----:B------:R-:W2:Y:S01]  /*6180*/  F2I.NTZ R15, R15 ;  /* 0x0000000f000f7305 */ /* 0x000ea20000203100 */
[----:B------:R-:W-:Y:S01]  /*6190*/  SHF.R.S32.HI R9, RZ, 0x1f, R10 ;  /* 0x0000001fff097819 */ /* 0x000fe2000001140a */
[----:B------:R-:W-:Y:S01]  /*61a0*/  IMAD.WIDE.U32 R18, R10, c[0x0][0x278], R18 ;  /* 0x00009e000a127a25 */ /* 0x000fe200078e0012 */
[----:B-1----:R-:W-:-:S03]  /*61b0*/  I2IP.S8.S32.SAT R13, R13, R14, RZ ;  /* 0x0000000e0d0d7239 */ /* 0x002fc600000010ff */
[----:B------:R-:W-:Y:S02]  /*61c0*/  IMAD R4, R137, R4, R6 ;  /* 0x0000000489047224 */ /* 0x000fe400078e0206 */
[----:B------:R-:W-:Y:S01]  /*61d0*/  F2I.NTZ R12, R12 ;  /* 0x0000000c000c7305 */ /* 0x000fe20000203100 */
[----:B------:R-:W-:Y:S02]  /*61e0*/  IMAD R9, R9, c[0x0][0x278], RZ ;  /* 0x00009e0009097a24 */ /* 0x000fe400078e02ff */
[----:B------:R-:W-:Y:S02]  /*61f0*/  IMAD.SHL.U32 R14, R4, 0x20, RZ ;  /* 0x00000020040e7824 */ /* 0x000fe400078e00ff */
[----:B------:R-:W-:Y:S01]  /*6200*/  IMAD R9, R10, c[0x0][0x27c], R9 ;  /* 0x00009f000a097a24 */ /* 0x000fe200078e0209 */
[----:B------:R-:W-:Y:S02]  /*6210*/  IADD3 R10, P1, R144, R18, RZ ;  /* 0x00000012900a7210 */ /* 0x000fe40007f3e0ff */
[----:B------:R-:W1:Y:S01]  /*6220*/  F2I.NTZ R11, R11 ;  /* 0x0000000b000b7305 */ /* 0x000e620000203100 */
[----:B--2---:R-:W-:-:S02]  /*6230*/  I2IP.S8.S32.SAT R4, R15, R16, R13 ;  /* 0x000000100f047239 */ /* 0x004fc4000000100d */
[----:B------:R-:W-:-:S05]  /*6240*/  SHF.R.S32.HI R15, RZ, 0x1f, R14 ;  /* 0x0000001fff0f7819 */ /* 0x000fca000001140e */
[----:B------:R-:W-:Y:S01]  /*6250*/  F2I.NTZ R8, R8 ;  /* 0x0000000800087305 */ /* 0x000fe20000203100 */
[----:B------:R-:W-:-:S07]  /*6260*/  IMAD.WIDE.U32 R14, R7, R143, R14 ;  /* 0x0000008f070e7225 */ /* 0x000fce00078e000e */
[----:B------:R-:W2:Y:S01]  /*6270*/  F2I.NTZ R5, R5 ;  /* 0x0000000500057305 */ /* 0x000ea20000203100 */
[----:B-1----:R-:W-:Y:S02]  /*6280*/  I2IP.S8.S32.SAT R12, R11, R12, RZ ;  /* 0x0000000c0b0c7239 */ /* 0x002fe400000010ff */
[----:B------:R-:W-:Y:S02]  /*6290*/  IADD3.X R11, R145, R19, R9, P1, !PT ;  /* 0x00000013910b7210 */ /* 0x000fe40000ffe409 */
[----:B------:R-:W-:Y:S02]  /*62a0*/  SHF.R.S32.HI R9, RZ, 0x1f, R7 ;  /* 0x0000001fff097819 */ /* 0x000fe40000011407 */
[----:B------:R-:W-:Y:S02]  /*62b0*/  ISETP.LT.AND P1, PT, R6, R149, !P5 ;  /* 0x000000950600720c */ /* 0x000fe40006f21270 */
[----:B--2---:R-:W-:Y:S01]  /*62c0*/  I2IP.S8.S32.SAT R5, R5, R8, R12 ;  /* 0x0000000805057239 */ /* 0x004fe2000000100c */
[----:B------:R-:W-:-:S04]  /*62d0*/  IMAD R8, R142, R7, RZ ;  /* 0x000000078e087224 */ /* 0x000fc800078e02ff */
[----:B------:R-:W-:Y:S01]  /*62e0*/  IMAD R8, R9, R143, R8 ;  /* 0x0000008f09087224 */ /* 0x000fe200078e0208 */
[----:B------:R1:W-:Y:S01]  /*62f0*/  @P0 STG.E.64 [R10.64], R4 ;  /* 0x000000040a000986 */ /* 0x0003e2000c101b0e */
[----:B------:R-:W-:-:S04]  /*6300*/  IADD3 R152, P0, R146, R14, RZ ;  /* 0x0000000e92987210 */ /* 0x000fc80007f1e0ff */
[----:B------:R-:W-:-:S05]  /*6310*/  IADD3.X R153, R147, R15, R8, P0, !PT ;  /* 0x0000000f93997210 */ /* 0x000fca00007fe408 */
[----:B------:R-:W2:Y:S01]  /*6320*/  @P1 LDG.E.LTC128B.64 R2, [R152.64] ;  /* 0x0000000e98021981 */ /* 0x000ea2000c1e1b20 */
[----:B------:R-:W-:Y:S01]  /*6330*/  I2F R9, R64 ;  /* 0x0000004000097306 */ /* 0x000fe20000201400 */
[----:B------:R-:W-:-:S07]  /*6340*/  IADD3 R8, R136, 0x18, RZ ;  /* 0x0000001888087810 */ /* 0x000fce0007ffe0ff */
[----:B------:R-:W3:Y:S08]  /*6350*/  I2F R15, R60 ;  /* 0x0000003c000f7306 */ /* 0x000ef00000201400 */
[----:B------:R-:W-:Y:S01]  /*6360*/  I2F R7, R56 ;  /* 0x0000003800077306 */ /* 0x000fe20000201400 */
[----:B-1----:R-:W-:-:S04]  /*6370*/  @P3 IMAD.HI.U32 R4, R6, R134, RZ ;  /* 0x0000008606043227 */ /* 0x002fc800078e00ff */
[----:B------:R-:W-:Y:S01]  /*6380*/  IMAD.MOV.U32 R10, RZ, RZ, R6 ;  /* 0x000000ffff0a7224 */ /* 0x000fe200078e0006 */
[----:B------:R-:W-:Y:S02]  /*6390*/  @P3 SHF.R.U32.HI R10, RZ, R133, R4 ;  /* 0x00000085ff0a3219 */ /* 0x000fe40000011604 */
[----:B------:R1:W-:Y:S01]  /*63a0*/  I2F R19, R52 ;  /* 0x0000003400137306 */ /* 0x0003e20000201400 */
[----:B------:R-:W-:-:S07]  /*63b0*/  IMAD.MOV.U32 R4, RZ, RZ, R8 ;  /* 0x000000ffff047224 */ /* 0x000fce00078e0008 */
[----:B------:R-:W4:Y:S08]  /*63c0*/  I2F R13, R61 ;  /* 0x0000003d000d7306 */ /* 0x000f300000201400 */
[----:B------:R-:W2:Y:S01]  /*63d0*/  I2F R53, R53 ;  /* 0x0000003500357306 */ /* 0x000ea20000201400 */
[----:B-1----:R-:W-:-:S04]  /*63e0*/  IMAD.MOV R52, RZ, RZ, -R10 ;  /* 0x000000ffff347224 */ /* 0x002fc800078e0a0a */
[----:B------:R-:W-:-:S03]  /*63f0*/  IMAD R52, R137, R52, R6 ;  /* 0x0000003489347224 */ /* 0x000fc600078e0206 */
[----:B------:R-:W1:Y:S01]  /*6400*/  I2F R65, R65 ;  /* 0x0000004100417306 */ /* 0x000e620000201400 */
[----:B------:R-:W-:-:S07]  /*6410*/  IMAD.SHL.U32 R52, R52, 0x20, RZ ;  /* 0x0000002034347824 */ /* 0x000fce00078e00ff */
[----:B------:R1:W1:Y:S01]  /*6420*/  I2F R17, R57 ;  /* 0x0000003900117306 */ /* 0x0002620000201400 */
[C-C-:B--2---:R-:W-:Y:S02]  /*6430*/  PRMT R11, R2.reuse, 0xaaa2, R2.reuse ;  /* 0x0000aaa2020b7816 */ /* 0x144fe40000000002 */
[C-C-:B------:R-:W-:Y:S02]  /*6440*/  PRMT R5, R2.reuse, 0x8880, R2.reuse ;  /* 0x0000888002057816 */ /* 0x140fe40000000002 */
[----:B------:R-:W-:Y:S02]  /*6450*/  IADD3 R11, R11, 0x4b400000, RZ ;  /* 0x4b4000000b0b7810 */ /* 0x000fe40007ffe0ff */
[----:B------:R-:W-:Y:S02]  /*6460*/  IADD3 R5, R5, 0x4b400000, RZ ;  /* 0x4b40000005057810 */ /* 0x000fe40007ffe0ff */
[----:B------:R-:W-:Y:S01]  /*6470*/  PRMT R12, R2, 0xbbb3, R2 ;  /* 0x0000bbb3020c7816 */ /* 0x000fe20000000002 */
[----:B------:R-:W-:-:S02]  /*6480*/  FADD R11, R11, -12582912 ;  /* 0xcb4000000b0b7421 */ /* 0x000fc40000000000 */
[----:B------:R-:W-:Y:S01]  /*6490*/  FADD R5, R5, -12582912 ;  /* 0xcb40000005057421 */ /* 0x000fe20000000000 */
[----:B------:R-:W-:Y:S01]  /*64a0*/  IADD3 R12, R12, 0x4b400000, RZ ;  /* 0x4b4000000c0c7810 */ /* 0x000fe20007ffe0ff */
[-C--:B---3--:R-:W-:Y:S01]  /*64b0*/  FFMA R11, R15, R132.reuse, R11 ;  /* 0x000000840f0b7223 */ /* 0x088fe2000000000b */
[----:B------:R-:W-:Y:S01]  /*64c0*/  PRMT R15, R2, 0x9991, R2 ;  /* 0x00009991020f7816 */ /* 0x000fe20000000002 */
[----:B------:R-:W-:Y:S01]  /*64d0*/  FFMA R5, R9, R132, R5 ;  /* 0x0000008409057223 */ /* 0x000fe20000000005 */
[--C-:B------:R-:W-:Y:S01]  /*64e0*/  PRMT R9, R3, 0xbbb3, R3.reuse ;  /* 0x0000bbb303097816 */ /* 0x100fe20000000003 */
[----:B------:R-:W-:Y:S01]  /*64f0*/  FADD R12, R12, -12582912 ;  /* 0xcb4000000c0c7421 */ /* 0x000fe20000000000 */
[-C--:B------:R-:W-:Y:S01]  /*6500*/  FMNMX.NAN R16, R11, R0.reuse, !PT ;  /* 0x000000000b107209 */ /* 0x080fe20007820000 */
[----:B------:R-:W-:Y:S01]  /*6510*/  @P3 IMAD.HI.U32 R11, R8, R135, RZ ;  /* 0x00000087080b3227 */ /* 0x000fe200078e00ff */
[----:B------:R-:W-:Y:S02]  /*6520*/  FMNMX.NAN R18, R5, R0, !PT ;  /* 0x0000000005127209 */ /* 0x000fe40007820000 */
[----:B------:R-:W-:Y:S01]  /*6530*/  PRMT R5, R3, 0x8880, R3 ;  /* 0x0000888003057816 */ /* 0x000fe20000000003 */
[----:B----4-:R-:W-:Y:S01]  /*6540*/  FFMA R13, R13, R132, R12 ;  /* 0x000000840d0d7223 */ /* 0x010fe2000000000c */
[----:B------:R-:W-:Y:S01]  /*6550*/  @P3 SHF.R.U32.HI R4, RZ, R148, R11 ;  /* 0x00000094ff043219 */ /* 0x000fe2000001160b */
[----:B------:R-:W-:Y:S01]  /*6560*/  F2I.NTZ R16, R16 ;  /* 0x0000001000107305 */ /* 0x000fe20000203100 */
[----:B------:R-:W-:-:S02]  /*6570*/  IADD3 R5, R5, 0x4b400000, RZ ;  /* 0x4b40000005057810 */ /* 0x000fc40007ffe0ff */
[----:B------:R-:W-:Y:S01]  /*6580*/  PRMT R11, R3, 0xaaa2, R3 ;  /* 0x0000aaa2030b7816 */ /* 0x000fe20000000003 */
[----:B------:R-:W-:Y:S01]  /*6590*/  IMAD.MOV R56, RZ, RZ, -R4 ;  /* 0x000000ffff387224 */ /* 0x000fe200078e0a04 */
[----:B------:R-:W-:Y:S01]  /*65a0*/  IADD3 R9, R9, 0x4b400000, RZ ;  /* 0x4b40000009097810 */ /* 0x000fe20007ffe0ff */
[----:B------:R-:W-:Y:S01]  /*65b0*/  FADD R5, R5, -12582912 ;  /* 0xcb40000005057421 */ /* 0x000fe20000000000 */
[----:B------:R-:W-:Y:S01]  /*65c0*/  IADD3 R11, R11, 0x4b400000, RZ ;  /* 0x4b4000000b0b7810 */ /* 0x000fe20007ffe0ff */
[----:B------:R-:W-:Y:S01]  /*65d0*/  IMAD R56, R137, R56, R8 ;  /* 0x0000003889387224 */ /* 0x000fe200078e0208 */
[----:B------:R-:W-:Y:S01]  /*65e0*/  IADD3 R15, R15, 0x4b400000, RZ ;  /* 0x4b4000000f0f7810 */ /* 0x000fe20007ffe0ff */
[----:B------:R-:W-:Y:S01]  /*65f0*/  FFMA R5, R7, R132, R5 ;  /* 0x0000008407057223 */ /* 0x000fe20000000005 */
[----:B------:R-:W-:Y:S01]  /*6600*/  PRMT R7, R3, 0x9991, R3 ;  /* 0x0000999103077816 */ /* 0x000fe20000000003 */
[----:B------:R-:W-:Y:S01]  /*6610*/  FADD R11, R11, -12582912 ;  /* 0xcb4000000b0b7421 */ /* 0x000fe20000000000 */
[----:B------:R-:W-:Y:S01]  /*6620*/  FMNMX.NAN R13, R13, R0, !PT ;  /* 0x000000000d0d7209 */ /* 0x000fe20007820000 */
[----:B------:R-:W-:Y:S01]  /*6630*/  FADD R9, R9, -12582912 ;  /* 0xcb40000009097421 */ /* 0x000fe20000000000 */
[----:B------:R-:W-:Y:S01]  /*6640*/  IADD3 R7, R7, 0x4b400000, RZ ;  /* 0x4b40000007077810 */ /* 0x000fe20007ffe0ff */
[----:B------:R-:W-:Y:S01]  /*6650*/  FFMA R19, R19, R132, R11 ;  /* 0x0000008413137223 */ /* 0x000fe2000000000b */
[----:B------:R-:W-:Y:S01]  /*6660*/  SHF.R.S32.HI R11, RZ, 0x1f, R10 ;  /* 0x0000001fff0b7819 */ /* 0x000fe2000001140a */
[----:B------:R-:W-:Y:S01]  /*6670*/  FADD R15, R15, -12582912 ;  /* 0xcb4000000f0f7421 */ /* 0x000fe20000000000 */
[----:B------:R-:W-:Y:S01]  /*6680*/  FMNMX.NAN R5, R5, R0, !PT ;  /* 0x0000000005057209 */ /* 0x000fe20007820000 */
[----:B------:R-:W-:Y:S01]  /*6690*/  FFMA R9, R53, R132, R9 ;  /* 0x0000008435097223 */ /* 0x000fe20000000009 */
[----:B------:R-:W-:Y:S01]  /*66a0*/  SHF.R.S32.HI R53, RZ, 0x1f, R52 ;  /* 0x0000001fff357819 */ /* 0x000fe20000011434 */
[----:B------:R-:W-:Y:S01]  /*66b0*/  FADD R7, R7, -12582912 ;  /* 0xcb40000007077421 */ /* 0x000fe20000000000 */
[-C--:B------:R-:W-:Y:S01]  /*66c0*/  FMNMX.NAN R14, R19, R0.reuse, !PT ;  /* 0x00000000130e7209 */ /* 0x080fe20007820000 */
[----:B------:R-:W-:Y:S01]  /*66d0*/  IMAD.SHL.U32 R56, R56, 0x20, RZ ;  /* 0x0000002038387824 */ /* 0x000fe200078e00ff */
[----:B------:R-:W-:Y:S01]  /*66e0*/  FMNMX.NAN R9, R9, R0, !PT ;  /* 0x0000000009097209 */ /* 0x000fe20007820000 */
[-C--:B-1----:R-:W-:Y:S01]  /*66f0*/  FFMA R15, R65, R132.reuse, R15 ;  /* 0x00000084410f7223 */ /* 0x082fe2000000000f */
[----:B------:R-:W1:Y:S01]  /*6700*/  F2I.NTZ R13, R13 ;  /* 0x0000000d000d7305 */ /* 0x000e620000203100 */
[----:B------:R-:W-:Y:S01]  /*6710*/  IMAD R11, R11, c[0x0][0x278], RZ ;  /* 0x00009e000b0b7a24 */ /* 0x000fe200078e02ff */
[----:B------:R-:W-:Y:S01]  /*6720*/  SHF.R.S32.HI R57, RZ, 0x1f, R56 ;  /* 0x0000001fff397819 */ /* 0x000fe20000011438 */
[----:B------:R-:W-:Y:S01]  /*6730*/  FFMA R17, R17, R132, R7 ;  /* 0x0000008411117223 */ /* 0x000fe20000000007 */
[-C--:B------:R-:W-:Y:S01]  /*6740*/  FMNMX.NAN R15, R15, R0.reuse, !PT ;  /* 0x000000000f0f7209 */ /* 0x080fe20007820000 */
[C---:B------:R-:W-:Y:S01]  /*6750*/  IMAD R12, R10.reuse, c[0x0][0x27c], R11 ;  /* 0x00009f000a0c7a24 */ /* 0x040fe200078e020b */
[----:B------:R-:W-:Y:S01]  /*6760*/  SHF.R.S32.HI R7, RZ, 0x1f, R4 ;  /* 0x0000001fff077819 */ /* 0x000fe20000011404 */
[----:B------:R-:W-:Y:S01]  /*6770*/  IMAD.WIDE.U32 R10, R10, c[0x0][0x278], R52 ;  /* 0x00009e000a0a7a25 */ /* 0x000fe200078e0034 */
[----:B------:R-:W-:Y:S01]  /*6780*/  F2I.NTZ R14, R14 ;  /* 0x0000000e000e7305 */ /* 0x000fe20000203100 */
[----:B------:R-:W-:-:S02]  /*6790*/  FMNMX.NAN R17, R17, R0, !PT ;  /* 0x0000000011117209 */ /* 0x000fc40007820000 */
[----:B------:R-:W-:Y:S01]  /*67a0*/  IMAD.WIDE.U32 R56, R4, R143, R56 ;  /* 0x0000008f04387225 */ /* 0x000fe200078e0038 */
[----:B------:R-:W-:-:S03]  /*67b0*/  IADD3 R10, P0, R144, R10, RZ ;  /* 0x0000000a900a7210 */ /* 0x000fc60007f1e0ff */
[----:B------:R-:W-:Y:S01]  /*67c0*/  IMAD R4, R142, R4, RZ ;  /* 0x000000048e047224 */ /* 0x000fe200078e02ff */
[----:B------:R-:W2:Y:S01]  /*67d0*/  F2I.NTZ R9, R9 ;  /* 0x0000000900097305 */ /* 0x000ea20000203100 */
[----:B------:R-:W-:Y:S02]  /*67e0*/  IADD3.X R11, R145, R11, R12, P0, !PT ;  /* 0x0000000b910b7210 */ /* 0x000fe400007fe40c */
[----:B------:R-:W-:Y:S01]  /*67f0*/  IMAD R4, R7, R143, R4 ;  /* 0x0000008f07047224 */ /* 0x000fe200078e0204 */
[----:B------:R-:W-:-:S04]  /*6800*/  IADD3 R56, P0, R146, R56, RZ ;  /* 0x0000003892387210 */ /* 0x000fc80007f1e0ff */
[----:B------:R-:W-:Y:S01]  /*6810*/  F2I.NTZ R18, R18 ;  /* 0x0000001200127305 */ /* 0x000fe20000203100 */
[----:B------:R-:W-:Y:S02]  /*6820*/  IADD3.X R57, R147, R57, R4, P0, !PT ;  /* 0x0000003993397210 */ /* 0x000fe400007fe404 */
[----:B------:R-:W-:Y:S02]  /*6830*/  ISETP.LT.AND P0, PT, R8, R149, !P5 ;  /* 0x000000950800720c */ /* 0x000fe40006f01270 */
[----:B-1----:R-:W-:-:S03]  /*6840*/  I2IP.S8.S32.SAT R4, R13, R16, RZ ;  /* 0x000000100d047239 */ /* 0x002fc600000010ff */
[----:B------:R-:W1:Y:S01]  /*6850*/  F2I.NTZ R15, R15 ;  /* 0x0000000f000f7305 */ /* 0x000e620000203100 */
[----:B--2---:R-:W-:-:S07]  /*6860*/  I2IP.S8.S32.SAT R9, R9, R14, RZ ;  /* 0x0000000e09097239 */ /* 0x004fce00000010ff */
[----:B------:R-:W-:Y:S08]  /*6870*/  F2I.NTZ R5, R5 ;  /* 0x0000000500057305 */ /* 0x000ff00000203100 */
[----:B------:R-:W2:Y:S01]  /*6880*/  F2I.NTZ R52, R17 ;  /* 0x0000001100347305 */ /* 0x000ea20000203100 */
[----:B-1----:R-:W-:Y:S02]  /*6890*/  I2IP.S8.S32.SAT R4, R15, R18, R4 ;  /* 0x000000120f047239 */ /* 0x002fe40000001004 */
[----:B--2---:R-:W-:-:S05]  /*68a0*/  I2IP.S8.S32.SAT R5, R52, R5, R9 ;  /* 0x0000000534057239 */ /* 0x004fca0000001009 */
[----:B------:R1:W-:Y:S04]  /*68b0*/  @P1 STG.E.64 [R10.64], R4 ;  /* 0x000000040a001986 */ /* 0x0003e8000c101b0e */
[----:B------:R-:W2:Y:S01]  /*68c0*/  @P0 LDG.E.LTC128B.64 R2, [R56.64] ;  /* 0x0000000e38020981 */ /* 0x000ea2000c1e1b20 */
[----:B------:R-:W3:Y:S01]  /*68d0*/  I2F R13, R62 ;  /* 0x0000003e000d7306 */ /* 0x000ee20000201400 */
[----:B------:R-:W-:-:S07]  /*68e0*/  IMAD.MOV.U32 R14, RZ, RZ, R8 ;  /* 0x000000ffff0e7224 */ /* 0x000fce00078e0008 */
[----:B------:R-:W-:Y:S08]  /*68f0*/  I2F R67, R67 ;  /* 0x0000004300437306 */ /* 0x000ff00000201400 */
[----:B------:R-:W-:Y:S08]  /*6900*/  I2F R7, R66 ;  /* 0x0000004200077306 */ /* 0x000ff00000201400 */
[----:B-1----:R-:W-:Y:S08]  /*6910*/  I2F R11, R55 ;  /* 0x00000037000b7306 */ /* 0x002ff00000201400 */
[----:B------:R-:W1:Y:S08]  /*6920*/  I2F R63, R63 ;  /* 0x0000003f003f7306 */ /* 0x000e700000201400 */
[----:B------:R-:W4:Y:S08]  /*6930*/  I2F R9, R54 ;  /* 0x0000003600097306 */ /* 0x000f300000201400 */
[----:B------:R-:W1:Y:S08]  /*6940*/  I2F R17, R58 ;  /* 0x0000003a00117306 */ /* 0x000e700000201400 */
[----:B------:R-:W1:Y:S01]  /*6950*/  I2F R59, R59 ;  /* 0x0000003b003b7306 */ /* 0x000e620000201400 */
[----:B--2---:R-:W-:-:S02]  /*6960*/  PRMT R12, R2, 0xaaa2, R2 ;  /* 0x0000aaa2020c7816 */ /* 0x004fc40000000002 */
[--C-:B------:R-:W-:Y:S02]  /*6970*/  PRMT R4, R2, 0xbbb3, R2.reuse ;  /* 0x0000bbb302047816 */ /* 0x100fe40000000002 */
[----:B------:R-:W-:Y:S02]  /*6980*/  IADD3 R12, R12, 0x4b400000, RZ ;  /* 0x4b4000000c0c7810 */ /* 0x000fe40007ffe0ff */
[----:B------:R-:W-:Y:S02]  /*6990*/  PRMT R10, R2, 0x8880, R2 ;  /* 0x00008880020a7816 */ /* 0x000fe40000000002 */
[----:B------:R-:W-:Y:S01]  /*69a0*/  IADD3 R4, R4, 0x4b400000, RZ ;  /* 0x4b40000004047810 */ /* 0x000fe20007ffe0ff */
[----:B------:R-:W-:Y:S01]  /*69b0*/  FADD R5, R12, -12582912 ;  /* 0xcb4000000c057421 */ /* 0x000fe20000000000 */
[----:B------:R-:W-:-:S03]  /*69c0*/  IADD3 R10, R10, 0x4b400000, RZ ;  /* 0x4b4000000a0a7810 */ /* 0x000fc60007ffe0ff */
[----:B---3--:R-:W-:Y:S02]  /*69d0*/  FFMA R5, R13, R132, R5 ;  /* 0x000000840d057223 */ /* 0x008fe40000000005 */
[----:B------:R-:W-:Y:S01]  /*69e0*/  FADD R13, R4, -12582912 ;  /* 0xcb400000040d7421 */ /* 0x000fe20000000000 */
[----:B------:R-:W-:Y:S01]  /*69f0*/  PRMT R4, R3, 0xaaa2, R3 ;  /* 0x0000aaa203047816 */ /* 0x000fe20000000003 */
[----:B------:R-:W-:Y:S01]  /*6a00*/  FADD R10, R10, -12582912 ;  /* 0xcb4000000a0a7421 */ /* 0x000fe20000000000 */
[----:B------:R-:W-:Y:S01]  /*6a10*/  FMNMX.NAN R18, R5, R0, !PT ;  /* 0x0000000005127209 */ /* 0x000fe20007820000 */
[-C--:B-1----:R-:W-:Y:S01]  /*6a20*/  FFMA R13, R63, R132.reuse, R13 ;  /* 0x000000843f0d7223 */ /* 0x082fe2000000000d */
[----:B------:R-:W-:Y:S01]  /*6a30*/  PRMT R5, R2, 0x9991, R2 ;  /* 0x0000999102057816 */ /* 0x000fe20000000002 */
[----:B------:R-:W-:Y:S01]  /*6a40*/  FFMA R7, R7, R132, R10 ;  /* 0x0000008407077223 */ /* 0x000fe2000000000a */
[----:B------:R-:W-:Y:S01]  /*6a50*/  IADD3 R4, R4, 0x4b400000, RZ ;  /* 0x4b40000004047810 */ /* 0x000fe20007ffe0ff */
[----:B------:R-:W-:Y:S01]  /*6a60*/  @P3 IMAD.HI.U32 R10, R8, R134, RZ ;  /* 0x00000086080a3227 */ /* 0x000fe200078e00ff */
[----:B------:R-:W-:Y:S01]  /*6a70*/  IADD3 R5, R5, 0x4b400000, RZ ;  /* 0x4b40000005057810 */ /* 0x000fe20007ffe0ff */
[----:B------:R-:W-:Y:S01]  /*6a80*/  F2I.NTZ R18, R18 ;  /* 0x0000001200127305 */ /* 0x000fe20000203100 */
[----:B------:R-:W-:Y:S01]  /*6a90*/  FMNMX.NAN R52, R7, R0, !PT ;  /* 0x0000000007347209 */ /* 0x000fe20007820000 */
[----:B------:R-:W-:Y:S01]  /*6aa0*/  FADD R7, R4, -12582912 ;  /* 0xcb40000004077421 */ /* 0x000fe20000000000 */
[----:B------:R-:W-:Y:S01]  /*6ab0*/  PRMT R4, R3, 0x8880, R3 ;  /* 0x0000888003047816 */ /* 0x000fe20000000003 */
[----:B------:R-:W-:Y:S01]  /*6ac0*/  FADD R5, R5, -12582912 ;  /* 0xcb40000005057421 */ /* 0x000fe20000000000 */
[----:B------:R-:W-:Y:S01]  /*6ad0*/  @P3 SHF.R.U32.HI R14, RZ, R133, R10 ;  /* 0x00000085ff0e3219 */ /* 0x000fe2000001160a */
[-C--:B----4-:R-:W-:Y:S01]  /*6ae0*/  FFMA R7, R9, R132.reuse, R7 ;  /* 0x0000008409077223 */ /* 0x090fe20000000007 */
[----:B------:R-:W-:Y:S01]  /*6af0*/  IADD3 R4, R4, 0x4b400000, RZ ;  /* 0x4b40000004047810 */ /* 0x000fe20007ffe0ff */
[----:B------:R-:W-:Y:S01]  /*6b00*/  FFMA R15, R67, R132, R5 ;  /* 0x00000084430f7223 */ /* 0x000fe20000000005 */
[----:B------:R-:W-:Y:S01]  /*6b10*/  PRMT R5, R3, 0xbbb3, R3 ;  /* 0x0000bbb303057816 */ /* 0x000fe20000000003 */
[----:B------:R-:W-:Y:S01]  /*6b20*/  IMAD.MOV R54, RZ, RZ, -R14 ;  /* 0x000000ffff367224 */ /* 0x000fe200078e0a0e */
[----:B------:R-:W-:Y:S01]  /*6b30*/  IADD3 R10, R136, 0x20, RZ ;  /* 0x00000020880a7810 */ /* 0x000fe20007ffe0ff */
[----:B------:R-:W-:Y:S01]  /*6b40*/  FADD R4, R4, -12582912 ;  /* 0xcb40000004047421 */ /* 0x000fe20000000000 */
[----:B------:R-:W-:Y:S01]  /*6b50*/  IADD3 R5, R5, 0x4b400000, RZ ;  /* 0x4b40000005057810 */ /* 0x000fe20007ffe0ff */
[----:B------:R-:W-:Y:S01]  /*6b60*/  IMAD R54, R137, R54, R8 ;  /* 0x0000003689367224 */ /* 0x000fe200078e0208 */
[----:B------:R-:W-:Y:S01]  /*6b70*/  FMNMX.NAN R13, R13, R0, !PT ;  /* 0x000000000d0d7209 */ /* 0x000fe20007820000 */
[----:B------:R-:W-:Y:S01]  /*6b80*/  FFMA R17, R17, R132, R4 ;  /* 0x0000008411117223 */ /* 0x000fe20000000004 */
[-C--:B------:R-:W-:Y:S01]  /*6b90*/  FMNMX.NAN R16, R7, R0.reuse, !PT ;  /* 0x0000000007107209 */ /* 0x080fe20007820000 */
[----:B------:R-:W-:Y:S01]  /*6ba0*/  FADD R5, R5, -12582912 ;  /* 0xcb40000005057421 */ /* 0x000fe20000000000 */
[-C--:B------:R-:W-:Y:S01]  /*6bb0*/  FMNMX.NAN R15, R15, R0.reuse, !PT ;  /* 0x000000000f0f7209 */ /* 0x080fe20007820000 */
[----:B------:R-:W-:Y:S01]  /*6bc0*/  @P3 IMAD.HI.U32 R9, R10, R135, RZ ;  /* 0x000000870a093227 */ /* 0x000fe200078e00ff */
[----:B------:R-:W-:Y:S01]  /*6bd0*/  FMNMX.NAN R12, R17, R0, !PT ;  /* 0x00000000110c7209 */ /* 0x000fe20007820000 */
[----:B------:R-:W1:Y:S02]  /*6be0*/  F2I.NTZ R13, R13 ;  /* 0x0000000d000d7305 */ /* 0x000e640000203100 */
[----:B------:R-:W-:Y:S01]  /*6bf0*/  FFMA R11, R11, R132, R5 ;  /* 0x000000840b0b7223 */ /* 0x000fe20000000005 */
[----:B------:R-:W-:Y:S01]  /*6c00*/  PRMT R5, R3, 0x9991, R3 ;  /* 0x0000999103057816 */ /* 0x000fe20000000003 */
[----:B------:R-:W-:Y:S01]  /*6c10*/  IMAD.MOV.U32 R7, RZ, RZ, R10 ;  /* 0x000000ffff077224 */ /* 0x000fe200078e000a */
[----:B------:R-:W-:Y:S01]  /*6c20*/  @P3 SHF.R.U32.HI R7, RZ, R148, R9 ;  /* 0x00000094ff073219 */ /* 0x000fe20000011609 */
[----:B------:R-:W-:Y:S01]  /*6c30*/  IMAD.SHL.U32 R54, R54, 0x20, RZ ;  /* 0x0000002036367824 */ /* 0x000fe200078e00ff */
[----:B------:R-:W-:Y:S01]  /*6c40*/  IADD3 R5, R5, 0x4b400000, RZ ;  /* 0x4b40000005057810 */ /* 0x000fe20007ffe0ff */
[----:B------:R-:W-:Y:S01]  /*6c50*/  F2I.NTZ R16, R16 ;  /* 0x0000001000107305 */ /* 0x000fe20000203100 */
[----:B------:R-:W-:Y:S01]  /*6c60*/  FMNMX.NAN R11, R11, R0, !PT ;  /* 0x000000000b0b7209 */ /* 0x000fe20007820000 */
[----:B------:R-:W-:Y:S01]  /*6c70*/  IMAD.MOV R4, RZ, RZ, -R7 ;  /* 0x000000ffff047224 */ /* 0x000fe200078e0a07 */
[----:B------:R-:W-:Y:S01]  /*6c80*/  SHF.R.S32.HI R9, RZ, 0x1f, R14 ;  /* 0x0000001fff097819 */ /* 0x000fe2000001140e */
[----:B------:R-:W-:Y:S01]  /*6c90*/  FADD R5, R5, -12582912 ;  /* 0xcb40000005057421 */ /* 0x000fe20000000000 */
[----:B------:R-:W-:Y:S01]  /*6ca0*/  SHF.R.S32.HI R55, RZ, 0x1f, R54 ;  /* 0x0000001fff377819 */ /* 0x000fe20000011436 */
[----:B------:R-:W-:-:S02]  /*6cb0*/  IMAD R4, R137, R4, R10 ;  /* 0x0000000489047224 */ /* 0x000fc400078e020a */
[----:B------:R-:W-:Y:S01]  /*6cc0*/  FFMA R5, R59, R132, R5 ;  /* 0x000000843b057223 */ /* 0x000fe20000000005 */
[----:B------:R-:W2:Y:S01]  /*6cd0*/  F2I.NTZ R11, R11 ;  /* 0x0000000b000b7305 */ /* 0x000ea20000203100 */
[----:B------:R-:W-:Y:S02]  /*6ce0*/  IMAD R9, R9, c[0x0][0x278], RZ ;  /* 0x00009e0009097a24 */ /* 0x000fe400078e02ff */
[----:B------:R-:W-:Y:S01]  /*6cf0*/  IMAD.WIDE.U32 R54, R14, c[0x0][0x278], R54 ;  /* 0x00009e000e367a25 */ /* 0x000fe200078e0036 */
[----:B------:R-:W-:-:S03]  /*6d00*/  FMNMX.NAN R5, R5, R0, !PT ;  /* 0x0000000005057209 */ /* 0x000fc60007820000 */
[----:B------:R-:W-:Y:S01]  /*6d10*/  IMAD.SHL.U32 R56, R4, 0x20, RZ ;  /* 0x0000002004387824 */ /* 0x000fe200078e00ff */
[----:B------:R-:W-:Y:S01]  /*6d20*/  F2I.NTZ R52, R52 ;  /* 0x0000003400347305 */ /* 0x000fe20000203100 */
[----:B------:R-:W-:Y:S01]  /*6d30*/  IMAD R9, R14, c[0x0][0x27c], R9 ;  /* 0x00009f000e097a24 */ /* 0x000fe200078e0209 */
[----:B------:R-:W-:Y:S01]  /*6d40*/  IADD3 R54, P1, R144, R54, RZ ;  /* 0x0000003690367210 */ /* 0x000fe20007f3e0ff */
[----:B------:R-:W-:Y:S01]  /*6d50*/  IMAD R14, R142, R7, RZ ;  /* 0x000000078e0e7224 */ /* 0x000fe200078e02ff */
[----:B-1----:R-:W-:Y:S02]  /*6d60*/  I2IP.S8.S32.SAT R4, R13, R18, RZ ;  /* 0x000000120d047239 */ /* 0x002fe400000010ff */
[----:B------:R-:W-:Y:S02]  /*6d70*/  SHF.R.S32.HI R57, RZ, 0x1f, R56 ;  /* 0x0000001fff397819 */ /* 0x000fe40000011438 */
[----:B------:R-:W1:Y:S01]  /*6d80*/  F2I.NTZ R15, R15 ;  /* 0x0000000f000f7305 */ /* 0x000e620000203100 */
[----:B--2---:R-:W-:-:S02]  /*6d90*/  I2IP.S8.S32.SAT R11, R11, R16, RZ ;  /* 0x000000100b0b7239 */ /* 0x004fc400000010ff */
[----:B------:R-:W-:Y:S01]  /*6da0*/  IADD3.X R55, R145, R55, R9, P1, !PT ;  /* 0x0000003791377210 */ /* 0x000fe20000ffe409 */
[----:B------:R-:W-:Y:S01]  /*6db0*/  IMAD.WIDE.U32 R56, R7, R143, R56 ;  /* 0x0000008f07387225 */ /* 0x000fe200078e0038 */
[----:B------:R-:W-:Y:S02]  /*6dc0*/  SHF.R.S32.HI R9, RZ, 0x1f, R7 ;  /* 0x0000001fff097819 */ /* 0x000fe40000011407 */
[----:B------:R-:W-:Y:S01]  /*6dd0*/  ISETP.LT.AND P1, PT, R10, R149, !P5 ;  /* 0x000000950a00720c */ /* 0x000fe20006f21270 */
[----:B------:R-:W-:Y:S02]  /*6de0*/  F2I.NTZ R12, R12 ;  /* 0x0000000c000c7305 */ /* 0x000fe40000203100 */
[----:B------:R-:W-:-:S06]  /*6df0*/  IMAD R14, R9, R143, R14 ;  /* 0x0000008f090e7224 */ /* 0x000fcc00078e020e */
[----:B------:R-:W2:Y:S01]  /*6e00*/  F2I.NTZ R5, R5 ;  /* 0x0000000500057305 */ /* 0x000ea20000203100 */
[----:B-1----:R-:W-:Y:S02]  /*6e10*/  I2IP.S8.S32.SAT R4, R15, R52, R4 ;  /* 0x000000340f047239 */ /* 0x002fe40000001004 */
[----:B--2---:R-:W-:-:S05]  /*6e20*/  I2IP.S8.S32.SAT R5, R5, R12, R11 ;  /* 0x0000000c05057239 */ /* 0x004fca000000100b */
[----:B------:R1:W-:Y:S01]  /*6e30*/  @P0 STG.E.64 [R54.64], R4 ;  /* 0x0000000436000986 */ /* 0x0003e2000c101b0e */
[----:B------:R-:W-:-:S04]  /*6e40*/  IADD3 R52, P0, R146, R56, RZ ;  /* 0x0000003892347210 */ /* 0x000fc80007f1e0ff */
[----:B------:R-:W-:-:S05]  /*6e50*/  IADD3.X R53, R147, R57, R14, P0, !PT ;  /* 0x0000003993357210 */ /* 0x000fca00007fe40e */
[----:B------:R-:W1:Y:S01]  /*6e60*/  @P1 LDG.E.LTC128B.64 R2, [R52.64] ;  /* 0x0000000e34021981 */ /* 0x000e62000c1e1b20 */
[----:B------:R-:W2:Y:S01]  /*6e70*/  I2F R13, R72 ;  /* 0x00000048000d7306 */ /* 0x000ea20000201400 */
[----:B------:R-:W-:Y:S01]  /*6e80*/  IADD3 R12, R136, 0x28, RZ ;  /* 0x00000028880c7810 */ /* 0x000fe20007ffe0ff */
[----:B------:R-:W-:-:S06]  /*6e90*/  IMAD.MOV.U32 R14, RZ, RZ, R10 ;  /* 0x000000ffff0e7224 */ /* 0x000fcc00078e000a */
[----:B------:R-:W3:Y:S08]  /*6ea0*/  I2F R9, R68 ;  /* 0x0000004400097306 */ /* 0x000ef00000201400 */
[----:B------:R-:W4:Y:S08]  /*6eb0*/  I2F R11, R73 ;  /* 0x00000049000b7306 */ /* 0x000f300000201400 */
[----:B------:R-:W1:Y:S08]  /*6ec0*/  I2F R7, R76 ;  /* 0x0000004c00077306 */ /* 0x000e700000201400 */
[----:B------:R-:W1:Y:S08]  /*6ed0*/  I2F R19, R80 ;  /* 0x0000005000137306 */ /* 0x000e700000201400 */
[----:B------:R-:W1:Y:S08]  /*6ee0*/  I2F R81, R81 ;  /* 0x0000005100517306 */ /* 0x000e700000201400 */
[----:B------:R-:W1:Y:S08]  /*6ef0*/  I2F R69, R69 ;  /* 0x0000004500457306 */ /* 0x000e700000201400 */
[----:B------:R-:W1:Y:S02]  /*6f00*/  I2F R17, R77 ;  /* 0x0000004d00117306 */ /* 0x000e640000201400 */
[----:B-1----:R-:W-:-:S02]  /*6f10*/  PRMT R4, R2, 0xaaa2, R2 ;  /* 0x0000aaa202047816 */ /* 0x002fc40000000002 */
[--C-:B------:R-:W-:Y:S02]  /*6f20*/  PRMT R5, R2, 0x8880, R2.reuse ;  /* 0x0000888002057816 */ /* 0x100fe40000000002 */
[----:B------:R-:W-:Y:S02]  /*6f30*/  IADD3 R4, R4, 0x4b400000, RZ ;  /* 0x4b40000004047810 */ /* 0x000fe40007ffe0ff */
[----:B------:R-:W-:Y:S02]  /*6f40*/  IADD3 R5, R5, 0x4b400000, RZ ;  /* 0x4b40000005057810 */ /* 0x000fe40007ffe0ff */
[----:B------:R-:W-:Y:S01]  /*6f50*/  PRMT R15, R2, 0xbbb3, R2 ;  /* 0x0000bbb3020f7816 */ /* 0x000fe20000000002 */
[----:B------:R-:W-:Y:S02]  /*6f60*/  FADD R4, R4, -12582912 ;  /* 0xcb40000004047421 */ /* 0x000fe40000000000 */
[----:B------:R-:W-:Y:S01]  /*6f70*/  FADD R5, R5, -12582912 ;  /* 0xcb40000005057421 */ /* 0x000fe20000000000 */
[----:B------:R-:W-:Y:S01]  /*6f80*/  IADD3 R15, R15, 0x4b400000, RZ ;  /* 0x4b4000000f0f7810 */ /* 0x000fe20007ffe0ff */
[----:B--2---:R-:W-:-:S02]  /*6f90*/  FFMA R13, R13, R132, R4 ;  /* 0x000000840d0d7223 */ /* 0x004fc40000000004 */
[----:B---3--:R-:W-:Y:S01]  /*6fa0*/  FFMA R5, R9, R132, R5 ;  /* 0x0000008409057223 */ /* 0x008fe20000000005 */
[--C-:B------:R-:W-:Y:S01]  /*6fb0*/  PRMT R9, R3, 0xbbb3, R3.reuse ;  /* 0x0000bbb303097816 */ /* 0x100fe20000000003 */
[----:B------:R-:W-:Y:S01]  /*6fc0*/  FADD R15, R15, -12582912 ;  /* 0xcb4000000f0f7421 */ /* 0x000fe20000000000 */
[----:B------:R-:W-:Y:S01]  /*6fd0*/  FMNMX.NAN R52, R13, R0, !PT ;  /* 0x000000000d347209 */ /* 0x000fe20007820000 */
[----:B------:R-:W-:Y:S01]  /*6fe0*/  @P3 IMAD.HI.U32 R4, R10, R134, RZ ;  /* 0x000000860a043227 */ /* 0x000fe200078e00ff */
[----:B------:R-:W-:Y:S02]  /*6ff0*/  FMNMX.NAN R54, R5, R0, !PT ;  /* 0x0000000005367209 */ /* 0x000fe40007820000 */
[----:B------:R-:W-:Y:S01]  /*7000*/  PRMT R5, R3, 0x8880, R3 ;  /* 0x0000888003057816 */ /* 0x000fe20000000003 */
[----:B------:R-:W-:Y:S01]  /*7010*/  @P3 IMAD.HI.U32 R13, R12, R135, RZ ;  /* 0x000000870c0d3227 */ /* 0x000fe200078e00ff */
[----:B------:R-:W-:Y:S01]  /*7020*/  @P3 SHF.R.U32.HI R14, RZ, R133, R4 ;  /* 0x00000085ff0e3219 */ /* 0x000fe20000011604 */
[----:B------:R-:W-:Y:S01]  /*7030*/  F2I.NTZ R52, R52 ;  /* 0x0000003400347305 */ /* 0x000fe20000203100 */
[----:B------:R-:W-:Y:S01]  /*7040*/  IADD3 R5, R5, 0x4b400000, RZ ;  /* 0x4b40000005057810 */ /* 0x000fe20007ffe0ff */
[----:B----4-:R-:W-:Y:S01]  /*7050*/  FFMA R11, R11, R132, R15 ;  /* 0x000000840b0b7223 */ /* 0x010fe2000000000f */
[----:B------:R-:W-:Y:S01]  /*7060*/  PRMT R15, R2, 0x9991, R2 ;  /* 0x00009991020f7816 */ /* 0x000fe20000000002 */
[----:B------:R-:W-:Y:S01]  /*7070*/  IMAD.MOV.U32 R4, RZ, RZ, R12 ;  /* 0x000000ffff047224 */ /* 0x000fe200078e000c */
[----:B------:R-:W-:Y:S01]  /*7080*/  @P3 SHF.R.U32.HI R4, RZ, R148, R13 ;  /* 0x00000094ff043219 */ /* 0x000fe2000001160d */
[----:B------:R-:W-:Y:S01]  /*7090*/  FADD R5, R5, -12582912 ;  /* 0xcb40000005057421 */ /* 0x000fe20000000000 */
[----:B------:R-:W-:Y:S01]  /*70a0*/  IADD3 R13, R15, 0x4b400000, RZ ;  /* 0x4b4000000f0d7810 */ /* 0x000fe20007ffe0ff */
[----:B------:R-:W-:Y:S01]  /*70b0*/  IMAD.MOV R56, RZ, RZ, -R14 ;  /* 0x000000ffff387224 */ /* 0x000fe200078e0a0e */
[----:B------:R-:W-:Y:S01]  /*70c0*/  PRMT R15, R3, 0xaaa2, R3 ;  /* 0x0000aaa2030f7816 */ /* 0x000fe20000000003 */
[----:B------:R-:W-:Y:S01]  /*70d0*/  FFMA R5, R7, R132, R5 ;  /* 0x0000008407057223 */ /* 0x000fe20000000005 */
[----:B------:R-:W-:Y:S01]  /*70e0*/  IADD3 R9, R9, 0x4b400000, RZ ;  /* 0x4b40000009097810 */ /* 0x000fe20007ffe0ff */
[----:B------:R-:W-:Y:S01]  /*70f0*/  IMAD.MOV R58, RZ, RZ, -R4 ;  /* 0x000000ffff3a7224 */ /* 0x000fe200078e0a04 */
[----:B------:R-:W-:Y:S01]  /*7100*/  IADD3 R15, R15, 0x4b400000, RZ ;  /* 0x4b4000000f0f7810 */ /* 0x000fe20007ffe0ff */
[----:B------:R-:W-:Y:S01]  /*7110*/  IMAD R56, R137, R56, R10 ;  /* 0x0000003889387224 */ /* 0x000fe200078e020a */
[----:B------:R-:W-:Y:S01]  /*7120*/  PRMT R7, R3, 0x9991, R3 ;  /* 0x0000999103077816 */ /* 0x000fe20000000003 */
[----:B------:R-:W-:Y:S01]  /*7130*/  FADD R9, R9, -12582912 ;  /* 0xcb40000009097421 */ /* 0x000fe20000000000 */
[----:B------:R-:W-:Y:S01]  /*7140*/  FMNMX.NAN R11, R11, R0, !PT ;  /* 0x000000000b0b7209 */ /* 0x000fe20007820000 */
[----:B------:R-:W-:Y:S01]  /*7150*/  FADD R15, R15, -12582912 ;  /* 0xcb4000000f0f7421 */ /* 0x000fe20000000000 */
[----:B------:R-:W-:Y:S01]  /*7160*/  IADD3 R7, R7, 0x4b400000, RZ ;  /* 0x4b40000007077810 */ /* 0x000fe20007ffe0ff */
[----:B------:R-:W-:Y:S01]  /*7170*/  IMAD R58, R137, R58, R12 ;  /* 0x0000003a893a7224 */ /* 0x000fe200078e020c */
[----:B------:R-:W-:Y:S01]  /*7180*/  FMNMX.NAN R5, R5, R0, !PT ;  /* 0x0000000005057209 */ /* 0x000fe20007820000 */
[----:B------:R-:W-:Y:S01]  /*7190*/  FFMA R19, R19, R132, R15 ;  /* 0x0000008413137223 */ /* 0x000fe2000000000f */
[----:B------:R-:W-:Y:S01]  /*71a0*/  SHF.R.S32.HI R15, RZ, 0x1f, R14 ;  /* 0x0000001fff0f7819 */ /* 0x000fe2000001140e */
[----:B------:R-:W-:Y:S01]  /*71b0*/  IMAD.SHL.U32 R56, R56, 0x20, RZ ;  /* 0x0000002038387824 */ /* 0x000fe200078e00ff */
[----:B------:R-:W1:Y:S01]  /*71c0*/  F2I.NTZ R11, R11 ;  /* 0x0000000b000b7305 */ /* 0x000e620000203100 */
[----:B------:R-:W-:Y:S01]  /*71d0*/  FADD R13, R13, -12582912 ;  /* 0xcb4000000d0d7421 */ /* 0x000fe20000000000 */
[----:B------:R-:W-:Y:S01]  /*71e0*/  FMNMX.NAN R18, R19, R0, !PT ;  /* 0x0000000013127209 */ /* 0x000fe20007820000 */
[----:B------:R-:W-:Y:S01]  /*71f0*/  FFMA R9, R81, R132, R9 ;  /* 0x0000008451097223 */ /* 0x000fe20000000009 */
[----:B------:R-:W-:Y:S01]  /*7200*/  SHF.R.S32.HI R57, RZ, 0x1f, R56 ;  /* 0x0000001fff397819 */ /* 0x000fe20000011438 */
[----:B------:R-:W-:-:S02]  /*7210*/  FADD R7, R7, -12582912 ;  /* 0xcb40000007077421 */ /* 0x000fc40000000000 */
[----:B------:R-:W-:Y:S01]  /*7220*/  IMAD.SHL.U32 R58, R58, 0x20, RZ ;  /* 0x000000203a3a7824 */ /* 0x000fe200078e00ff */
[----:B------:R-:W-:Y:S01]  /*7230*/  FMNMX.NAN R9, R9, R0, !PT ;  /* 0x0000000009097209 */ /* 0x000fe20007820000 */
[-C--:B------:R-:W-:Y:S01]  /*7240*/  FFMA R13, R69, R132.reuse, R13 ;  /* 0x00000084450d7223 */ /* 0x080fe2000000000d */
[----:B------:R-:W-:Y:S01]  /*7250*/  F2I.NTZ R18, R18 ;  /* 0x0000001200127305 */ /* 0x000fe20000203100 */
[----:B------:R-:W-:Y:S01]  /*7260*/  IMAD R15, R15, c[0x0][0x278], RZ ;  /* 0x00009e000f0f7a24 */ /* 0x000fe200078e02ff */
[----:B------:R-:W-:Y:S01]  /*7270*/  SHF.R.S32.HI R59, RZ, 0x1f, R58 ;  /* 0x0000001fff3b7819 */ /* 0x000fe2000001143a */
[----:B------:R-:W-:Y:S01]  /*7280*/  FFMA R17, R17, R132, R7 ;  /* 0x0000008411117223 */ /* 0x000fe20000000007 */
[-C--:B------:R-:W-:Y:S01]  /*7290*/  FMNMX.NAN R13, R13, R0.reuse, !PT ;  /* 0x000000000d0d7209 */ /* 0x080fe20007820000 */
[C---:B------:R-:W-:Y:S01]  /*72a0*/  IMAD R16, R14.reuse, c[0x0][0x27c], R15 ;  /* 0x00009f000e107a24 */ /* 0x040fe200078e020f */
[----:B------:R-:W-:Y:S01]  /*72b0*/  SHF.R.S32.HI R7, RZ, 0x1f, R4 ;  /* 0x0000001fff077819 */ /* 0x000fe20000011404 */
[----:B------:R-:W-:Y:S01]  /*72c0*/  IMAD.WIDE.U32 R14, R14, c[0x0][0x278], R56 ;  /* 0x00009e000e0e7a25 */ /* 0x000fe200078e0038 */
[----:B------:R-:W2:Y:S01]  /*72d0*/  F2I.NTZ R9, R9 ;  /* 0x0000000900097305 */ /* 0x000ea20000203100 */
[----:B------:R-:W-:-:S02]  /*72e0*/  FMNMX.NAN R17, R17, R0, !PT ;  /* 0x0000000011117209 */ /* 0x000fc40007820000 */
[----:B------:R-:W-:Y:S01]  /*72f0*/  IMAD.WIDE.U32 R58, R4, R143, R58 ;  /* 0x0000008f043a7225 */ /* 0x000fe200078e003a */
[----:B------:R-:W-:-:S03]  /*7300*/  IADD3 R14, P0, R144, R14, RZ ;  /* 0x0000000e900e7210 */ /* 0x000fc60007f1e0ff */
[----:B------:R-:W-:Y:S01]  /*7310*/  IMAD R4, R142, R4, RZ ;  /* 0x000000048e047224 */ /* 0x000fe200078e02ff */
[----:B------:R-:W-:Y:S01]  /*7320*/  F2I.NTZ R54, R54 ;  /* 0x0000003600367305 */ /* 0x000fe20000203100 */
[----:B------:R-:W-:Y:S02]  /*7330*/  IADD3.X R15, R145, R15, R16, P0, !PT ;  /* 0x0000000f910f7210 */ /* 0x000fe400007fe410 */
[----:B------:R-:W-:Y:S01]  /*7340*/  IMAD R4, R7, R143, R4 ;  /* 0x0000008f07047224 */ /* 0x000fe200078e0204 */
[----:B------:R-:W-:-:S04]  /*7350*/  IADD3 R58, P0, R146, R58, RZ ;  /* 0x0000003a923a7210 */ /* 0x000fc80007f1e0ff */
[----:B------:R-:W3:Y:S01]  /*7360*/  F2I.NTZ R13, R13 ;  /* 0x0000000d000d7305 */ /* 0x000ee20000203100 */
[----:B------:R-:W-:Y:S02]  /*7370*/  IADD3.X R59, R147, R59, R4, P0, !PT ;  /* 0x0000003b933b7210 */ /* 0x000fe400007fe404 */
[----:B------:R-:W-:Y:S02]  /*7380*/  ISETP.LT.AND P0, PT, R12, R149, !P5 ;  /* 0x000000950c00720c */ /* 0x000fe40006f01270 */
[----:B-1----:R-:W-:Y:S02]  /*7390*/  I2IP.S8.S32.SAT R4, R11, R52, RZ ;  /* 0x000000340b047239 */ /* 0x002fe400000010ff */
[----:B--2---:R-:W-:Y:S01]  /*73a0*/  I2IP.S8.S32.SAT R9, R9, R18, RZ ;  /* 0x0000001209097239 */ /* 0x004fe200000010ff */
[----:B------:R-:W-:Y:S08]  /*73b0*/  F2I.NTZ R5, R5 ;  /* 0x0000000500057305 */ /* 0x000ff00000203100 */
[----:B------:R-:W1:Y:S01]  /*73c0*/  F2I.NTZ R56, R17 ;  /* 0x0000001100387305 */ /* 0x000e620000203100 */
[----:B---3--:R-:W-:-:S02]  /*73d0*/  I2IP.S8.S32.SAT R4, R13, R54, R4 ;  /* 0x000000360d047239 */ /* 0x008fc40000001004 */
[----:B-1----:R-:W-:-:S05]  /*73e0*/  I2IP.S8.S32.SAT R5, R56, R5, R9 ;  /* 0x0000000538057239 */ /* 0x002fca0000001009 */
[----:B------:R1:W-:Y:S04]  /*73f0*/  @P1 STG.E.64 [R14.64], R4 ;  /* 0x000000040e001986 */ /* 0x0003e8000c101b0e */
[----:B------:R-:W2:Y:S01]  /*7400*/  @P0 LDG.E.LTC128B.64 R2, [R58.64] ;  /* 0x0000000e3a020981 */ /* 0x000ea2000c1e1b20 */
[----:B------:R-:W3:Y:S01]  /*7410*/  I2F R11, R74 ;  /* 0x0000004a000b7306 */ /* 0x000ee20000201400 */
[----:B------:R-:W-:-:S07]  /*7420*/  IMAD.MOV.U32 R18, RZ, RZ, R12 ;  /* 0x000000ffff127224 */ /* 0x000fce00078e000c */
[----:B------:R-:W-:Y:S08]  /*7430*/  I2F R71, R71 ;  /* 0x0000004700477306 */ /* 0x000ff00000201400 */
[----:B------:R-:W4:Y:S08]  /*7440*/  I2F R7, R70 ;  /* 0x0000004600077306 */ /* 0x000f300000201400 */
[----:B------:R-:W1:Y:S08]  /*7450*/  I2F R75, R75 ;  /* 0x0000004b004b7306 */ /* 0x000e700000201400 */
[----:B------:R-:W1:Y:S08]  /*7460*/  I2F R9, R82 ;  /* 0x0000005200097306 */ /* 0x000e700000201400 */
[----:B------:R-:W1:Y:S08]  /*7470*/  I2F R17, R78 ;  /* 0x0000004e00117306 */ /* 0x000e700000201400 */
[----:B------:R-:W-:Y:S01]  /*7480*/  I2F R79, R79 ;  /* 0x0000004f004f7306 */ /* 0x000fe20000201400 */
[----:B--2---:R-:W-:-:S02]  /*7490*/  PRMT R13, R2, 0xaaa2, R2 ;  /* 0x0000aaa2020d7816 */ /* 0x004fc40000000002 */
[--C-:B-1----:R-:W-:Y:S02]  /*74a0*/  PRMT R14, R2, 0x8880, R2.reuse ;  /* 0x00008880020e7816 */ /* 0x102fe40000000002 */
[----:B------:R-:W-:Y:S02]  /*74b0*/  IADD3 R13, R13, 0x4b400000, RZ ;  /* 0x4b4000000d0d7810 */ /* 0x000fe40007ffe0ff */
[----:B------:R-:W-:Y:S02]  /*74c0*/  IADD3 R14, R14, 0x4b400000, RZ ;  /* 0x4b4000000e0e7810 */ /* 0x000fe40007ffe0ff */
[----:B------:R-:W-:Y:S01]  /*74d0*/  PRMT R4, R2, 0xbbb3, R2 ;  /* 0x0000bbb302047816 */ /* 0x000fe20000000002 */
[----:B------:R-:W-:Y:S02]  /*74e0*/  FADD R5, R13, -12582912 ;  /* 0xcb4000000d057421 */ /* 0x000fe40000000000 */
[----:B------:R-:W-:Y:S01]  /*74f0*/  FADD R14, R14, -12582912 ;  /* 0xcb4000000e0e7421 */ /* 0x000fe20000000000 */
[----:B------:R-:W-:Y:S01]  /*7500*/  IADD3 R13, R4, 0x4b400000, RZ ;  /* 0x4b400000040d7810 */ /* 0x000fe20007ffe0ff */
[-C--:B---3--:R-:W-:Y:S01]  /*7510*/  FFMA R5, R11, R132.reuse, R5 ;  /* 0x000000840b057223 */ /* 0x088fe20000000005 */
[----:B------:R-:W-:Y:S01]  /*7520*/  PRMT R4, R3, 0xaaa2, R3 ;  /* 0x0000aaa203047816 */ /* 0x000fe20000000003 */
[----:B------:R-:W1:Y:S01]  /*7530*/  I2F R11, R83 ;  /* 0x00000053000b7306 */ /* 0x000e620000201400 */
[----:B----4-:R-:W-:-:S02]  /*7540*/  FFMA R7, R7, R132, R14 ;  /* 0x0000008407077223 */ /* 0x010fc4000000000e */
[----:B------:R-:W-:Y:S01]  /*7550*/  FMNMX.NAN R54, R5, R0, !PT ;  /* 0x0000000005367209 */ /* 0x000fe20007820000 */
[----:B------:R-:W-:Y:S01]  /*7560*/  @P3 IMAD.HI.U32 R14, R12, R134, RZ ;  /* 0x000000860c0e3227 */ /* 0x000fe200078e00ff */
[----:B------:R-:W-:Y:S02]  /*7570*/  PRMT R5, R2, 0x9991, R2 ;  /* 0x0000999102057816 */ /* 0x000fe40000000002 */
[----:B------:R-:W-:Y:S01]  /*7580*/  IADD3 R4, R4, 0x4b400000, RZ ;  /* 0x4b40000004047810 */ /* 0x000fe20007ffe0ff */
[----:B------:R-:W-:Y:S01]  /*7590*/  FADD R13, R13, -12582912 ;  /* 0xcb4000000d0d7421 */ /* 0x000fe20000000000 */
[----:B------:R-:W-:Y:S01]  /*75a0*/  IADD3 R5, R5, 0x4b400000, RZ ;  /* 0x4b40000005057810 */ /* 0x000fe20007ffe0ff */
[----:B------:R-:W-:Y:S01]  /*75b0*/  F2I.NTZ R54, R54 ;  /* 0x0000003600367305 */ /* 0x000fe20000203100 */
[----:B------:R-:W-:Y:S01]  /*75c0*/  FMNMX.NAN R56, R7, R0, !PT ;  /* 0x0000000007387209 */ /* 0x000fe20007820000 */
[----:B------:R-:W-:Y:S01]  /*75d0*/  FADD R7, R4, -12582912 ;  /* 0xcb40000004077421 */ /* 0x000fe20000000000 */
[----:B------:R-:W-:Y:S01]  /*75e0*/  PRMT R4, R3, 0x8880, R3 ;  /* 0x0000888003047816 */ /* 0x000fe20000000003 */
[----:B------:R-:W-:Y:S01]  /*75f0*/  FADD R5, R5, -12582912 ;  /* 0xcb40000005057421 */ /* 0x000fe20000000000 */
[----:B------:R-:W-:Y:S01]  /*7600*/  @P3 SHF.R.U32.HI R18, RZ, R133, R14 ;  /* 0x00000085ff123219 */ /* 0x000fe2000001160e */
[-C--:B------:R-:W-:Y:S01]  /*7610*/  FFMA R13, R75, R132.reuse, R13 ;  /* 0x000000844b0d7223 */ /* 0x080fe2000000000d */
[----:B------:R-:W-:Y:S01]  /*7620*/  IADD3 R4, R4, 0x4b400000, RZ ;  /* 0x4b40000004047810 */ /* 0x000fe20007ffe0ff */
[-C--:B------:R-:W-:Y:S01]  /*7630*/  FFMA R15, R71, R132.reuse, R5 ;  /* 0x00000084470f7223 */ /* 0x080fe20000000005 */
[----:B------:R-:W-:Y:S01]  /*7640*/  PRMT R5, R3, 0xbbb3, R3 ;  /* 0x0000bbb303057816 */ /* 0x000fe20000000003 */
[----:B------:R-:W-:Y:S01]  /*7650*/  IMAD.MOV R58, RZ, RZ, -R18 ;  /* 0x000000ffff3a7224 */ /* 0x000fe200078e0a12 */
[----:B------:R-:W-:Y:S01]  /*7660*/  IADD3 R14, R136, 0x30, RZ ;  /* 0x00000030880e7810 */ /* 0x000fe20007ffe0ff */
[----:B------:R-:W-:Y:S01]  /*7670*/  FFMA R7, R9, R132, R7 ;  /* 0x0000008409077223 */ /* 0x000fe20000000007 */
[----:B------:R-:W-:Y:S01]  /*7680*/  IADD3 R5, R5, 0x4b400000, RZ ;  /* 0x4b40000005057810 */ /* 0x000fe20007ffe0ff */
[----:B------:R-:W-:Y:S01]  /*7690*/  FADD R4, R4, -12582912 ;  /* 0xcb40000004047421 */ /* 0x000fe20000000000 */
[----:B------:R-:W-:Y:S01]  /*76a0*/  FMNMX.NAN R13, R13, R0, !PT ;  /* 0x000000000d0d7209 */ /* 0x000fe20007820000 */
[----:B------:R-:W-:Y:S01]  /*76b0*/  IMAD R58, R137, R58, R12 ;  /* 0x0000003a893a7224 */ /* 0x000fe200078e020c */
[-C--:B------:R-:W-:Y:S01]  /*76c0*/  FMNMX.NAN R52, R7, R0.reuse, !PT ;  /* 0x0000000007347209 */ /* 0x080fe20007820000 */
[----:B------:R-:W-:Y:S01]  /*76d0*/  FADD R5, R5, -12582912 ;  /* 0xcb40000005057421 */ /* 0x000fe20000000000 */
[----:B------:R-:W-:Y:S01]  /*76e0*/  FMNMX.NAN R15, R15, R0, !PT ;  /* 0x000000000f0f7209 */ /* 0x000fe20007820000 */
[-C--:B------:R-:W-:Y:S01]  /*76f0*/  FFMA R17, R17, R132.reuse, R4 ;  /* 0x0000008411117223 */ /* 0x080fe20000000004 */
[----:B------:R-:W2:Y:S01]  /*7700*/  F2I.NTZ R13, R13 ;  /* 0x0000000d000d7305 */ /* 0x000ea20000203100 */
[----:B-1----:R-:W-:Y:S01]  /*7710*/  FFMA R11, R11, R132, R5 ;  /* 0x000000840b0b7223 */ /* 0x002fe20000000005 */
[----:B------:R-:W-:Y:S01]  /*7720*/  PRMT R5, R3, 0x9991, R3 ;  /* 0x0000999103057816 */ /* 0x000fe20000000003 */
[----:B------:R-:W-:Y:S01]  /*7730*/  @P3 IMAD.HI.U32 R9, R14, R135, RZ ;  /* 0x000000870e093227 */ /* 0x000fe200078e00ff */
[----:B------:R-:W-:-:S02]  /*7740*/  FMNMX.NAN R16, R17, R0, !PT ;  /* 0x0000000011107209 */ /* 0x000fc40007820000 */
[----:B------:R-:W-:Y:S01]  /*7750*/  IADD3 R5, R5, 0x4b400000, RZ ;  /* 0x4b40000005057810 */ /* 0x000fe20007ffe0ff */
[----:B------:R-:W-:Y:S01]  /*7760*/  IMAD.SHL.U32 R58, R58, 0x20, RZ ;  /* 0x000000203a3a7824 */ /* 0x000fe200078e00ff */
[----:B------:R-:W-:Y:S01]  /*7770*/  FMNMX.NAN R11, R11, R0, !PT ;  /* 0x000000000b0b7209 */ /* 0x000fe20007820000 */
[----:B------:R-:W-:Y:S01]  /*7780*/  IMAD.MOV.U32 R7, RZ, RZ, R14 ;  /* 0x000000ffff077224 */ /* 0x000fe200078e000e */
[----:B------:R-:W-:Y:S01]  /*7790*/  @P3 SHF.R.U32.HI R7, RZ, R148, R9 ;  /* 0x00000094ff073219 */ /* 0x000fe20000011609 */
[----:B------:R-:W-:Y:S01]  /*77a0*/  FADD R5, R5, -12582912 ;  /* 0xcb40000005057421 */ /* 0x000fe20000000000 */
[----:B------:R-:W-:Y:S01]  /*77b0*/  F2I.NTZ R52, R52 ;  /* 0x0000003400347305 */ /* 0x000fe20000203100 */
[----:B------:R-:W-:Y:S02]  /*77c0*/  SHF.R.S32.HI R9, RZ, 0x1f, R18 ;  /* 0x0000001fff097819 */ /* 0x000fe40000011412 */
[----:B------:R-:W-:Y:S01]  /*77d0*/  FFMA R5, R79, R132, R5 ;  /* 0x000000844f057223 */ /* 0x000fe20000000005 */
[----:B------:R-:W-:Y:S01]  /*77e0*/  SHF.R.S32.HI R59, RZ, 0x1f, R58 ;  /* 0x0000001fff3b7819 */ /* 0x000fe2000001143a */
[----:B------:R-:W-:-:S02]  /*77f0*/  IMAD.MOV R4, RZ, RZ, -R7 ;  /* 0x000000ffff047224 */ /* 0x000fc400078e0a07 */
[----:B------:R-:W-:Y:S01]  /*7800*/  IMAD R9, R9, c[0x0][0x278], RZ ;  /* 0x00009e0009097a24 */ /* 0x000fe200078e02ff */
[----:B------:R-:W-:Y:S01]  /*7810*/  FMNMX.NAN R5, R5, R0, !PT ;  /* 0x0000000005057209 */ /* 0x000fe20007820000 */
[----:B------:R-:W1:Y:S01]  /*7820*/  F2I.NTZ R11, R11 ;  /* 0x0000000b000b7305 */ /* 0x000e620000203100 */
[----:B------:R-:W-:-:S04]  /*7830*/  IMAD.WIDE.U32 R58, R18, c[0x0][0x278], R58 ;  /* 0x00009e00123a7a25 */ /* 0x000fc800078e003a */
[----:B------:R-:W-:Y:S02]  /*7840*/  IMAD R4, R137, R4, R14 ;  /* 0x0000000489047224 */ /* 0x000fe400078e020e */
[----:B------:R-:W-:Y:S01]  /*7850*/  IMAD R9, R18, c[0x0][0x27c], R9 ;  /* 0x00009f0012097a24 */ /* 0x000fe200078e0209 */
[----:B------:R-:W-:Y:S01]  /*7860*/  F2I.NTZ R56, R56 ;  /* 0x0000003800387305 */ /* 0x000fe20000203100 */
[----:B------:R-:W-:Y:S01]  /*7870*/  IADD3 R18, P1, R144, R58, RZ ;  /* 0x0000003a90127210 */ /* 0x000fe20007f3e0ff */
[----:B------:R-:W-:Y:S01]  /*7880*/  IMAD.SHL.U32 R58, R4, 0x20, RZ ;  /* 0x00000020043a7824 */ /* 0x000fe200078e00ff */
[----:B--2---:R-:W-:Y:S02]  /*7890*/  I2IP.S8.S32.SAT R4, R13, R54, RZ ;  /* 0x000000360d047239 */ /* 0x004fe400000010ff */
[----:B------:R-:W-:Y:S02]  /*78a0*/  IADD3.X R19, R145, R59, R9, P1, !PT ;  /* 0x0000003b91137210 */ /* 0x000fe40000ffe409 */
[--C-:B------:R-:W-:Y:S01]  /*78b0*/  SHF.R.S32.HI R59, RZ, 0x1f, R58.reuse ;  /* 0x0000001fff3b7819 */ /* 0x100fe2000001143a */
[----:B------:R-:W2:Y:S01]  /*78c0*/  F2I.NTZ R15, R15 ;  /* 0x0000000f000f7305 */ /* 0x000ea20000203100 */
[----:B-1----:R-:W-:Y:S01]  /*78d0*/  I2IP.S8.S32.SAT R11, R11, R52, RZ ;  /* 0x000000340b0b7239 */ /* 0x002fe200000010ff */
[----:B------:R-:W-:Y:S01]  /*78e0*/  IMAD R52, R142, R7, RZ ;  /* 0x000000078e347224 */ /* 0x000fe200078e02ff */
[----:B------:R-:W-:Y:S01]  /*78f0*/  SHF.R.S32.HI R9, RZ, 0x1f, R7 ;  /* 0x0000001fff097819 */ /* 0x000fe20000011407 */
[----:B------:R-:W-:Y:S01]  /*7900*/  IMAD.WIDE.U32 R58, R7, R143, R58 ;  /* 0x0000008f073a7225 */ /* 0x000fe200078e003a */
[----:B------:R-:W-:-:S03]  /*7910*/  ISETP.LT.AND P1, PT, R14, R149, !P5 ;  /* 0x000000950e00720c */ /* 0x000fc60006f21270 */
[----:B------:R-:W-:Y:S01]  /*7920*/  F2I.NTZ R16, R16 ;  /* 0x0000001000107305 */ /* 0x000fe20000203100 */
[----:B------:R-:W-:-:S07]  /*7930*/  IMAD R52, R9, R143, R52 ;  /* 0x0000008f09347224 */ /* 0x000fce00078e0234 */
[----:B------:R-:W1:Y:S01]  /*7940*/  F2I.NTZ R5, R5 ;  /* 0x0000000500057305 */ /* 0x000e620000203100 */
[----:B--2---:R-:W-:Y:S02]  /*7950*/  I2IP.S8.S32.SAT R4, R15, R56, R4 ;  /* 0x000000380f047239 */ /* 0x004fe40000001004 */
[----:B-1----:R-:W-:-:S05]  /*7960*/  I2IP.S8.S32.SAT R5, R5, R16, R11 ;  /* 0x0000001005057239 */ /* 0x002fca000000100b */
[----:B------:R1:W-:Y:S01]  /*7970*/  @P0 STG.E.64 [R18.64], R4 ;  /* 0x0000000412000986 */ /* 0x0003e2000c101b0e */
[----:B------:R-:W-:-:S04]  /*7980*/  IADD3 R16, P0, R146, R58, RZ ;  /* 0x0000003a92107210 */ /* 0x000fc80007f1e0ff */
[----:B------:R-:W-:-:S05]  /*7990*/  IADD3.X R17, R147, R59, R52, P0, !PT ;  /* 0x0000003b93117210 */ /* 0x000fca00007fe434 */
[----:B------:R-:W2:Y:S01]  /*79a0*/  @P1 LDG.E.LTC128B.64 R2, [R16.64] ;  /* 0x0000000e10021981 */ /* 0x000ea2000c1e1b20 */
[----:B------:R-:W3:Y:S08]  /*79b0*/  I2F R9, R124 ;  /* 0x0000007c00097306 */ /* 0x000ef00000201400 */
[----:B------:R-:W4:Y:S08]  /*79c0*/  I2F R7, R128 ;  /* 0x0000008000077306 */ /* 0x000f300000201400 */
[----:B------:R-:W-:Y:S08]  /*79d0*/  I2F R13, R129 ;  /* 0x00000081000d7306 */ /* 0x000ff00000201400 */
[----:B------:R-:W1:Y:S08]  /*79e0*/  I2F R53, R116 ;  /* 0x0000007400357306 */ /* 0x000e700000201400 */
[----:B------:R-:W-:Y:S08]  /*79f0*/  I2F R125, R125 ;  /* 0x0000007d007d7306 */ /* 0x000ff00000201400 */
[----:B------:R-:W-:Y:S08]  /*7a00*/  I2F R15, R120 ;  /* 0x00000078000f7306 */ /* 0x000ff00000201400 */
[----:B-1----:R-:W-:Y:S01]  /*7a10*/  I2F R5, R121 ;  /* 0x0000007900057306 */ /* 0x002fe20000201400 */
[----:B--2---:R-:W-:-:S02]  /*7a20*/  PRMT R4, R2, 0xaaa2, R2 ;  /* 0x0000aaa202047816 */ /* 0x004fc40000000002 */
[--C-:B------:R-:W-:Y:S02]  /*7a30*/  PRMT R16, R2, 0x8880, R2.reuse ;  /* 0x0000888002107816 */ /* 0x100fe40000000002 */
[----:B------:R-:W-:Y:S02]  /*7a40*/  IADD3 R4, R4, 0x4b400000, RZ ;  /* 0x4b40000004047810 */ /* 0x000fe40007ffe0ff */
[----:B------:R-:W-:Y:S02]  /*7a50*/  IADD3 R16, R16, 0x4b400000, RZ ;  /* 0x4b40000010107810 */ /* 0x000fe40007ffe0ff */
[----:B------:R-:W-:Y:S01]  /*7a60*/  PRMT R18, R3, 0xaaa2, R3 ;  /* 0x0000aaa203127816 */ /* 0x000fe20000000003 */
[----:B------:R-:W-:Y:S01]  /*7a70*/  FADD R17, R4, -12582912 ;  /* 0xcb40000004117421 */ /* 0x000fe20000000000 */
[----:B------:R-:W-:Y:S01]  /*7a80*/  PRMT R4, R2, 0x9991, R2 ;  /* 0x0000999102047816 */ /* 0x000fe20000000002 */
[----:B------:R-:W-:Y:S01]  /*7a90*/  FADD R16, R16, -12582912 ;  /* 0xcb40000010107421 */ /* 0x000fe20000000000 */
[----:B------:R-:W-:Y:S01]  /*7aa0*/  IADD3 R18, R18, 0x4b400000, RZ ;  /* 0x4b40000012127810 */ /* 0x000fe20007ffe0ff */
[-C--:B---3--:R-:W-:Y:S01]  /*7ab0*/  FFMA R17, R9, R132.reuse, R17 ;  /* 0x0000008409117223 */ /* 0x088fe20000000011 */
[----:B------:R-:W-:Y:S01]  /*7ac0*/  IADD3 R4, R4, 0x4b400000, RZ ;  /* 0x4b40000004047810 */ /* 0x000fe20007ffe0ff */
[----:B------:R-:W1:Y:S01]  /*7ad0*/  I2F R9, R117 ;  /* 0x0000007500097306 */ /* 0x000e620000201400 */
[----:B----4-:R-:W-:Y:S01]  /*7ae0*/  FFMA R7, R7, R132, R16 ;  /* 0x0000008407077223 */ /* 0x010fe20000000010 */
[----:B------:R-:W-:Y:S01]  /*7af0*/  PRMT R11, R2, 0xbbb3, R2 ;  /* 0x0000bbb3020b7816 */ /* 0x000fe20000000002 */
[----:B------:R-:W-:Y:S01]  /*7b00*/  FADD R18, R18, -12582912 ;  /* 0xcb40000012127421 */ /* 0x000fe20000000000 */
[----:B------:R-:W-:Y:S01]  /*7b10*/  FMNMX.NAN R58, R17, R0, !PT ;  /* 0x00000000113a7209 */ /* 0x000fe20007820000 */
[----:B------:R-:W-:Y:S01]  /*7b20*/  FADD R4, R4, -12582912 ;  /* 0xcb40000004047421 */ /* 0x000fe20000000000 */
[--C-:B------:R-:W-:Y:S01]  /*7b30*/  PRMT R17, R3, 0xbbb3, R3.reuse ;  /* 0x0000bbb303117816 */ /* 0x100fe20000000003 */
[-C--:B------:R-:W-:Y:S01]  /*7b40*/  FFMA R53, R53, R132.reuse, R18 ;  /* 0x0000008435357223 */ /* 0x080fe20000000012 */
[----:B------:R-:W-:Y:S01]  /*7b50*/  IADD3 R16, R136, 0x38, RZ ;  /* 0x0000003888107810 */ /* 0x000fe20007ffe0ff */
        /* <DEDUP_REMOVED lines=8> */
[----:B------:R-:W-:Y:S01]  /*7be0*/  IMAD.MOV.U32 R7, RZ, RZ, R14 ;  /* 0x000000ffff077224 */ /* 0x000fe200078e000e */
[----:B------:R-:W-:Y:S01]  /*7bf0*/  @P3 SHF.R.U32.HI R7, RZ, R133, R4 ;  /* 0x00000085ff073219 */ /* 0x000fe20000011604 */
[----:B-1----:R-:W-:Y:S01]  /*7c00*/  FFMA R9, R9, R132, R17 ;  /* 0x0000008409097223 */ /* 0x002fe20000000011 */
[----:B------:R-:W-:Y:S01]  /*7c10*/  PRMT R17, R3, 0x9991, R3 ;  /* 0x0000999103117816 */ /* 0x000fe20000000003 */
[----:B------:R-:W-:Y:S01]  /*7c20*/  @P3 IMAD.HI.U32 R19, R16, R135, RZ ;  /* 0x0000008710133227 */ /* 0x000fe200078e00ff */
[----:B------:R-:W-:Y:S01]  /*7c30*/  IADD3 R18, R18, 0x4b400000, RZ ;  /* 0x4b40000012127810 */ /* 0x000fe20007ffe0ff */
[----:B------:R-:W-:Y:S01]  /*7c40*/  F2I.NTZ R60, R60 ;  /* 0x0000003c003c7305 */ /* 0x000fe20000203100 */
[----:B------:R-:W-:Y:S01]  /*7c50*/  IADD3 R17, R17, 0x4b400000, RZ ;  /* 0x4b40000011117810 */ /* 0x000fe20007ffe0ff */
[----:B------:R-:W-:Y:S01]  /*7c60*/  FADD R11, R11, -12582912 ;  /* 0xcb4000000b0b7421 */ /* 0x000fe20000000000 */
[----:B------:R-:W-:Y:S01]  /*7c70*/  FMNMX.NAN R56, R53, R0, !PT ;  /* 0x0000000035387209 */ /* 0x000fe20007820000 */
[----:B------:R-:W-:Y:S01]  /*7c80*/  IMAD.MOV.U32 R4, RZ, RZ, R16 ;  /* 0x000000ffff047224 */ /* 0x000fe200078e0010 */
[----:B------:R-:W-:Y:S01]  /*7c90*/  @P3 SHF.R.U32.HI R4, RZ, R148, R19 ;  /* 0x00000094ff043219 */ /* 0x000fe20000011613 */
[----:B------:R-:W-:Y:S01]  /*7ca0*/  IMAD.MOV R52, RZ, RZ, -R7 ;  /* 0x000000ffff347224 */ /* 0x000fe200078e0a07 */
[----:B------:R-:W-:Y:S01]  /*7cb0*/  FMNMX.NAN R9, R9, R0, !PT ;  /* 0x0000000009097209 */ /* 0x000fe20007820000 */
[----:B------:R-:W-:Y:S01]  /*7cc0*/  FFMA R11, R125, R132, R11 ;  /* 0x000000847d0b7223 */ /* 0x000fe2000000000b */
[-C--:B------:R-:W-:Y:S01]  /*7cd0*/  FMNMX.NAN R13, R13, R0.reuse, !PT ;  /* 0x000000000d0d7209 */ /* 0x080fe20007820000 */
[----:B------:R-:W-:Y:S01]  /*7ce0*/  FADD R18, R18, -12582912 ;  /* 0xcb40000012127421 */ /* 0x000fe20000000000 */
[----:B------:R-:W-:Y:S01]  /*7cf0*/  SHF.R.S32.HI R54, RZ, 0x1f, R7 ;  /* 0x0000001fff367819 */ /* 0x000fe20000011407 */
[----:B------:R-:W-:Y:S01]  /*7d00*/  FADD R17, R17, -12582912 ;  /* 0xcb40000011117421 */ /* 0x000fe20000000000 */
[----:B------:R-:W-:Y:S01]  /*7d10*/  FMNMX.NAN R11, R11, R0, !PT ;  /* 0x000000000b0b7209 */ /* 0x000fe20007820000 */
[----:B------:R-:W-:Y:S01]  /*7d20*/  IMAD.MOV R62, RZ, RZ, -R4 ;  /* 0x000000ffff3e7224 */ /* 0x000fe200078e0a04 */
[----:B------:R-:W-:Y:S01]  /*7d30*/  F2I.NTZ R56, R56 ;  /* 0x0000003800387305 */ /* 0x000fe20000203100 */
[----:B------:R-:W-:Y:S01]  /*7d40*/  IMAD R52, R137, R52, R14 ;  /* 0x0000003489347224 */ /* 0x000fe200078e020e */
[----:B------:R-:W-:Y:S01]  /*7d50*/  ISETP.LT.AND P5, PT, R16, R149, !P5 ;  /* 0x000000951000720c */ /* 0x000fe20006fa1270 */
[----:B------:R-:W-:-:S02]  /*7d60*/  FFMA R15, R15, R132, R18 ;  /* 0x000000840f0f7223 */ /* 0x000fc40000000012 */
[----:B------:R-:W-:Y:S02]  /*7d70*/  FFMA R5, R5, R132, R17 ;  /* 0x0000008405057223 */ /* 0x000fe40000000011 */
[----:B------:R-:W-:Y:S01]  /*7d80*/  IMAD R62, R137, R62, R16 ;  /* 0x0000003e893e7224 */ /* 0x000fe200078e0210 */
[-C--:B------:R-:W-:Y:S01]  /*7d90*/  FMNMX.NAN R18, R15, R0.reuse, !PT ;  /* 0x000000000f127209 */ /* 0x080fe20007820000 */
[----:B------:R-:W-:Y:S01]  /*7da0*/  IMAD.SHL.U32 R52, R52, 0x20, RZ ;  /* 0x0000002034347824 */ /* 0x000fe200078e00ff */
[----:B------:R-:W-:Y:S01]  /*7db0*/  FMNMX.NAN R5, R5, R0, !PT ;  /* 0x0000000005057209 */ /* 0x000fe20007820000 */
[----:B------:R-:W-:Y:S01]  /*7dc0*/  IMAD.SHL.U32 R62, R62, 0x20, RZ ;  /* 0x000000203e3e7824 */ /* 0x000fe200078e00ff */
[----:B------:R-:W1:Y:S01]  /*7dd0*/  F2I.NTZ R11, R11 ;  /* 0x0000000b000b7305 */ /* 0x000e620000203100 */
[----:B------:R-:W-:Y:S01]  /*7de0*/  IMAD R54, R54, c[0x0][0x278], RZ ;  /* 0x00009e0036367a24 */ /* 0x000fe200078e02ff */
[----:B------:R-:W-:Y:S02]  /*7df0*/  SHF.R.S32.HI R53, RZ, 0x1f, R52 ;  /* 0x0000001fff357819 */ /* 0x000fe40000011434 */
[----:B------:R-:W-:Y:S01]  /*7e00*/  SHF.R.S32.HI R63, RZ, 0x1f, R62 ;  /* 0x0000001fff3f7819 */ /* 0x000fe2000001143e */
[----:B------:R-:W-:-:S02]  /*7e10*/  IMAD R54, R7, c[0x0][0x27c], R54 ;  /* 0x00009f0007367a24 */ /* 0x000fc400078e0236 */
[----:B------:R-:W-:Y:S01]  /*7e20*/  IMAD.WIDE.U32 R52, R7, c[0x0][0x278], R52 ;  /* 0x00009e0007347a25 */ /* 0x000fe200078e0034 */
[----:B------:R-:W2:Y:S01]  /*7e30*/  F2I.NTZ R9, R9 ;  /* 0x0000000900097305 */ /* 0x000ea20000203100 */
[----:B------:R-:W-:Y:S02]  /*7e40*/  SHF.R.S32.HI R7, RZ, 0x1f, R4 ;  /* 0x0000001fff077819 */ /* 0x000fe40000011404 */
[----:B------:R-:W-:Y:S01]  /*7e50*/  IMAD.WIDE.U32 R62, R4, R143, R62 ;  /* 0x0000008f043e7225 */ /* 0x000fe200078e003e */
[----:B------:R-:W-:-:S03]  /*7e60*/  IADD3 R52, P0, R144, R52, RZ ;  /* 0x0000003490347210 */ /* 0x000fc60007f1e0ff */
[----:B------:R-:W-:Y:S01]  /*7e70*/  IMAD R4, R142, R4, RZ ;  /* 0x000000048e047224 */ /* 0x000fe200078e02ff */
[----:B------:R-:W3:Y:S01]  /*7e80*/  F2I.NTZ R13, R13 ;  /* 0x0000000d000d7305 */ /* 0x000ee20000203100 */
[----:B------:R-:W-:Y:S02]  /*7e90*/  IADD3.X R53, R145, R53, R54, P0, !PT ;  /* 0x0000003591357210 */ /* 0x000fe400007fe436 */
[----:B------:R-:W-:Y:S01]  /*7ea0*/  IMAD R4, R7, R143, R4 ;  /* 0x0000008f07047224 */ /* 0x000fe200078e0204 */
[----:B------:R-:W-:Y:S02]  /*7eb0*/  IADD3 R54, P0, R146, R62, RZ ;  /* 0x0000003e92367210 */ /* 0x000fe40007f1e0ff */
[----:B-1----:R-:W-:Y:S02]  /*7ec0*/  I2IP.S8.S32.SAT R11, R11, R58, RZ ;  /* 0x0000003a0b0b7239 */ /* 0x002fe400000010ff */
[----:B------:R-:W-:Y:S01]  /*7ed0*/  F2I.NTZ R18, R18 ;  /* 0x0000001200127305 */ /* 0x000fe20000203100 */
[----:B--2---:R-:W-:-:S02]  /*7ee0*/  I2IP.S8.S32.SAT R9, R9, R56, RZ ;  /* 0x0000003809097239 */ /* 0x004fc400000010ff */
[----:B------:R-:W-:-:S05]  /*7ef0*/  IADD3.X R55, R147, R63, R4, P0, !PT ;  /* 0x0000003f93377210 */ /* 0x000fca00007fe404 */
[----:B------:R-:W1:Y:S01]  /*7f00*/  F2I.NTZ R5, R5 ;  /* 0x0000000500057305 */ /* 0x000e620000203100 */
[----:B---3--:R-:W-:Y:S02]  /*7f10*/  I2IP.S8.S32.SAT R4, R13, R60, R11 ;  /* 0x0000003c0d047239 */ /* 0x008fe4000000100b */
[----:B-1----:R-:W-:-:S05]  /*7f20*/  I2IP.S8.S32.SAT R5, R5, R18, R9 ;  /* 0x0000001205057239 */ /* 0x002fca0000001009 */
[----:B------:R1:W-:Y:S04]  /*7f30*/  @P1 STG.E.64 [R52.64], R4 ;  /* 0x0000000434001986 */ /* 0x0003e8000c101b0e */
[----:B------:R2:W3:Y:S01]  /*7f40*/  @P5 LDG.E.LTC128B.64 R2, [R54.64] ;  /* 0x0000000e36025981 */ /* 0x0004e2000c1e1b20 */
[----:B------:R-:W4:Y:S01]  /*7f50*/  I2F R11, R126 ;  /* 0x0000007e000b7306 */ /* 0x000f220000201400 */
[----:B------:R-:W-:Y:S01]  /*7f60*/  @P3 IMAD.HI.U32 R18, R16, R134, RZ ;  /* 0x0000008610123227 */ /* 0x000fe200078e00ff */
[----:B------:R-:W-:-:S03]  /*7f70*/  IADD3 R151, R151, 0x20, RZ ;  /* 0x0000002097977810 */ /* 0x000fc60007ffe0ff */
[----:B------:R-:W-:Y:S01]  /*7f80*/  IMAD.MOV.U32 R15, RZ, RZ, R16 ;  /* 0x000000ffff0f7224 */ /* 0x000fe200078e0010 */
[----:B------:R-:W-:Y:S02]  /*7f90*/  @P3 SHF.R.U32.HI R15, RZ, R133, R18 ;  /* 0x00000085ff0f3219 */ /* 0x000fe40000011612 */
[----:B------:R-:W-:Y:S01]  /*7fa0*/  I2F R7, R130 ;  /* 0x0000008200077306 */ /* 0x000fe20000201400 */
[----:B------:R-:W-:Y:S02]  /*7fb0*/  ISETP.LT.AND P4, PT, R151, c[0x0][0x178], !P4 ;  /* 0x00005e0097007a0c */ /* 0x000fe40006781270 */
[----:B------:R-:W-:-:S04]  /*7fc0*/  IMAD.MOV R18, RZ, RZ, -R15 ;  /* 0x000000ffff127224 */ /* 0x000fc800078e0a0f */
[----:B------:R-:W-:Y:S01]  /*7fd0*/  IMAD R18, R137, R18, R16 ;  /* 0x0000001289127224 */ /* 0x000fe200078e0210 */
[----:B------:R-:W1:Y:S03]  /*7fe0*/  I2F R127, R127 ;  /* 0x0000007f007f7306 */ /* 0x000e660000201400 */
[----:B------:R-:W-:-:S05]  /*7ff0*/  IMAD.SHL.U32 R18, R18, 0x20, RZ ;  /* 0x0000002012127824 */ /* 0x000fca00078e00ff */
[----:B------:R-:W-:Y:S01]  /*8000*/  I2F R9, R118 ;  /* 0x0000007600097306 */ /* 0x000fe20000201400 */
[----:B--2---:R-:W-:-:S05]  /*8010*/  SHF.R.S32.HI R54, RZ, 0x1f, R15 ;  /* 0x0000001fff367819 */ /* 0x004fca000001140f */
[----:B------:R-:W-:Y:S02]  /*8020*/  IMAD R54, R54, c[0x0][0x278], RZ ;  /* 0x00009e0036367a24 */ /* 0x000fe400078e02ff */
[----:B------:R-:W2:Y:S02]  /*8030*/  I2F R17, R119 ;  /* 0x0000007700117306 */ /* 0x000ea40000201400 */
[----:B------:R-:W-:-:S06]  /*8040*/  IMAD R54, R15, c[0x0][0x27c], R54 ;  /* 0x00009f000f367a24 */ /* 0x000fcc00078e0236 */
[----:B------:R-:W1:Y:S08]  /*8050*/  I2F R131, R131 ;  /* 0x0000008300837306 */ /* 0x000e700000201400 */
[----:B------:R-:W1:Y:S08]  /*8060*/  I2F R19, R122 ;  /* 0x0000007a00137306 */ /* 0x000e700000201400 */
[----:B------:R-:W1:Y:S01]  /*8070*/  I2F R123, R123 ;  /* 0x0000007b007b7306 */ /* 0x000e620000201400 */
[----:B---3--:R-:W-:-:S02]  /*8080*/  PRMT R13, R2, 0xaaa2, R2 ;  /* 0x0000aaa2020d7816 */ /* 0x008fc40000000002 */
[----:B-1----:R-:W-:Y:S02]  /*8090*/  PRMT R4, R2, 0xbbb3, R2 ;  /* 0x0000bbb302047816 */ /* 0x002fe40000000002 */
[----:B------:R-:W-:Y:S02]  /*80a0*/  IADD3 R13, R13, 0x4b400000, RZ ;  /* 0x4b4000000d0d7810 */ /* 0x000fe40007ffe0ff */
[----:B------:R-:W-:-:S03]  /*80b0*/  IADD3 R4, R4, 0x4b400000, RZ ;  /* 0x4b40000004047810 */ /* 0x000fc60007ffe0ff */
[----:B------:R-:W-:Y:S01]  /*80c0*/  FADD R5, R13, -12582912 ;  /* 0xcb4000000d057421 */ /* 0x000fe20000000000 */
[----:B------:R-:W-:Y:S01]  /*80d0*/  PRMT R13, R2, 0x8880, R2 ;  /* 0x00008880020d7816 */ /* 0x000fe20000000002 */
[----:B------:R-:W-:Y:S02]  /*80e0*/  FADD R4, R4, -12582912 ;  /* 0xcb40000004047421 */ /* 0x000fe40000000000 */
[-C--:B----4-:R-:W-:Y:S01]  /*80f0*/  FFMA R11, R11, R132.reuse, R5 ;  /* 0x000000840b0b7223 */ /* 0x090fe20000000005 */
[----:B------:R-:W-:Y:S01]  /*8100*/  IADD3 R13, R13, 0x4b400000, RZ ;  /* 0x4b4000000d0d7810 */ /* 0x000fe20007ffe0ff */
[----:B------:R-:W-:Y:S01]  /*8110*/  FFMA R127, R127, R132, R4 ;  /* 0x000000847f7f7223 */ /* 0x000fe20000000004 */
[----:B------:R-:W-:Y:S02]  /*8120*/  PRMT R5, R2, 0x9991, R2 ;  /* 0x0000999102057816 */ /* 0x000fe40000000002 */
[----:B------:R-:W-:Y:S01]  /*8130*/  PRMT R4, R3, 0xbbb3, R3 ;  /* 0x0000bbb303047816 */ /* 0x000fe20000000003 */
[----:B------:R-:W-:Y:S01]  /*8140*/  FADD R13, R13, -12582912 ;  /* 0xcb4000000d0d7421 */ /* 0x000fe20000000000 */
[----:B------:R-:W-:-:S02]  /*8150*/  IADD3 R5, R5, 0x4b400000, RZ ;  /* 0x4b40000005057810 */ /* 0x000fc40007ffe0ff */
[----:B------:R-:W-:Y:S01]  /*8160*/  IADD3 R4, R4, 0x4b400000, RZ ;  /* 0x4b40000004047810 */ /* 0x000fe20007ffe0ff */
[----:B------:R-:W-:Y:S01]  /*8170*/  FFMA R7, R7, R132, R13 ;  /* 0x0000008407077223 */ /* 0x000fe2000000000d */
[-C--:B------:R-:W-:Y:S01]  /*8180*/  FMNMX.NAN R58, R11, R0.reuse, !PT ;  /* 0x000000000b3a7209 */ /* 0x080fe20007820000 */
[----:B------:R-:W-:Y:S01]  /*8190*/  FADD R13, R5, -12582912 ;  /* 0xcb400000050d7421 */ /* 0x000fe20000000000 */
[--C-:B------:R-:W-:Y:S01]  /*81a0*/  PRMT R5, R3, 0xaaa2, R3.reuse ;  /* 0x0000aaa203057816 */ /* 0x100fe20000000003 */
[----:B------:R-:W-:Y:S01]  /*81b0*/  FADD R4, R4, -12582912 ;  /* 0xcb40000004047421 */ /* 0x000fe20000000000 */
[----:B------:R-:W-:Y:S01]  /*81c0*/  FMNMX.NAN R60, R7, R0, !PT ;  /* 0x00000000073c7209 */ /* 0x000fe20007820000 */
[----:B------:R-:W-:Y:S01]  /*81d0*/  IMAD.MOV.U32 R7, RZ, RZ, R136 ;  /* 0x000000ffff077224 */ /* 0x000fe200078e0088 */
[----:B------:R-:W-:Y:S01]  /*81e0*/  IADD3 R5, R5, 0x4b400000, RZ ;  /* 0x4b40000005057810 */ /* 0x000fe20007ffe0ff */
[-C--:B--2---:R-:W-:Y:S01]  /*81f0*/  FFMA R17, R17, R132.reuse, R4 ;  /* 0x0000008411117223 */ /* 0x084fe20000000004 */
[----:B------:R-:W-:Y:S01]  /*8200*/  PRMT R4, R3, 0x8880, R3 ;  /* 0x0000888003047816 */ /* 0x000fe20000000003 */
[----:B------:R-:W-:Y:S01]  /*8210*/  FFMA R13, R131, R132, R13 ;  /* 0x00000084830d7223 */ /* 0x000fe2000000000d */
[-C--:B------:R-:W-:Y:S01]  /*8220*/  FMNMX.NAN R11, R127, R0.reuse, !PT ;  /* 0x000000007f0b7209 */ /* 0x080fe20007820000 */
[----:B------:R-:W-:Y:S01]  /*8230*/  FADD R5, R5, -12582912 ;  /* 0xcb40000005057421 */ /* 0x000fe20000000000 */
[----:B------:R-:W-:Y:S01]  /*8240*/  IADD3 R4, R4, 0x4b400000, RZ ;  /* 0x4b40000004047810 */ /* 0x000fe20007ffe0ff */
[----:B------:R-:W-:Y:S01]  /*8250*/  F2I.NTZ R58, R58 ;  /* 0x0000003a003a7305 */ /* 0x000fe20000203100 */
[----:B------:R-:W-:Y:S01]  /*8260*/  FMNMX.NAN R13, R13, R0, !PT ;  /* 0x000000000d0d7209 */ /* 0x000fe20007820000 */
[----:B------:R-:W-:Y:S01]  /*8270*/  FFMA R9, R9, R132, R5 ;  /* 0x0000008409097223 */ /* 0x000fe20000000005 */
[----:B------:R-:W-:Y:S01]  /*8280*/  PRMT R5, R3, 0x9991, R3 ;  /* 0x0000999103057816 */ /* 0x000fe20000000003 */
[----:B------:R-:W-:-:S03]  /*8290*/  FADD R4, R4, -12582912 ;  /* 0xcb40000004047421 */ /* 0x000fc60000000000 */
[----:B------:R-:W-:Y:S01]  /*82a0*/  FMNMX.NAN R56, R9, R0, !PT ;  /* 0x0000000009387209 */ /* 0x000fe20007820000 */
[----:B------:R-:W-:Y:S01]  /*82b0*/  @P3 IMAD.HI.U32 R9, R136, R135, RZ ;  /* 0x0000008788093227 */ /* 0x000fe200078e00ff */
[----:B------:R-:W-:Y:S01]  /*82c0*/  IADD3 R5, R5, 0x4b400000, RZ ;  /* 0x4b40000005057810 */ /* 0x000fe20007ffe0ff */
[----:B------:R-:W1:Y:S02]  /*82d0*/  F2I.NTZ R11, R11 ;  /* 0x0000000b000b7305 */ /* 0x000e640000203100 */
[----:B------:R-:W-:Y:S01]  /*82e0*/  FFMA R19, R19, R132, R4 ;  /* 0x0000008413137223 */ /* 0x000fe20000000004 */
[----:B------:R-:W-:Y:S01]  /*82f0*/  @P3 SHF.R.U32.HI R7, RZ, R148, R9 ;  /* 0x00000094ff073219 */ /* 0x000fe20000011609 */
[----:B------:R-:W-:Y:S01]  /*8300*/  FADD R5, R5, -12582912 ;  /* 0xcb40000005057421 */ /* 0x000fe20000000000 */
[-C--:B------:R-:W-:Y:S02]  /*8310*/  FMNMX.NAN R9, R17, R0.reuse, !PT ;  /* 0x0000000011097209 */ /* 0x080fe40007820000 */
[----:B------:R-:W-:Y:S01]  /*8320*/  FMNMX.NAN R52, R19, R0, !PT ;  /* 0x0000000013347209 */ /* 0x000fe20007820000 */
[----:B------:R-:W-:Y:S01]  /*8330*/  FFMA R5, R123, R132, R5 ;  /* 0x000000847b057223 */ /* 0x000fe20000000005 */
[----:B------:R-:W-:Y:S01]  /*8340*/  F2I.NTZ R56, R56 ;  /* 0x0000003800387305 */ /* 0x000fe20000203100 */
[--C-:B------:R-:W-:Y:S01]  /*8350*/  IMAD.MOV R62, RZ, RZ, -R7.reuse ;  /* 0x000000ffff3e7224 */ /* 0x100fe200078e0a07 */
[----:B------:R-:W-:Y:S01]  /*8360*/  SHF.R.S32.HI R19, RZ, 0x1f, R18 ;  /* 0x0000001fff137819 */ /* 0x000fe20000011412 */
[----:B------:R-:W-:Y:S01]  /*8370*/  IMAD R4, R142, R7, RZ ;  /* 0x000000078e047224 */ /* 0x000fe200078e02ff */
[----:B------:R-:W-:Y:S01]  /*8380*/  FMNMX.NAN R5, R5, R0, !PT ;  /* 0x0000000005057209 */ /* 0x000fe20007820000 */
[----:B------:R-:W-:Y:S01]  /*8390*/  IMAD R62, R137, R62, R136 ;  /* 0x0000003e893e7224 */ /* 0x000fe200078e0288 */
[----:B------:R-:W-:Y:S01]  /*83a0*/  SHF.R.S32.HI R17, RZ, 0x1f, R7 ;  /* 0x0000001fff117819 */ /* 0x000fe20000011407 */
[----:B------:R-:W-:Y:S01]  /*83b0*/  IMAD.WIDE.U32 R18, R15, c[0x0][0x278], R18 ;  /* 0x00009e000f127a25 */ /* 0x000fe200078e0012 */
[----:B------:R-:W2:Y:S01]  /*83c0*/  F2I.NTZ R9, R9 ;  /* 0x0000000900097305 */ /* 0x000ea20000203100 */
[----:B-1----:R-:W-:-:S02]  /*83d0*/  I2IP.S8.S32.SAT R11, R11, R58, RZ ;  /* 0x0000003a0b0b7239 */ /* 0x002fc400000010ff */
[----:B------:R-:W-:Y:S01]  /*83e0*/  IMAD.SHL.U32 R62, R62, 0x20, RZ ;  /* 0x000000203e3e7824 */ /* 0x000fe200078e00ff */
[----:B------:R-:W-:Y:S01]  /*83f0*/  IADD3 R18, P0, R144, R18, RZ ;  /* 0x0000001290127210 */ /* 0x000fe20007f1e0ff */
[----:B------:R-:W-:-:S03]  /*8400*/  IMAD R4, R17, R143, R4 ;  /* 0x0000008f11047224 */ /* 0x000fc600078e0204 */
[----:B------:R-:W-:Y:S01]  /*8410*/  F2I.NTZ R60, R60 ;  /* 0x0000003c003c7305 */ /* 0x000fe20000203100 */
[----:B------:R-:W-:Y:S02]  /*8420*/  SHF.R.S32.HI R63, RZ, 0x1f, R62 ;  /* 0x0000001fff3f7819 */ /* 0x000fe4000001143e */
[----:B------:R-:W-:-:S03]  /*8430*/  IADD3.X R19, R145, R19, R54, P0, !PT ;  /* 0x0000001391137210 */ /* 0x000fc600007fe436 */
[----:B------:R-:W-:Y:S02]  /*8440*/  IMAD.WIDE.U32 R62, R7, R143, R62 ;  /* 0x0000008f073e7225 */ /* 0x000fe400078e003e */
[----:B------:R-:W1:Y:S01]  /*8450*/  F2I.NTZ R13, R13 ;  /* 0x0000000d000d7305 */ /* 0x000e620000203100 */
[----:B--2---:R-:W-:Y:S01]  /*8460*/  I2IP.S8.S32.SAT R9, R9, R56, RZ ;  /* 0x0000003809097239 */ /* 0x004fe200000010ff */
[----:B------:R-:W-:Y:S01]  /*8470*/  IMAD.IADD R7, R63, 0x1, R4 ;  /* 0x000000013f077824 */ /* 0x000fe200078e0204 */
[----:B------:R-:W-:-:S04]  /*8480*/  IADD3 R62, P1, P0, R146, R141, R62 ;  /* 0x0000008d923e7210 */ /* 0x000fc8000783e03e */
[----:B------:R-:W-:Y:S01]  /*8490*/  IADD3.X R63, R147, R140, R7, P1, P0 ;  /* 0x0000008c933f7210 */ /* 0x000fe20000fe0407 */
[----:B------:R-:W-:Y:S08]  /*84a0*/  F2I.NTZ R52, R52 ;  /* 0x0000003400347305 */ /* 0x000ff00000203100 */
[----:B------:R-:W2:Y:S01]  /*84b0*/  F2I.NTZ R5, R5 ;  /* 0x0000000500057305 */ /* 0x000ea20000203100 */
[----:B-1----:R-:W-:-:S02]  /*84c0*/  I2IP.S8.S32.SAT R4, R13, R60, R11 ;  /* 0x0000003c0d047239 */ /* 0x002fc4000000100b */
[----:B--2---:R-:W-:-:S05]  /*84d0*/  I2IP.S8.S32.SAT R5, R5, R52, R9 ;  /* 0x0000003405057239 */ /* 0x004fca0000001009 */
[----:B------:R1:W-:Y:S04]  /*84e0*/  @P5 STG.E.64 [R18.64], R4 ;  /* 0x0000000412005986 */ /* 0x0003e8000c101b0e */
[----:B------:R-:W2:Y:S01]  /*84f0*/  @P4 LDG.E.LTC128B.64 R2, [R62.64] ;  /* 0x0000000e3e024981 */ /* 0x000ea2000c1e1b20 */
[----:B------:R-:W-:Y:S01]  /*8500*/  I2F R7, R20 ;  /* 0x0000001400077306 */ /* 0x000fe20000201400 */
[----:B------:R-:W-:-:S07]  /*8510*/  ISETP.LT.AND P6, PT, R151, c[0x0][0x178], !P6 ;  /* 0x00005e0097007a0c */ /* 0x000fce00077c1270 */
[----:B------:R-:W3:Y:S08]  /*8520*/  I2F R11, R24 ;  /* 0x00000018000b7306 */ /* 0x000ef00000201400 */
[----:B------:R-:W4:Y:S08]  /*8530*/  I2F R25, R25 ;  /* 0x0000001900197306 */ /* 0x000f300000201400 */
[----:B------:R-:W1:Y:S08]  /*8540*/  I2F R21, R21 ;  /* 0x0000001500157306 */ /* 0x000e700000201400 */
[----:B------:R-:W1:Y:S08]  /*8550*/  I2F R15, R32 ;  /* 0x00000020000f7306 */ /* 0x000e700000201400 */
[----:B------:R-:W-:Y:S08]  /*8560*/  I2F R9, R28 ;  /* 0x0000001c00097306 */ /* 0x000ff00000201400 */
[----:B------:R-:W-:Y:S01]  /*8570*/  I2F R29, R29 ;  /* 0x0000001d001d7306 */ /* 0x000fe20000201400 */
[----:B--2---:R-:W-:-:S02]  /*8580*/  PRMT R13, R2, 0xbbb3, R2 ;  /* 0x0000bbb3020d7816 */ /* 0x004fc40000000002 */
[C-C-:B------:R-:W-:Y:S02]  /*8590*/  PRMT R17, R2.reuse, 0xaaa2, R2.reuse ;  /* 0x0000aaa202117816 */ /* 0x140fe40000000002 */
[----:B-1----:R-:W-:Y:S02]  /*85a0*/  IADD3 R4, R13, 0x4b400000, RZ ;  /* 0x4b4000000d047810 */ /* 0x002fe40007ffe0ff */
[--C-:B------:R-:W-:Y:S02]  /*85b0*/  PRMT R13, R2, 0x8880, R2.reuse ;  /* 0x00008880020d7816 */ /* 0x100fe40000000002 */
[----:B------:R-:W-:Y:S01]  /*85c0*/  IADD3 R5, R17, 0x4b400000, RZ ;  /* 0x4b40000011057810 */ /* 0x000fe20007ffe0ff */
[----:B------:R-:W-:Y:S01]  /*85d0*/  FADD R4, R4, -12582912 ;  /* 0xcb40000004047421 */ /* 0x000fe20000000000 */
[----:B------:R-:W-:Y:S01]  /*85e0*/  IADD3 R13, R13, 0x4b400000, RZ ;  /* 0x4b4000000d0d7810 */ /* 0x000fe20007ffe0ff */
[----:B------:R-:W1:Y:S01]  /*85f0*/  I2F R17, R33 ;  /* 0x0000002100117306 */ /* 0x000e620000201400 */
[----:B------:R-:W-:Y:S01]  /*8600*/  PRMT R19, R2, 0x9991, R2 ;  /* 0x0000999102137816 */ /* 0x000fe20000000002 */
[----:B------:R-:W-:-:S02]  /*8610*/  FADD R5, R5, -12582912 ;  /* 0xcb40000005057421 */ /* 0x000fc40000000000 */
[----:B------:R-:W-:Y:S01]  /*8620*/  FADD R13, R13, -12582912 ;  /* 0xcb4000000d0d7421 */ /* 0x000fe20000000000 */
[----:B------:R-:W-:Y:S01]  /*8630*/  IADD3 R19, R19, 0x4b400000, RZ ;  /* 0x4b40000013137810 */ /* 0x000fe20007ffe0ff */
[-C--:B---3--:R-:W-:Y:S02]  /*8640*/  FFMA R5, R11, R132.reuse, R5 ;  /* 0x000000840b057223 */ /* 0x088fe40000000005 */
[----:B------:R-:W-:Y:S01]  /*8650*/  FFMA R13, R7, R132, R13 ;  /* 0x00000084070d7223 */ /* 0x000fe2000000000d */
[----:B------:R-:W-:Y:S01]  /*8660*/  PRMT R7, R3, 0xaaa2, R3 ;  /* 0x0000aaa203077816 */ /* 0x000fe20000000003 */
[----:B------:R-:W-:Y:S01]  /*8670*/  FADD R19, R19, -12582912 ;  /* 0xcb40000013137421 */ /* 0x000fe20000000000 */
[----:B------:R-:W-:Y:S01]  /*8680*/  FMNMX.NAN R18, R5, R0, !PT ;  /* 0x0000000005127209 */ /* 0x000fe20007820000 */
[----:B----4-:R-:W-:Y:S01]  /*8690*/  FFMA R11, R25, R132, R4 ;  /* 0x00000084190b7223 */ /* 0x010fe20000000004 */
[----:B------:R-:W-:Y:S01]  /*86a0*/  IADD3 R7, R7, 0x4b400000, RZ ;  /* 0x4b40000007077810 */ /* 0x000fe20007ffe0ff */
[----:B------:R-:W-:Y:S01]  /*86b0*/  @P3 IMAD.HI.U32 R4, R136, R134, RZ ;  /* 0x0000008688043227 */ /* 0x000fe200078e00ff */
[----:B------:R-:W-:-:S02]  /*86c0*/  FMNMX.NAN R20, R13, R0, !PT ;  /* 0x000000000d147209 */ /* 0x000fc40007820000 */
[----:B------:R-:W-:Y:S01]  /*86d0*/  FMNMX.NAN R11, R11, R0, !PT ;  /* 0x000000000b0b7209 */ /* 0x000fe20007820000 */
[----:B------:R-:W-:Y:S01]  /*86e0*/  FFMA R19, R21, R132, R19 ;  /* 0x0000008415137223 */ /* 0x000fe20000000013 */
[----:B------:R-:W-:Y:S01]  /*86f0*/  PRMT R21, R3, 0xbbb3, R3 ;  /* 0x0000bbb303157816 */ /* 0x000fe20000000003 */
[----:B------:R-:W-:Y:S01]  /*8700*/  @P3 IMAD.HI.U32 R13, R150, R135, RZ ;  /* 0x00000087960d3227 */ /* 0x000fe200078e00ff */
[----:B------:R-:W-:Y:S02]  /*8710*/  F2I.NTZ R18, R18 ;  /* 0x0000001200127305 */ /* 0x000fe40000203100 */
[----:B------:R-:W-:Y:S01]  /*8720*/  IADD3 R21, R21, 0x4b400000, RZ ;  /* 0x4b40000015157810 */ /* 0x000fe20007ffe0ff */
[----:B------:R-:W-:Y:S02]  /*8730*/  FADD R7, R7, -12582912 ;  /* 0xcb40000007077421 */ /* 0x000fe40000000000 */
[----:B------:R-:W-:Y:S01]  /*8740*/  IMAD.MOV.U32 R5, RZ, RZ, R136 ;  /* 0x000000ffff057224 */ /* 0x000fe200078e0088 */
[----:B------:R-:W-:Y:S01]  /*8750*/  @P3 SHF.R.U32.HI R5, RZ, R133, R4 ;  /* 0x00000085ff053219 */ /* 0x000fe20000011604 */
[----:B------:R-:W-:Y:S01]  /*8760*/  IMAD.MOV.U32 R4, RZ, RZ, R150 ;  /* 0x000000ffff047224 */ /* 0x000fe200078e0096 */
[----:B------:R-:W-:Y:S01]  /*8770*/  @P3 SHF.R.U32.HI R4, RZ, R148, R13 ;  /* 0x00000094ff043219 */ /* 0x000fe2000001160d */
[----:B------:R-:W-:Y:S01]  /*8780*/  FFMA R7, R15, R132, R7 ;  /* 0x000000840f077223 */ /* 0x000fe20000000007 */
[----:B------:R-:W-:Y:S01]  /*8790*/  PRMT R15, R3, 0x8880, R3 ;  /* 0x00008880030f7816 */ /* 0x000fe20000000003 */
[----:B------:R-:W-:Y:S01]  /*87a0*/  FADD R21, R21, -12582912 ;  /* 0xcb40000015157421 */ /* 0x000fe20000000000 */
[----:B------:R-:W-:Y:S01]  /*87b0*/  FMNMX.NAN R13, R19, R0, !PT ;  /* 0x00000000130d7209 */ /* 0x000fe20007820000 */
[----:B------:R-:W-:Y:S01]  /*87c0*/  IMAD.MOV R54, RZ, RZ, -R5 ;  /* 0x000000ffff367224 */ /* 0x000fe200078e0a05 */
[----:B------:R-:W-:Y:S01]  /*87d0*/  PRMT R19, R3, 0x9991, R3 ;  /* 0x0000999103137816 */ /* 0x000fe20000000003 */
[----:B-1----:R-:W-:Y:S01]  /*87e0*/  FFMA R17, R17, R132, R21 ;  /* 0x0000008411117223 */ /* 0x002fe20000000015 */
[----:B------:R-:W-:Y:S01]  /*87f0*/  IADD3 R15, R15, 0x4b400000, RZ ;  /* 0x4b4000000f0f7810 */ /* 0x000fe20007ffe0ff */
[----:B------:R-:W-:Y:S01]  /*8800*/  IMAD.MOV R52, RZ, RZ, -R4 ;  /* 0x000000ffff347224 */ /* 0x000fe200078e0a04 */
[----:B------:R-:W-:Y:S01]  /*8810*/  IADD3 R19, R19, 0x4b400000, RZ ;  /* 0x4b40000013137810 */ /* 0x000fe20007ffe0ff */
[----:B------:R-:W-:Y:S01]  /*8820*/  IMAD R54, R137, R54, R136 ;  /* 0x0000003689367224 */ /* 0x000fe200078e0288 */
[----:B------:R-:W-:Y:S01]  /*8830*/  SHF.R.S32.HI R32, RZ, 0x1f, R5 ;  /* 0x0000001fff207819 */ /* 0x000fe20000011405 */
[----:B------:R-:W-:Y:S01]  /*8840*/  FADD R15, R15, -12582912 ;  /* 0xcb4000000f0f7421 */ /* 0x000fe20000000000 */
[-C--:B------:R-:W-:Y:S01]  /*8850*/  FMNMX.NAN R7, R7, R0.reuse, !PT ;  /* 0x0000000007077209 */ /* 0x080fe20007820000 */
[----:B------:R-:W-:Y:S01]  /*8860*/  FADD R19, R19, -12582912 ;  /* 0xcb40000013137421 */ /* 0x000fe20000000000 */
[----:B------:R-:W-:Y:S01]  /*8870*/  FMNMX.NAN R28, R17, R0, !PT ;  /* 0x00000000111c7209 */ /* 0x000fe20007820000 */
[-C--:B------:R-:W-:Y:S01]  /*8880*/  FFMA R9, R9, R132.reuse, R15 ;  /* 0x0000008409097223 */ /* 0x080fe2000000000f */
[----:B------:R-:W1:Y:S01]  /*8890*/  F2I.NTZ R11, R11 ;  /* 0x0000000b000b7305 */ /* 0x000e620000203100 */
[----:B------:R-:W-:Y:S01]  /*88a0*/  FFMA R19, R29, R132, R19 ;  /* 0x000000841d137223 */ /* 0x000fe20000000013 */
[----:B------:R-:W-:Y:S01]  /*88b0*/  SHF.R.S32.HI R17, RZ, 0x1f, R4 ;  /* 0x0000001fff117819 */ /* 0x000fe20000011404 */
[----:B------:R-:W-:Y:S01]  /*88c0*/  IMAD R52, R137, R52, R150 ;  /* 0x0000003489347224 */ /* 0x000fe200078e0296 */
[-C--:B------:R-:W-:Y:S01]  /*88d0*/  FMNMX.NAN R9, R9, R0.reuse, !PT ;  /* 0x0000000009097209 */ /* 0x080fe20007820000 */
[----:B------:R-:W-:Y:S01]  /*88e0*/  IMAD.SHL.U32 R54, R54, 0x20, RZ ;  /* 0x0000002036367824 */ /* 0x000fe200078e00ff */
[----:B------:R-:W-:Y:S01]  /*88f0*/  FMNMX.NAN R19, R19, R0, !PT ;  /* 0x0000000013137209 */ /* 0x000fe20007820000 */
[----:B------:R-:W-:Y:S01]  /*8900*/  IMAD R32, R32, c[0x0][0x278], RZ ;  /* 0x00009e0020207a24 */ /* 0x000fe200078e02ff */
[----:B------:R-:W-:Y:S01]  /*8910*/  F2I.NTZ R7, R7 ;  /* 0x0000000700077305 */ /* 0x000fe20000203100 */
[----:B------:R-:W-:Y:S01]  /*8920*/  IMAD.SHL.U32 R52, R52, 0x20, RZ ;  /* 0x0000002034347824 */ /* 0x000fe200078e00ff */
[----:B------:R-:W-:Y:S01]  /*8930*/  SHF.R.S32.HI R55, RZ, 0x1f, R54 ;  /* 0x0000001fff377819 */ /* 0x000fe20000011436 */
[----:B------:R-:W-:-:S02]  /*8940*/  IMAD R15, R5, c[0x0][0x27c], R32 ;  /* 0x00009f00050f7a24 */ /* 0x000fc400078e0220 */
[----:B------:R-:W-:Y:S01]  /*8950*/  IMAD R24, R142, R4, RZ ;  /* 0x000000048e187224 */ /* 0x000fe200078e02ff */
[----:B------:R-:W-:Y:S01]  /*8960*/  SHF.R.S32.HI R53, RZ, 0x1f, R52 ;  /* 0x0000001fff357819 */ /* 0x000fe20000011434 */
[----:B------:R-:W-:Y:S01]  /*8970*/  IMAD.WIDE.U32 R54, R5, c[0x0][0x278], R54 ;  /* 0x00009e0005367a25 */ /* 0x000fe200078e0036 */
[----:B------:R-:W2:Y:S01]  /*8980*/  F2I.NTZ R28, R28 ;  /* 0x0000001c001c7305 */ /* 0x000ea20000203100 */
[----:B-1----:R-:W-:Y:S02]  /*8990*/  I2IP.S8.S32.SAT R11, R11, R18, RZ ;  /* 0x000000120b0b7239 */ /* 0x002fe400000010ff */
[----:B------:R-:W-:Y:S01]  /*89a0*/  IMAD.WIDE.U32 R52, R4, R143, R52 ;  /* 0x0000008f04347225 */ /* 0x000fe200078e0034 */
[----:B------:R-:W-:-:S03]  /*89b0*/  IADD3 R54, P1, P0, R144, c[0x0][0x270], R54 ;  /* 0x00009c0090367a10 */ /* 0x000fc6000783e036 */
[----:B------:R-:W-:Y:S01]  /*89c0*/  IMAD.IADD R4, R55, 0x1, R15 ;  /* 0x0000000137047824 */ /* 0x000fe200078e020f */
[----:B------:R-:W-:Y:S01]  /*89d0*/  F2I.NTZ R20, R20 ;  /* 0x0000001400147305 */ /* 0x000fe20000203100 */
[----:B------:R-:W-:-:S03]  /*89e0*/  IMAD R17, R17, R143, R24 ;  /* 0x0000008f11117224 */ /* 0x000fc600078e0218 */
[----:B------:R-:W-:Y:S01]  /*89f0*/  IADD3.X R55, R145, c[0x0][0x274], R4, P1, P0 ;  /* 0x00009d0091377a10 */ /* 0x000fe20000fe0404 */
[----:B------:R-:W-:Y:S01]  /*8a00*/  IMAD.IADD R17, R53, 0x1, R17 ;  /* 0x0000000135117824 */ /* 0x000fe200078e0211 */
[----:B------:R-:W-:Y:S02]  /*8a10*/  IADD3 R52, P1, P0, R146, R141, R52 ;  /* 0x0000008d92347210 */ /* 0x000fe4000783e034 */
[----:B------:R-:W1:Y:S01]  /*8a20*/  F2I.NTZ R13, R13 ;  /* 0x0000000d000d7305 */ /* 0x000e620000203100 */
[----:B--2---:R-:W-:Y:S02]  /*8a30*/  I2IP.S8.S32.SAT R5, R28, R7, RZ ;  /* 0x000000071c057239 */ /* 0x004fe400000010ff */
[----:B------:R-:W-:-:S05]  /*8a40*/  IADD3.X R53, R147, R140, R17, P1, P0 ;  /* 0x0000008c93357210 */ /* 0x000fca0000fe0411 */
[----:B------:R-:W-:Y:S08]  /*8a50*/  F2I.NTZ R9, R9 ;  /* 0x0000000900097305 */ /* 0x000ff00000203100 */
[----:B------:R-:W2:Y:S01]  /*8a60*/  F2I.NTZ R32, R19 ;  /* 0x0000001300207305 */ /* 0x000ea20000203100 */
[----:B-1----:R-:W-:Y:S02]  /*8a70*/  I2IP.S8.S32.SAT R4, R13, R20, R11 ;  /* 0x000000140d047239 */ /* 0x002fe4000000100b */
[----:B--2---:R-:W-:-:S05]  /*8a80*/  I2IP.S8.S32.SAT R5, R32, R9, R5 ;  /* 0x0000000920057239 */ /* 0x004fca0000001005 */
[----:B------:R1:W-:Y:S04]  /*8a90*/  @P4 STG.E.64 [R54.64], R4 ;  /* 0x0000000436004986 */ /* 0x0003e8000c101b0e */
[----:B------:R-:W2:Y:S01]  /*8aa0*/  @P6 LDG.E.LTC128B.64 R2, [R52.64] ;  /* 0x0000000e34026981 */ /* 0x000ea2000c1e1b20 */
[----:B------:R-:W-:Y:S01]  /*8ab0*/  @P3 IMAD.HI.U32 R18, R150, R134, RZ ;  /* 0x0000008696123227 */ /* 0x000fe200078e00ff */
[----:B------:R-:W-:-:S03]  /*8ac0*/  ISETP.GE.AND P4, PT, R151, c[0x0][0x178], PT ;  /* 0x00005e0097007a0c */ /* 0x000fc60003f86270 */
[C---:B------:R-:W-:Y:S01]  /*8ad0*/  @P3 IMAD.HI.U32 R13, R6.reuse, R135, RZ ;  /* 0x00000087060d3227 */ /* 0x040fe200078e00ff */
[----:B------:R-:W-:-:S03]  /*8ae0*/  ISETP.LT.AND P5, PT, R6, R149, !P4 ;  /* 0x000000950600720c */ /* 0x000fc600067a1270 */
[----:B-1----:R-:W-:Y:S01]  /*8af0*/  IMAD.MOV.U32 R5, RZ, RZ, R150 ;  /* 0x000000ffff057224 */ /* 0x002fe200078e0096 */
[----:B------:R-:W-:-:S04]  /*8b00*/  @P3 SHF.R.U32.HI R5, RZ, R133, R18 ;  /* 0x00000085ff053219 */ /* 0x000fc80000011612 */
[--C-:B------:R-:W-:Y:S01]  /*8b10*/  SHF.R.S32.HI R20, RZ, 0x1f, R5.reuse ;  /* 0x0000001fff147819 */ /* 0x100fe20000011405 */
[----:B------:R-:W-:-:S04]  /*8b20*/  IMAD.MOV R24, RZ, RZ, -R5 ;  /* 0x000000ffff187224 */ /* 0x000fc800078e0a05 */
[----:B------:R-:W-:Y:S02]  /*8b30*/  IMAD R24, R137, R24, R150 ;  /* 0x0000001889187224 */ /* 0x000fe400078e0296 */
[----:B------:R-:W-:Y:S02]  /*8b40*/  IMAD R20, R20, c[0x0][0x278], RZ ;  /* 0x00009e0014147a24 */ /* 0x000fe400078e02ff */
[----:B------:R-:W-:Y:S02]  /*8b50*/  IMAD.SHL.U32 R24, R24, 0x20, RZ ;  /* 0x0000002018187824 */ /* 0x000fe400078e00ff */
[----:B------:R-:W-:-:S03]  /*8b60*/  IMAD R20, R5, c[0x0][0x27c], R20 ;  /* 0x00009f0005147a24 */ /* 0x000fc600078e0214 */
[----:B------:R-:W-:-:S05]  /*8b70*/  SHF.R.S32.HI R25, RZ, 0x1f, R24 ;  /* 0x0000001fff197819 */ /* 0x000fca0000011418 */
[----:B------:R-:W-:-:S04]  /*8b80*/  IMAD.WIDE.U32 R28, R5, c[0x0][0x278], R24 ;  /* 0x00009e00051c7a25 */ /* 0x000fc800078e0018 */
[----:B------:R-:W-:Y:S01]  /*8b90*/  IMAD.IADD R20, R29, 0x1, R20 ;  /* 0x000000011d147824 */ /* 0x000fe200078e0214 */
[----:B------:R-:W-:-:S04]  /*8ba0*/  IADD3 R28, P1, P0, R144, c[0x0][0x270], R28 ;  /* 0x00009c00901c7a10 */ /* 0x000fc8000783e01c */
[----:B------:R-:W-:Y:S02]  /*8bb0*/  IADD3.X R29, R145, c[0x0][0x274], R20, P1, P0 ;  /* 0x00009d00911d7a10 */ /* 0x000fe40000fe0414 */
[C-C-:B--2---:R-:W-:Y:S02]  /*8bc0*/  PRMT R11, R2.reuse, 0xaaa2, R2.reuse ;  /* 0x0000aaa2020b7816 */ /* 0x144fe40000000002 */
[--C-:B------:R-:W-:Y:S02]  /*8bd0*/  PRMT R19, R3, 0xaaa2, R3.reuse ;  /* 0x0000aaa203137816 */ /* 0x100fe40000000003 */
[----:B------:R-:W-:Y:S02]  /*8be0*/  IADD3 R11, R11, 0x4b400000, RZ ;  /* 0x4b4000000b0b7810 */ /* 0x000fe40007ffe0ff */
[----:B------:R-:W-:Y:S02]  /*8bf0*/  IADD3 R19, R19, 0x4b400000, RZ ;  /* 0x4b40000013137810 */ /* 0x000fe40007ffe0ff */
[--C-:B------:R-:W-:Y:S01]  /*8c00*/  PRMT R7, R2, 0xbbb3, R2.reuse ;  /* 0x0000bbb302077816 */ /* 0x100fe20000000002 */
[----:B------:R-:W-:Y:S01]  /*8c10*/  FADD R11, R11, -12582912 ;  /* 0xcb4000000b0b7421 */ /* 0x000fe20000000000 */
[----:B------:R-:W-:Y:S01]  /*8c20*/  PRMT R15, R3, 0xbbb3, R3 ;  /* 0x0000bbb3030f7816 */ /* 0x000fe20000000003 */
[----:B------:R-:W-:Y:S01]  /*8c30*/  FADD R19, R19, -12582912 ;  /* 0xcb40000013137421 */ /* 0x000fe20000000000 */
[----:B------:R-:W-:Y:S01]  /*8c40*/  IADD3 R7, R7, 0x4b400000, RZ ;  /* 0x4b40000007077810 */ /* 0x000fe20007ffe0ff */
[----:B------:R-:W-:Y:S01]  /*8c50*/  FFMA R11, R132, R26, R11 ;  /* 0x0000001a840b7223 */ /* 0x000fe2000000000b */
[----:B------:R-:W-:Y:S01]  /*8c60*/  PRMT R9, R2, 0x8880, R2 ;  /* 0x0000888002097816 */ /* 0x000fe20000000002 */
[----:B------:R-:W-:Y:S01]  /*8c70*/  FFMA R19, R132, R34, R19 ;  /* 0x0000002284137223 */ /* 0x000fe20000000013 */
[----:B------:R-:W-:Y:S01]  /*8c80*/  PRMT R17, R3, 0x8880, R3 ;  /* 0x0000888003117816 */ /* 0x000fe20000000003 */
[----:B------:R-:W-:Y:S01]  /*8c90*/  FADD R7, R7, -12582912 ;  /* 0xcb40000007077421 */ /* 0x000fe20000000000 */
[----:B------:R-:W-:-:S02]  /*8ca0*/  FMNMX.NAN R4, R11, R0, !PT ;  /* 0x000000000b047209 */ /* 0x000fc40007820000 */
[----:B------:R-:W-:Y:S01]  /*8cb0*/  PRMT R11, R2, 0x9991, R2 ;  /* 0x00009991020b7816 */ /* 0x000fe20000000002 */
[----:B------:R-:W-:Y:S01]  /*8cc0*/  FFMA R7, R132, R27, R7 ;  /* 0x0000001b84077223 */ /* 0x000fe20000000007 */
[----:B------:R-:W-:Y:S02]  /*8cd0*/  IADD3 R15, R15, 0x4b400000, RZ ;  /* 0x4b4000000f0f7810 */ /* 0x000fe40007ffe0ff */
[----:B------:R-:W-:Y:S01]  /*8ce0*/  IADD3 R11, R11, 0x4b400000, RZ ;  /* 0x4b4000000b0b7810 */ /* 0x000fe20007ffe0ff */
[----:B------:R-:W-:Y:S01]  /*8cf0*/  F2I.NTZ R4, R4 ;  /* 0x0000000400047305 */ /* 0x000fe20000203100 */
[----:B------:R-:W-:Y:S01]  /*8d00*/  IADD3 R9, R9, 0x4b400000, RZ ;  /* 0x4b40000009097810 */ /* 0x000fe20007ffe0ff */
[----:B------:R-:W-:Y:S01]  /*8d10*/  FADD R15, R15, -12582912 ;  /* 0xcb4000000f0f7421 */ /* 0x000fe20000000000 */
[----:B------:R-:W-:Y:S01]  /*8d20*/  IADD3 R17, R17, 0x4b400000, RZ ;  /* 0x4b40000011117810 */ /* 0x000fe20007ffe0ff */
[----:B------:R-:W-:Y:S01]  /*8d30*/  FADD R11, R11, -12582912 ;  /* 0xcb4000000b0b7421 */ /* 0x000fe20000000000 */
[----:B------:R-:W-:Y:S01]  /*8d40*/  FMNMX.NAN R7, R7, R0, !PT ;  /* 0x0000000007077209 */ /* 0x000fe20007820000 */
[----:B------:R-:W-:-:S02]  /*8d50*/  FADD R9, R9, -12582912 ;  /* 0xcb40000009097421 */ /* 0x000fc40000000000 */
[C---:B------:R-:W-:Y:S02]  /*8d60*/  FFMA R23, R132.reuse, R23, R11 ;  /* 0x0000001784177223 */ /* 0x040fe4000000000b */
[--C-:B------:R-:W-:Y:S01]  /*8d70*/  IMAD.MOV.U32 R11, RZ, RZ, R6.reuse ;  /* 0x000000ffff0b7224 */ /* 0x100fe200078e0006 */
[----:B------:R-:W-:Y:S01]  /*8d80*/  @P3 SHF.R.U32.HI R11, RZ, R148, R13 ;  /* 0x00000094ff0b3219 */ /* 0x000fe2000001160d */
[C---:B------:R-:W-:Y:S01]  /*8d90*/  FFMA R35, R132.reuse, R35, R15 ;  /* 0x0000002384237223 */ /* 0x040fe2000000000f */
[----:B------:R-:W-:Y:S01]  /*8da0*/  FMNMX.NAN R13, R19, R0, !PT ;  /* 0x00000000130d7209 */ /* 0x000fe20007820000 */
[----:B------:R-:W-:Y:S01]  /*8db0*/  FADD R17, R17, -12582912 ;  /* 0xcb40000011117421 */ /* 0x000fe20000000000 */
[----:B------:R-:W-:Y:S01]  /*8dc0*/  PRMT R19, R3, 0x9991, R3 ;  /* 0x0000999103137816 */ /* 0x000fe20000000003 */
[C---:B------:R-:W-:Y:S01]  /*8dd0*/  FFMA R9, R132.reuse, R22, R9 ;  /* 0x0000001684097223 */ /* 0x040fe20000000009 */
[----:B------:R-:W-:Y:S01]  /*8de0*/  FMNMX.NAN R22, R35, R0, !PT ;  /* 0x0000000023167209 */ /* 0x000fe20007820000 */
[C---:B------:R-:W-:Y:S01]  /*8df0*/  FFMA R17, R132.reuse, R30, R17 ;  /* 0x0000001e84117223 */ /* 0x040fe20000000011 */
[----:B------:R-:W-:Y:S01]  /*8e00*/  IADD3 R19, R19, 0x4b400000, RZ ;  /* 0x4b40000013137810 */ /* 0x000fe20007ffe0ff */
[--C-:B------:R-:W-:Y:S01]  /*8e10*/  IMAD.MOV R15, RZ, RZ, -R11.reuse ;  /* 0x000000ffff0f7224 */ /* 0x100fe200078e0a0b */
[-C--:B------:R-:W-:Y:S01]  /*8e20*/  FMNMX.NAN R9, R9, R0.reuse, !PT ;  /* 0x0000000009097209 */ /* 0x080fe20007820000 */
[----:B------:R-:W1:Y:S01]  /*8e30*/  F2I.NTZ R7, R7 ;  /* 0x0000000700077305 */ /* 0x000e620000203100 */
[-C--:B------:R-:W-:Y:S01]  /*8e40*/  FMNMX.NAN R18, R23, R0.reuse, !PT ;  /* 0x0000000017127209 */ /* 0x080fe20007820000 */
[----:B------:R-:W-:Y:S01]  /*8e50*/  FADD R19, R19, -12582912 ;  /* 0xcb40000013137421 */ /* 0x000fe20000000000 */
[----:B------:R-:W-:Y:S01]  /*8e60*/  FMNMX.NAN R17, R17, R0, !PT ;  /* 0x0000000011117209 */ /* 0x000fe20007820000 */
[----:B------:R-:W-:Y:S01]  /*8e70*/  IMAD R15, R137, R15, R6 ;  /* 0x0000000f890f7224 */ /* 0x000fe200078e0206 */
[----:B------:R-:W-:Y:S01]  /*8e80*/  SHF.R.S32.HI R5, RZ, 0x1f, R11 ;  /* 0x0000001fff057819 */ /* 0x000fe2000001140b */
[----:B------:R-:W-:-:S02]  /*8e90*/  FFMA R31, R132, R31, R19 ;  /* 0x0000001f841f7223 */ /* 0x000fc40000000013 */
[----:B------:R-:W-:Y:S01]  /*8ea0*/  F2I.NTZ R13, R13 ;  /* 0x0000000d000d7305 */ /* 0x000fe20000203100 */
[----:B------:R-:W-:Y:S02]  /*8eb0*/  IMAD.SHL.U32 R30, R15, 0x20, RZ ;  /* 0x000000200f1e7824 */ /* 0x000fe400078e00ff */
[----:B------:R-:W-:Y:S01]  /*8ec0*/  FMNMX.NAN R24, R31, R0, !PT ;  /* 0x000000001f187209 */ /* 0x000fe20007820000 */
[----:B------:R-:W-:Y:S02]  /*8ed0*/  IMAD R26, R142, R11, RZ ;  /* 0x0000000b8e1a7224 */ /* 0x000fe400078e02ff */
[----:B------:R-:W-:Y:S02]  /*8ee0*/  SHF.R.S32.HI R31, RZ, 0x1f, R30 ;  /* 0x0000001fff1f7819 */ /* 0x000fe4000001141e */
[----:B------:R-:W2:Y:S01]  /*8ef0*/  F2I.NTZ R22, R22 ;  /* 0x0000001600167305 */ /* 0x000ea20000203100 */
[-C--:B------:R-:W-:Y:S01]  /*8f00*/  IMAD R5, R5, R143.reuse, R26 ;  /* 0x0000008f05057224 */ /* 0x080fe200078e021a */
[----:B-1----:R-:W-:Y:S01]  /*8f10*/  I2IP.S8.S32.SAT R4, R7, R4, RZ ;  /* 0x0000000407047239 */ /* 0x002fe200000010ff */
[----:B------:R-:W-:-:S04]  /*8f20*/  IMAD.WIDE.U32 R30, R11, R143, R30 ;  /* 0x0000008f0b1e7225 */ /* 0x000fc800078e001e */
[----:B------:R-:W-:Y:S01]  /*8f30*/  IMAD.IADD R7, R31, 0x1, R5 ;  /* 0x000000011f077824 */ /* 0x000fe200078e0205 */
[----:B------:R-:W-:Y:S01]  /*8f40*/  F2I.NTZ R9, R9 ;  /* 0x0000000900097305 */ /* 0x000fe20000203100 */
[----:B------:R-:W-:-:S04]  /*8f50*/  IADD3 R30, P1, P0, R146, R141, R30 ;  /* 0x0000008d921e7210 */ /* 0x000fc8000783e01e */
[----:B------:R-:W-:-:S03]  /*8f60*/  IADD3.X R31, R147, R140, R7, P1, P0 ;  /* 0x0000008c931f7210 */ /* 0x000fc60000fe0407 */
        /* <DEDUP_REMOVED lines=8> */
[C---:B------:R-:W-:Y:S01]  /*8ff0*/  @P3 IMAD.HI.U32 R15, R8.reuse, R135, RZ ;  /* 0x00000087080f3227 */ /* 0x040fe200078e00ff */
[----:B------:R-:W-:-:S03]  /*9000*/  ISETP.LT.AND P6, PT, R8, R149, !P4 ;  /* 0x000000950800720c */ /* 0x000fc600067c1270 */
[----:B------:R-:W-:-:S04]  /*9010*/  @P3 IMAD.HI.U32 R18, R6, R134, RZ ;  /* 0x0000008606123227 */ /* 0x000fc800078e00ff */
[----:B-1----:R-:W-:Y:S01]  /*9020*/  IMAD.MOV.U32 R5, RZ, RZ, R6 ;  /* 0x000000ffff057224 */ /* 0x002fe200078e0006 */
[----:B------:R-:W-:-:S04]  /*9030*/  @P3 SHF.R.U32.HI R5, RZ, R133, R18 ;  /* 0x00000085ff053219 */ /* 0x000fc80000011612 */
[--C-:B------:R-:W-:Y:S01]  /*9040*/  SHF.R.S32.HI R24, RZ, 0x1f, R5.reuse ;  /* 0x0000001fff187819 */ /* 0x100fe20000011405 */
[----:B------:R-:W-:-:S04]  /*9050*/  IMAD.MOV R28, RZ, RZ, -R5 ;  /* 0x000000ffff1c7224 */ /* 0x000fc800078e0a05 */
[----:B------:R-:W-:Y:S02]  /*9060*/  IMAD R28, R137, R28, R6 ;  /* 0x0000001c891c7224 */ /* 0x000fe400078e0206 */
[----:B------:R-:W-:Y:S02]  /*9070*/  IMAD R24, R24, c[0x0][0x278], RZ ;  /* 0x00009e0018187a24 */ /* 0x000fe400078e02ff */
[----:B------:R-:W-:-:S05]  /*9080*/  IMAD.SHL.U32 R28, R28, 0x20, RZ ;  /* 0x000000201c1c7824 */ /* 0x000fca00078e00ff */
[----:B------:R-:W-:-:S05]  /*9090*/  SHF.R.S32.HI R29, RZ, 0x1f, R28 ;  /* 0x0000001fff1d7819 */ /* 0x000fca000001141c */
[----:B------:R-:W-:-:S05]  /*90a0*/  IMAD.WIDE.U32 R28, R5, c[0x0][0x278], R28 ;  /* 0x00009e00051c7a25 */ /* 0x000fca00078e001c */
[----:B------:R-:W-:Y:S02]  /*90b0*/  IADD3 R28, P1, P0, R144, c[0x0][0x270], R28 ;  /* 0x00009c00901c7a10 */ /* 0x000fe4000783e01c */
[C-C-:B--2---:R-:W-:Y:S02]  /*90c0*/  PRMT R9, R2.reuse, 0xaaa2, R2.reuse ;  /* 0x0000aaa202097816 */ /* 0x144fe40000000002 */
[C-C-:B------:R-:W-:Y:S02]  /*90d0*/  PRMT R7, R2.reuse, 0xbbb3, R2.reuse ;  /* 0x0000bbb302077816 */ /* 0x140fe40000000002 */
[----:B------:R-:W-:Y:S02]  /*90e0*/  IADD3 R9, R9, 0x4b400000, RZ ;  /* 0x4b40000009097810 */ /* 0x000fe40007ffe0ff */
[C-C-:B------:R-:W-:Y:S02]  /*90f0*/  PRMT R13, R3.reuse, 0xaaa2, R3.reuse ;  /* 0x0000aaa2030d7816 */ /* 0x140fe40000000003 */
[----:B------:R-:W-:Y:S01]  /*9100*/  PRMT R19, R3, 0xbbb3, R3 ;  /* 0x0000bbb303137816 */ /* 0x000fe20000000003 */
[----:B------:R-:W-:Y:S01]  /*9110*/  FADD R9, R9, -12582912 ;  /* 0xcb40000009097421 */ /* 0x000fe20000000000 */
[----:B------:R-:W-:-:S02]  /*9120*/  PRMT R11, R2, 0x8880, R2 ;  /* 0x00008880020b7816 */ /* 0x000fc40000000002 */
[----:B------:R-:W-:Y:S01]  /*9130*/  IADD3 R7, R7, 0x4b400000, RZ ;  /* 0x4b40000007077810 */ /* 0x000fe20007ffe0ff */
[----:B------:R-:W-:Y:S01]  /*9140*/  FFMA R9, R132, R44, R9 ;  /* 0x0000002c84097223 */ /* 0x000fe20000000009 */
[----:B------:R-:W-:Y:S02]  /*9150*/  IADD3 R13, R13, 0x4b400000, RZ ;  /* 0x4b4000000d0d7810 */ /* 0x000fe40007ffe0ff */
[----:B------:R-:W-:Y:S01]  /*9160*/  IADD3 R19, R19, 0x4b400000, RZ ;  /* 0x4b40000013137810 */ /* 0x000fe20007ffe0ff */
[----:B------:R-:W-:Y:S01]  /*9170*/  FADD R7, R7, -12582912 ;  /* 0xcb40000007077421 */ /* 0x000fe20000000000 */
[----:B------:R-:W-:Y:S01]  /*9180*/  FMNMX.NAN R4, R9, R0, !PT ;  /* 0x0000000009047209 */ /* 0x000fe20007820000 */
[----:B------:R-:W-:Y:S01]  /*9190*/  FADD R13, R13, -12582912 ;  /* 0xcb4000000d0d7421 */ /* 0x000fe20000000000 */
[----:B------:R-:W-:Y:S01]  /*91a0*/  PRMT R9, R2, 0x9991, R2 ;  /* 0x0000999102097816 */ /* 0x000fe20000000002 */
[----:B------:R-:W-:Y:S01]  /*91b0*/  FADD R19, R19, -12582912 ;  /* 0xcb40000013137421 */ /* 0x000fe20000000000 */
[----:B------:R-:W-:Y:S01]  /*91c0*/  PRMT R17, R3, 0x9991, R3 ;  /* 0x0000999103117816 */ /* 0x000fe20000000003 */
[C---:B------:R-:W-:Y:S01]  /*91d0*/  FFMA R7, R132.reuse, R45, R7 ;  /* 0x0000002d84077223 */ /* 0x040fe20000000007 */
[----:B------:R-:W-:Y:S01]  /*91e0*/  IADD3 R9, R9, 0x4b400000, RZ ;  /* 0x4b40000009097810 */ /* 0x000fe20007ffe0ff */
[C---:B------:R-:W-:Y:S01]  /*91f0*/  FFMA R13, R132.reuse, R36, R13 ;  /* 0x00000024840d7223 */ /* 0x040fe2000000000d */
[----:B------:R-:W-:Y:S01]  /*9200*/  IADD3 R11, R11, 0x4b400000, RZ ;  /* 0x4b4000000b0b7810 */ /* 0x000fe20007ffe0ff */
[C---:B------:R-:W-:Y:S01]  /*9210*/  FFMA R37, R132.reuse, R37, R19 ;  /* 0x0000002584257223 */ /* 0x040fe20000000013 */
[----:B------:R-:W-:Y:S01]  /*9220*/  IADD3 R17, R17, 0x4b400000, RZ ;  /* 0x4b40000011117810 */ /* 0x000fe20007ffe0ff */
[----:B------:R-:W-:Y:S01]  /*9230*/  FADD R9, R9, -12582912 ;  /* 0xcb40000009097421 */ /* 0x000fe20000000000 */
[-C--:B------:R-:W-:Y:S01]  /*9240*/  FMNMX.NAN R7, R7, R0.reuse, !PT ;  /* 0x0000000007077209 */ /* 0x080fe20007820000 */
[----:B------:R-:W-:Y:S01]  /*9250*/  FADD R11, R11, -12582912 ;  /* 0xcb4000000b0b7421 */ /* 0x000fe20000000000 */
[-C--:B------:R-:W-:Y:S01]  /*9260*/  FMNMX.NAN R13, R13, R0.reuse, !PT ;  /* 0x000000000d0d7209 */ /* 0x080fe20007820000 */
[C---:B------:R-:W-:Y:S01]  /*9270*/  FFMA R49, R132.reuse, R49, R9 ;  /* 0x0000003184317223 */ /* 0x040fe20000000009 */
[----:B------:R-:W-:Y:S01]  /*9280*/  FMNMX.NAN R22, R37, R0, !PT ;  /* 0x0000000025167209 */ /* 0x000fe20007820000 */
[----:B------:R-:W-:Y:S01]  /*9290*/  IMAD.MOV.U32 R9, RZ, RZ, R8 ;  /* 0x000000ffff097224 */ /* 0x000fe200078e0008 */
[----:B------:R-:W-:Y:S01]  /*92a0*/  @P3 SHF.R.U32.HI R9, RZ, R148, R15 ;  /* 0x00000094ff093219 */ /* 0x000fe2000001160f */
[----:B------:R-:W-:Y:S01]  /*92b0*/  FADD R6, R17, -12582912 ;  /* 0xcb40000011067421 */ /* 0x000fe20000000000 */
[----:B------:R-:W-:Y:S01]  /*92c0*/  PRMT R15, R3, 0x8880, R3 ;  /* 0x00008880030f7816 */ /* 0x000fe20000000003 */
[C---:B------:R-:W-:Y:S01]  /*92d0*/  FFMA R11, R132.reuse, R48, R11 ;  /* 0x00000030840b7223 */ /* 0x040fe2000000000b */
[-C--:B------:R-:W-:Y:S01]  /*92e0*/  FMNMX.NAN R18, R49, R0.reuse, !PT ;  /* 0x0000000031127209 */ /* 0x080fe20007820000 */
[--C-:B------:R-:W-:Y:S01]  /*92f0*/  IMAD.MOV R26, RZ, RZ, -R9.reuse ;  /* 0x000000ffff1a7224 */ /* 0x100fe200078e0a09 */
[----:B------:R-:W-:Y:S01]  /*9300*/  IADD3 R15, R15, 0x4b400000, RZ ;  /* 0x4b4000000f0f7810 */ /* 0x000fe20007ffe0ff */
[----:B------:R-:W-:Y:S01]  /*9310*/  FFMA R41, R132, R41, R6 ;  /* 0x0000002984297223 */ /* 0x000fe20000000006 */
[----:B------:R-:W-:Y:S01]  /*9320*/  FMNMX.NAN R11, R11, R0, !PT ;  /* 0x000000000b0b7209 */ /* 0x000fe20007820000 */
[----:B------:R-:W-:Y:S01]  /*9330*/  IMAD R26, R137, R26, R8 ;  /* 0x0000001a891a7224 */ /* 0x000fe200078e0208 */
[----:B------:R-:W-:Y:S01]  /*9340*/  F2I.NTZ R4, R4 ;  /* 0x0000000400047305 */ /* 0x000fe20000203100 */
[----:B------:R-:W-:Y:S01]  /*9350*/  FADD R15, R15, -12582912 ;  /* 0xcb4000000f0f7421 */ /* 0x000fe20000000000 */
[----:B------:R-:W-:Y:S01]  /*9360*/  FMNMX.NAN R41, R41, R0, !PT ;  /* 0x0000000029297209 */ /* 0x000fe20007820000 */
[----:B------:R-:W-:Y:S01]  /*9370*/  IMAD.SHL.U32 R26, R26, 0x20, RZ ;  /* 0x000000201a1a7824 */ /* 0x000fe200078e00ff */
[----:B------:R-:W-:Y:S01]  /*9380*/  SHF.R.S32.HI R17, RZ, 0x1f, R9 ;  /* 0x0000001fff117819 */ /* 0x000fe20000011409 */
[----:B------:R-:W-:-:S02]  /*9390*/  FFMA R15, R132, R40, R15 ;  /* 0x00000028840f7223 */ /* 0x000fc4000000000f */
[----:B------:R-:W-:Y:S01]  /*93a0*/  IMAD R20, R142, R9, RZ ;  /* 0x000000098e147224 */ /* 0x000fe200078e02ff */
[----:B------:R-:W1:Y:S01]  /*93b0*/  F2I.NTZ R7, R7 ;  /* 0x0000000700077305 */ /* 0x000e620000203100 */
[----:B------:R-:W-:Y:S02]  /*93c0*/  SHF.R.S32.HI R27, RZ, 0x1f, R26 ;  /* 0x0000001fff1b7819 */ /* 0x000fe4000001141a */
[----:B------:R-:W-:Y:S01]  /*93d0*/  FMNMX.NAN R6, R15, R0, !PT ;  /* 0x000000000f067209 */ /* 0x000fe20007820000 */
[----:B------:R-:W-:Y:S02]  /*93e0*/  IMAD R15, R5, c[0x0][0x27c], R24 ;  /* 0x00009f00050f7a24 */ /* 0x000fe400078e0218 */
[----:B------:R-:W-:Y:S02]  /*93f0*/  IMAD R17, R17, R143, R20 ;  /* 0x0000008f11117224 */ /* 0x000fe400078e0214 */
[----:B------:R-:W-:Y:S01]  /*9400*/  F2I.NTZ R13, R13 ;  /* 0x0000000d000d7305 */ /* 0x000fe20000203100 */
[----:B------:R-:W-:-:S02]  /*9410*/  IMAD.IADD R20, R29, 0x1, R15 ;  /* 0x000000011d147824 */ /* 0x000fc400078e020f */
[----:B------:R-:W-:-:S03]  /*9420*/  IMAD.WIDE.U32 R26, R9, R143, R26 ;  /* 0x0000008f091a7225 */ /* 0x000fc600078e001a */
[----:B------:R-:W-:Y:S01]  /*9430*/  IADD3.X R29, R145, c[0x0][0x274], R20, P1, P0 ;  /* 0x00009d00911d7a10 */ /* 0x000fe20000fe0414 */
[----:B------:R-:W-:Y:S01]  /*9440*/  IMAD.IADD R17, R27, 0x1, R17 ;  /* 0x000000011b117824 */ /* 0x000fe200078e0211 */
[----:B------:R-:W2:Y:S01]  /*9450*/  F2I.NTZ R22, R22 ;  /* 0x0000001600167305 */ /* 0x000ea20000203100 */
[----:B-1----:R-:W-:Y:S02]  /*9460*/  I2IP.S8.S32.SAT R4, R7, R4, RZ ;  /* 0x0000000407047239 */ /* 0x002fe400000010ff */
[----:B------:R-:W-:-:S04]  /*9470*/  IADD3 R26, P1, P0, R146, R141, R26 ;  /* 0x0000008d921a7210 */ /* 0x000fc8000783e01a */
[----:B------:R-:W-:Y:S01]  /*9480*/  IADD3.X R27, R147, R140, R17, P1, P0 ;  /* 0x0000008c931b7210 */ /* 0x000fe20000fe0411 */
        /* <DEDUP_REMOVED lines=9> */
[----:B------:R-:W-:Y:S01]  /*9520*/  @P3 IMAD.HI.U32 R18, R8, R134, RZ ;  /* 0x0000008608123227 */ /* 0x000fe200078e00ff */
[----:B------:R-:W-:-:S03]  /*9530*/  ISETP.LT.AND P5, PT, R10, R149, !P4 ;  /* 0x000000950a00720c */ /* 0x000fc600067a1270 */
[----:B------:R-:W-:Y:S01]  /*9540*/  @P3 IMAD.HI.U32 R15, R10, R135, RZ ;  /* 0x000000870a0f3227 */ /* 0x000fe200078e00ff */
[C-C-:B--2---:R-:W-:Y:S02]  /*9550*/  PRMT R9, R2.reuse, 0xaaa2, R2.reuse ;  /* 0x0000aaa202097816 */ /* 0x144fe40000000002 */
[--C-:B------:R-:W-:Y:S02]  /*9560*/  PRMT R6, R2, 0xbbb3, R2.reuse ;  /* 0x0000bbb302067816 */ /* 0x100fe40000000002 */
[----:B------:R-:W-:Y:S02]  /*9570*/  IADD3 R9, R9, 0x4b400000, RZ ;  /* 0x4b40000009097810 */ /* 0x000fe40007ffe0ff */
[----:B------:R-:W-:Y:S02]  /*9580*/  IADD3 R6, R6, 0x4b400000, RZ ;  /* 0x4b40000006067810 */ /* 0x000fe40007ffe0ff */
[C-C-:B------:R-:W-:Y:S01]  /*9590*/  PRMT R11, R2.reuse, 0x9991, R2.reuse ;  /* 0x00009991020b7816 */ /* 0x140fe20000000002 */
[----:B------:R-:W-:Y:S01]  /*95a0*/  FADD R9, R9, -12582912 ;  /* 0xcb40000009097421 */ /* 0x000fe20000000000 */
[----:B------:R-:W-:Y:S01]  /*95b0*/  PRMT R7, R2, 0x8880, R2 ;  /* 0x0000888002077816 */ /* 0x000fe20000000002 */
[----:B------:R-:W-:Y:S01]  /*95c0*/  FADD R6, R6, -12582912 ;  /* 0xcb40000006067421 */ /* 0x000fe20000000000 */
[----:B------:R-:W-:Y:S01]  /*95d0*/  IADD3 R11, R11, 0x4b400000, RZ ;  /* 0x4b4000000b0b7810 */ /* 0x000fe20007ffe0ff */
[C---:B------:R-:W-:Y:S01]  /*95e0*/  FFMA R9, R132.reuse, R46, R9 ;  /* 0x0000002e84097223 */ /* 0x040fe20000000009 */
[C-C-:B------:R-:W-:Y:S01]  /*95f0*/  PRMT R17, R3.reuse, 0x8880, R3.reuse ;  /* 0x0000888003117816 */ /* 0x140fe20000000003 */
[----:B------:R-:W-:Y:S01]  /*9600*/  FFMA R47, R132, R47, R6 ;  /* 0x0000002f842f7223 */ /* 0x000fe20000000006 */
[----:B------:R-:W-:Y:S01]  /*9610*/  PRMT R13, R3, 0x9991, R3 ;  /* 0x00009991030d7816 */ /* 0x000fe20000000003 */
[----:B------:R-:W-:Y:S01]  /*9620*/  FADD R6, R11, -12582912 ;  /* 0xcb4000000b067421 */ /* 0x000fe20000000000 */
[----:B-1----:R-:W-:-:S02]  /*9630*/  FMNMX.NAN R4, R9, R0, !PT ;  /* 0x0000000009047209 */ /* 0x002fc40007820000 */
[C-C-:B------:R-:W-:Y:S01]  /*9640*/  PRMT R9, R3.reuse, 0xbbb3, R3.reuse ;  /* 0x0000bbb303097816 */ /* 0x140fe20000000003 */
[C---:B------:R-:W-:Y:S01]  /*9650*/  FFMA R51, R132.reuse, R51, R6 ;  /* 0x0000003384337223 */ /* 0x040fe20000000006 */
[----:B------:R-:W-:Y:S01]  /*9660*/  PRMT R11, R3, 0xaaa2, R3 ;  /* 0x0000aaa2030b7816 */ /* 0x000fe20000000003 */
[----:B------:R-:W-:Y:S01]  /*9670*/  IMAD.MOV.U32 R6, RZ, RZ, R8 ;  /* 0x000000ffff067224 */ /* 0x000fe200078e0008 */
[----:B------:R-:W-:Y:S01]  /*9680*/  IADD3 R9, R9, 0x4b400000, RZ ;  /* 0x4b40000009097810 */ /* 0x000fe20007ffe0ff */
[----:B------:R-:W-:Y:S01]  /*9690*/  F2I.NTZ R4, R4 ;  /* 0x0000000400047305 */ /* 0x000fe20000203100 */
[----:B------:R-:W-:Y:S02]  /*96a0*/  IADD3 R11, R11, 0x4b400000, RZ ;  /* 0x4b4000000b0b7810 */ /* 0x000fe40007ffe0ff */
[----:B------:R-:W-:Y:S01]  /*96b0*/  IADD3 R7, R7, 0x4b400000, RZ ;  /* 0x4b40000007077810 */ /* 0x000fe20007ffe0ff */
[----:B------:R-:W-:Y:S01]  /*96c0*/  FADD R9, R9, -12582912 ;  /* 0xcb40000009097421 */ /* 0x000fe20000000000 */
[----:B------:R-:W-:Y:S01]  /*96d0*/  @P3 SHF.R.U32.HI R6, RZ, R133, R18 ;  /* 0x00000085ff063219 */ /* 0x000fe20000011612 */
[----:B------:R-:W-:Y:S01]  /*96e0*/  FADD R11, R11, -12582912 ;  /* 0xcb4000000b0b7421 */ /* 0x000fe20000000000 */
[----:B------:R-:W-:Y:S01]  /*96f0*/  IADD3 R17, R17, 0x4b400000, RZ ;  /* 0x4b40000011117810 */ /* 0x000fe20007ffe0ff */
[C---:B------:R-:W-:Y:S01]  /*9700*/  FFMA R39, R132.reuse, R39, R9 ;  /* 0x0000002784277223 */ /* 0x040fe20000000009 */
[----:B------:R-:W-:Y:S01]  /*9710*/  IADD3 R13, R13, 0x4b400000, RZ ;  /* 0x4b4000000d0d7810 */ /* 0x000fe20007ffe0ff */
[----:B------:R-:W-:Y:S01]  /*9720*/  IMAD.MOV.U32 R9, RZ, RZ, R10 ;  /* 0x000000ffff097224 */ /* 0x000fe200078e000a */
[----:B------:R-:W-:Y:S01]  /*9730*/  @P3 SHF.R.U32.HI R9, RZ, R148, R15 ;  /* 0x00000094ff093219 */ /* 0x000fe2000001160f */
[----:B------:R-:W-:Y:S01]  /*9740*/  FADD R7, R7, -12582912 ;  /* 0xcb40000007077421 */ /* 0x000fe20000000000 */
[----:B------:R-:W-:Y:S01]  /*9750*/  FMNMX.NAN R5, R47, R0, !PT ;  /* 0x000000002f057209 */ /* 0x000fe20007820000 */
[C---:B------:R-:W-:Y:S01]  /*9760*/  FFMA R11, R132.reuse, R38, R11 ;  /* 0x00000026840b7223 */ /* 0x040fe2000000000b */
[-C--:B------:R-:W-:Y:S01]  /*9770*/  FMNMX.NAN R18, R51, R0.reuse, !PT ;  /* 0x0000000033127209 */ /* 0x080fe20007820000 */
[--C-:B------:R-:W-:Y:S01]  /*9780*/  IMAD.MOV R26, RZ, RZ, -R6.reuse ;  /* 0x000000ffff1a7224 */ /* 0x100fe200078e0a06 */
[----:B------:R-:W-:Y:S01]  /*9790*/  SHF.R.S32.HI R15, RZ, 0x1f, R6 ;  /* 0x0000001fff0f7819 */ /* 0x000fe20000011406 */
[----:B------:R-:W-:Y:S01]  /*97a0*/  FADD R17, R17, -12582912 ;  /* 0xcb40000011117421 */ /* 0x000fe20000000000 */
[----:B------:R-:W-:Y:S01]  /*97b0*/  FMNMX.NAN R11, R11, R0, !PT ;  /* 0x000000000b0b7209 */ /* 0x000fe20007820000 */
[----:B------:R-:W-:Y:S01]  /*97c0*/  FADD R13, R13, -12582912 ;  /* 0xcb4000000d0d7421 */ /* 0x000fe20000000000 */
[----:B------:R-:W1:Y:S01]  /*97d0*/  F2I.NTZ R5, R5 ;  /* 0x0000000500057305 */ /* 0x000e620000203100 */
[----:B------:R-:W-:-:S02]  /*97e0*/  FFMA R7, R132, R50, R7 ;  /* 0x0000003284077223 */ /* 0x000fc40000000007 */
[----:B------:R-:W-:Y:S01]  /*97f0*/  IMAD R26, R137, R26, R8 ;  /* 0x0000001a891a7224 */ /* 0x000fe200078e0208 */
[----:B------:R-:W-:Y:S01]  /*9800*/  FMNMX.NAN R8, R39, R0, !PT ;  /* 0x0000000027087209 */ /* 0x000fe20007820000 */
[C---:B------:R-:W-:Y:S01]  /*9810*/  FFMA R17, R132.reuse, R42, R17 ;  /* 0x0000002a84117223 */ /* 0x040fe20000000011 */
[-C--:B------:R-:W-:Y:S01]  /*9820*/  FMNMX.NAN R7, R7, R0.reuse, !PT ;  /* 0x0000000007077209 */ /* 0x080fe20007820000 */
[----:B------:R-:W-:Y:S01]  /*9830*/  FFMA R13, R132, R43, R13 ;  /* 0x0000002b840d7223 */ /* 0x000fe2000000000d */
[----:B------:R-:W-:Y:S01]  /*9840*/  F2I.NTZ R11, R11 ;  /* 0x0000000b000b7305 */ /* 0x000fe20000203100 */
[--C-:B------:R-:W-:Y:S01]  /*9850*/  IMAD.MOV R24, RZ, RZ, -R9.reuse ;  /* 0x000000ffff187224 */ /* 0x100fe200078e0a09 */
[-C--:B------:R-:W-:Y:S01]  /*9860*/  FMNMX.NAN R20, R17, R0.reuse, !PT ;  /* 0x0000000011147209 */ /* 0x080fe20007820000 */
[----:B------:R-:W-:Y:S01]  /*9870*/  IMAD.SHL.U32 R26, R26, 0x20, RZ ;  /* 0x000000201a1a7824 */ /* 0x000fe200078e00ff */
[----:B------:R-:W-:Y:S01]  /*9880*/  FMNMX.NAN R13, R13, R0, !PT ;  /* 0x000000000d0d7209 */ /* 0x000fe20007820000 */
[----:B------:R-:W-:Y:S01]  /*9890*/  IMAD R24, R137, R24, R10 ;  /* 0x0000001889187224 */ /* 0x000fe200078e020a */
[----:B------:R-:W-:Y:S01]  /*98a0*/  SHF.R.S32.HI R17, RZ, 0x1f, R9 ;  /* 0x0000001fff117819 */ /* 0x000fe20000011409 */
[----:B------:R-:W-:Y:S01]  /*98b0*/  IMAD R15, R15, c[0x0][0x278], RZ ;  /* 0x00009e000f0f7a24 */ /* 0x000fe200078e02ff */
[----:B------:R-:W2:Y:S01]  /*98c0*/  F2I.NTZ R8, R8 ;  /* 0x0000000800087305 */ /* 0x000ea20000203100 */
[----:B------:R-:W-:Y:S01]  /*98d0*/  IMAD.SHL.U32 R24, R24, 0x20, RZ ;  /* 0x0000002018187824 */ /* 0x000fe200078e00ff */
[----:B------:R-:W-:Y:S01]  /*98e0*/  SHF.R.S32.HI R27, RZ, 0x1f, R26 ;  /* 0x0000001fff1b7819 */ /* 0x000fe2000001141a */
[----:B------:R-:W-:Y:S01]  /*98f0*/  IMAD R15, R6, c[0x0][0x27c], R15 ;  /* 0x00009f00060f7a24 */ /* 0x000fe200078e020f */
[----:B-1----:R-:W-:Y:S01]  /*9900*/  I2IP.S8.S32.SAT R4, R5, R4, RZ ;  /* 0x0000000405047239 */ /* 0x002fe200000010ff */
[----:B------:R-:W-:Y:S01]  /*9910*/  IMAD R22, R142, R9, RZ ;  /* 0x000000098e167224 */ /* 0x000fe200078e02ff */
[----:B------:R-:W-:Y:S01]  /*9920*/  SHF.R.S32.HI R25, RZ, 0x1f, R24 ;  /* 0x0000001fff197819 */ /* 0x000fe20000011418 */
[----:B------:R-:W-:Y:S01]  /*9930*/  IMAD.WIDE.U32 R26, R6, c[0x0][0x278], R26 ;  /* 0x00009e00061a7a25 */ /* 0x000fe200078e001a */
[----:B------:R-:W-:Y:S03]  /*9940*/  F2I.NTZ R7, R7 ;  /* 0x0000000700077305 */ /* 0x000fe60000203100 */
[----:B------:R-:W-:Y:S01]  /*9950*/  IMAD.IADD R6, R27, 0x1, R15 ;  /* 0x000000011b067824 */ /* 0x000fe200078e020f */
[----:B------:R-:W-:Y:S01]  /*9960*/  IADD3 R26, P1, P0, R144, c[0x0][0x270], R26 ;  /* 0x00009c00901a7a10 */ /* 0x000fe2000783e01a */
[----:B------:R-:W-:-:S02]  /*9970*/  IMAD R17, R17, R143, R22 ;  /* 0x0000008f11117224 */ /* 0x000fc400078e0216 */
[----:B------:R-:W-:Y:S01]  /*9980*/  IMAD.WIDE.U32 R24, R9, R143, R24 ;  /* 0x0000008f09187225 */ /* 0x000fe200078e0018 */
[----:B------:R-:W1:Y:S01]  /*9990*/  F2I.NTZ R18, R18 ;  /* 0x0000001200127305 */ /* 0x000e620000203100 */
[----:B--2---:R-:W-:Y:S02]  /*99a0*/  I2IP.S8.S32.SAT R5, R8, R11, RZ ;  /* 0x0000000b08057239 */ /* 0x004fe400000010ff */
[----:B------:R-:W-:Y:S01]  /*99b0*/  IMAD.IADD R17, R25, 0x1, R17 ;  /* 0x0000000119117824 */ /* 0x000fe200078e0211 */
[----:B------:R-:W-:Y:S02]  /*99c0*/  IADD3.X R27, R145, c[0x0][0x274], R6, P1, P0 ;  /* 0x00009d00911b7a10 */ /* 0x000fe40000fe0406 */
[----:B------:R-:W-:Y:S02]  /*99d0*/  IADD3 R24, P1, P0, R146, R141, R24 ;  /* 0x0000008d92187210 */ /* 0x000fe4000783e018 */
[----:B------:R-:W-:Y:S02]  /*99e0*/  F2I.NTZ R20, R20 ;  /* 0x0000001400147305 */ /* 0x000fe40000203100 */
[----:B------:R-:W-:-:S06]  /*99f0*/  IADD3.X R25, R147, R140, R17, P1, P0 ;  /* 0x0000008c93197210 */ /* 0x000fcc0000fe0411 */
[----:B------:R-:W2:Y:S01]  /*9a00*/  F2I.NTZ R13, R13 ;  /* 0x0000000d000d7305 */ /* 0x000ea20000203100 */
[----:B-1----:R-:W-:Y:S02]  /*9a10*/  I2IP.S8.S32.SAT R4, R18, R7, R4 ;  /* 0x0000000712047239 */ /* 0x002fe40000001004 */
[----:B--2---:R-:W-:-:S05]  /*9a20*/  I2IP.S8.S32.SAT R5, R13, R20, R5 ;  /* 0x000000140d057239 */ /* 0x004fca0000001005 */
[----:B------:R1:W-:Y:S04]  /*9a30*/  @P6 STG.E.64 [R26.64], R4 ;  /* 0x000000041a006986 */ /* 0x0003e8000c101b0e */
[----:B------:R-:W2:Y:S01]  /*9a40*/  @P5 LDG.E.LTC128B.64 R2, [R24.64] ;  /* 0x0000000e18025981 */ /* 0x000ea2000c1e1b20 */
[----:B------:R-:W-:Y:S01]  /*9a50*/  @P3 IMAD.HI.U32 R8, R10, R134, RZ ;  /* 0x000000860a083227 */ /* 0x000fe200078e00ff */
[----:B------:R-:W-:-:S03]  /*9a60*/  ISETP.LT.AND P6, PT, R12, R149, !P4 ;  /* 0x000000950c00720c */ /* 0x000fc600067c1270 */
        /* <DEDUP_REMOVED lines=20> */
[----:B------:R-:W-:Y:S01]  /*9bb0*/  PRMT R17, R3, 0xbbb3, R3 ;  /* 0x0000bbb303117816 */ /* 0x000fe20000000003 */
[----:B------:R-:W-:Y:S01]  /*9bc0*/  FFMA R9, R132, R84, R9 ;  /* 0x0000005484097223 */ /* 0x000fe20000000009 */
[----:B------:R-:W-:Y:S01]  /*9bd0*/  IADD3 R7, R7, 0x4b400000, RZ ;  /* 0x4b40000007077810 */ /* 0x000fe20007ffe0ff */
[----:B------:R-:W-:Y:S01]  /*9be0*/  FADD R6, R6, -12582912 ;  /* 0xcb40000006067421 */ /* 0x000fe20000000000 */
[----:B------:R-:W-:-:S02]  /*9bf0*/  FMNMX.NAN R4, R11, R0, !PT ;  /* 0x000000000b047209 */ /* 0x000fc40007820000 */
[--C-:B------:R-:W-:Y:S01]  /*9c00*/  PRMT R11, R3, 0xaaa2, R3.reuse ;  /* 0x0000aaa2030b7816 */ /* 0x100fe20000000003 */
[----:B------:R-:W-:Y:S01]  /*9c10*/  FADD R7, R7, -12582912 ;  /* 0xcb40000007077421 */ /* 0x000fe20000000000 */
[----:B------:R-:W-:Y:S01]  /*9c20*/  IADD3 R17, R17, 0x4b400000, RZ ;  /* 0x4b40000011117810 */ /* 0x000fe20007ffe0ff */
[----:B------:R-:W-:Y:S01]  /*9c30*/  FFMA R85, R132, R85, R6 ;  /* 0x0000005584557223 */ /* 0x000fe20000000006 */
[----:B------:R-:W-:Y:S01]  /*9c40*/  IADD3 R11, R11, 0x4b400000, RZ ;  /* 0x4b4000000b0b7810 */ /* 0x000fe20007ffe0ff */
[----:B------:R-:W-:Y:S01]  /*9c50*/  IMAD.MOV.U32 R6, RZ, RZ, R12 ;  /* 0x000000ffff067224 */ /* 0x000fe200078e000c */
[--C-:B------:R-:W-:Y:S01]  /*9c60*/  PRMT R13, R3, 0x8880, R3.reuse ;  /* 0x00008880030d7816 */ /* 0x100fe20000000003 */
[----:B------:R-:W-:Y:S01]  /*9c70*/  FADD R17, R17, -12582912 ;  /* 0xcb40000011117421 */ /* 0x000fe20000000000 */
[----:B------:R-:W-:Y:S01]  /*9c80*/  FMNMX.NAN R8, R9, R0, !PT ;  /* 0x0000000009087209 */ /* 0x000fe20007820000 */
[----:B------:R-:W-:Y:S01]  /*9c90*/  @P3 IMAD.HI.U32 R9, R12, R135, RZ ;  /* 0x000000870c093227 */ /* 0x000fe200078e00ff */
[----:B------:R-:W-:Y:S01]  /*9ca0*/  PRMT R15, R3, 0x9991, R3 ;  /* 0x00009991030f7816 */ /* 0x000fe20000000003 */
[----:B------:R-:W-:Y:S01]  /*9cb0*/  F2I.NTZ R4, R4 ;  /* 0x0000000400047305 */ /* 0x000fe20000203100 */
[----:B------:R-:W-:Y:S01]  /*9cc0*/  IADD3 R13, R13, 0x4b400000, RZ ;  /* 0x4b4000000d0d7810 */ /* 0x000fe20007ffe0ff */
[----:B------:R-:W-:Y:S01]  /*9cd0*/  FADD R11, R11, -12582912 ;  /* 0xcb4000000b0b7421 */ /* 0x000fe20000000000 */
[----:B------:R-:W-:Y:S01]  /*9ce0*/  IADD3 R15, R15, 0x4b400000, RZ ;  /* 0x4b4000000f0f7810 */ /* 0x000fe20007ffe0ff */
[C---:B------:R-:W-:Y:S01]  /*9cf0*/  FFMA R7, R132.reuse, R89, R7 ;  /* 0x0000005984077223 */ /* 0x040fe20000000007 */
[----:B------:R-:W-:Y:S01]  /*9d00*/  @P3 SHF.R.U32.HI R6, RZ, R148, R9 ;  /* 0x00000094ff063219 */ /* 0x000fe20000011609 */
[C---:B------:R-:W-:Y:S01]  /*9d10*/  FFMA R11, R132.reuse, R96, R11 ;  /* 0x00000060840b7223 */ /* 0x040fe2000000000b */
[-C--:B------:R-:W-:Y:S01]  /*9d20*/  FMNMX.NAN R9, R85, R0.reuse, !PT ;  /* 0x0000000055097209 */ /* 0x080fe20007820000 */
[C---:B------:R-:W-:Y:S01]  /*9d30*/  FFMA R97, R132.reuse, R97, R17 ;  /* 0x0000006184617223 */ /* 0x040fe20000000011 */
[-C--:B------:R-:W-:Y:S01]  /*9d40*/  FMNMX.NAN R7, R7, R0.reuse, !PT ;  /* 0x0000000007077209 */ /* 0x080fe20007820000 */
[----:B------:R-:W-:Y:S01]  /*9d50*/  FADD R13, R13, -12582912 ;  /* 0xcb4000000d0d7421 */ /* 0x000fe20000000000 */
[-C--:B------:R-:W-:Y:S01]  /*9d60*/  FMNMX.NAN R11, R11, R0.reuse, !PT ;  /* 0x000000000b0b7209 */ /* 0x080fe20007820000 */
[----:B------:R-:W-:Y:S01]  /*9d70*/  FADD R10, R15, -12582912 ;  /* 0xcb4000000f0a7421 */ /* 0x000fe20000000000 */
[----:B------:R-:W-:Y:S01]  /*9d80*/  FMNMX.NAN R20, R97, R0, !PT ;  /* 0x0000000061147209 */ /* 0x000fe20007820000 */
[--C-:B------:R-:W-:Y:S01]  /*9d90*/  IMAD.MOV R24, RZ, RZ, -R6.reuse ;  /* 0x000000ffff187224 */ /* 0x100fe200078e0a06 */
[----:B------:R-:W1:Y:S01]  /*9da0*/  F2I.NTZ R7, R7 ;  /* 0x0000000700077305 */ /* 0x000e620000203100 */
[C---:B------:R-:W-:Y:S01]  /*9db0*/  FFMA R13, R132.reuse, R92, R13 ;  /* 0x0000005c840d7223 */ /* 0x040fe2000000000d */
[----:B------:R-:W-:Y:S01]  /*9dc0*/  SHF.R.S32.HI R15, RZ, 0x1f, R6 ;  /* 0x0000001fff0f7819 */ /* 0x000fe20000011406 */
[----:B------:R-:W-:-:S02]  /*9dd0*/  FFMA R93, R132, R93, R10 ;  /* 0x0000005d845d7223 */ /* 0x000fc4000000000a */
[----:B------:R-:W-:Y:S01]  /*9de0*/  IMAD R24, R137, R24, R12 ;  /* 0x0000001889187224 */ /* 0x000fe200078e020c */
[-C--:B------:R-:W-:Y:S01]  /*9df0*/  FMNMX.NAN R10, R13, R0.reuse, !PT ;  /* 0x000000000d0a7209 */ /* 0x080fe20007820000 */
[----:B------:R-:W-:Y:S01]  /*9e00*/  IMAD R13, R5, c[0x0][0x27c], R22 ;  /* 0x00009f00050d7a24 */ /* 0x000fe200078e0216 */
[----:B------:R-:W-:Y:S01]  /*9e10*/  F2I.NTZ R11, R11 ;  /* 0x0000000b000b7305 */ /* 0x000fe20000203100 */
[----:B------:R-:W-:Y:S01]  /*9e20*/  IMAD.SHL.U32 R24, R24, 0x20, RZ ;  /* 0x0000002018187824 */ /* 0x000fe200078e00ff */
[----:B------:R-:W-:Y:S01]  /*9e30*/  FMNMX.NAN R93, R93, R0, !PT ;  /* 0x000000005d5d7209 */ /* 0x000fe20007820000 */
[----:B------:R-:W-:-:S03]  /*9e40*/  IMAD R18, R142, R6, RZ ;  /* 0x000000068e127224 */ /* 0x000fc600078e02ff */
[----:B------:R-:W-:Y:S01]  /*9e50*/  SHF.R.S32.HI R25, RZ, 0x1f, R24 ;  /* 0x0000001fff197819 */ /* 0x000fe20000011418 */
[-C--:B------:R-:W-:Y:S01]  /*9e60*/  IMAD R15, R15, R143.reuse, R18 ;  /* 0x0000008f0f0f7224 */ /* 0x080fe200078e0212 */
[----:B------:R-:W2:Y:S01]  /*9e70*/  F2I.NTZ R20, R20 ;  /* 0x0000001400147305 */ /* 0x000ea20000203100 */
[----:B-1----:R-:W-:Y:S02]  /*9e80*/  I2IP.S8.S32.SAT R4, R7, R4, RZ ;  /* 0x0000000407047239 */ /* 0x002fe400000010ff */
[----:B------:R-:W-:-:S04]  /*9e90*/  IMAD.WIDE.U32 R24, R6, R143, R24 ;  /* 0x0000008f06187225 */ /* 0x000fc800078e0018 */
[----:B------:R-:W-:Y:S01]  /*9ea0*/  IMAD.IADD R6, R27, 0x1, R13 ;  /* 0x000000011b067824 */ /* 0x000fe200078e020d */
[----:B------:R-:W-:Y:S01]  /*9eb0*/  F2I.NTZ R8, R8 ;  /* 0x0000000800087305 */ /* 0x000fe20000203100 */
[----:B------:R-:W-:-:S03]  /*9ec0*/  IMAD.IADD R15, R25, 0x1, R15 ;  /* 0x00000001190f7824 */ /* 0x000fc600078e020f */
[----:B------:R-:W-:Y:S02]  /*9ed0*/  IADD3.X R27, R145, c[0x0][0x274], R6, P1, P0 ;  /* 0x00009d00911b7a10 */ /* 0x000fe40000fe0406 */
        /* <DEDUP_REMOVED lines=25> */
[C-C-:B------:R-:W-:Y:S01]  /*a070*/  PRMT R11, R3.reuse, 0x9991, R3.reuse ;  /* 0x00009991030b7816 */ /* 0x140fe20000000003 */
[----:B------:R-:W-:Y:S01]  /*a080*/  FADD R6, R8, -12582912 ;  /* 0xcb40000008067421 */ /* 0x000fe20000000000 */
[----:B------:R-:W-:-:S02]  /*a090*/  PRMT R8, R3, 0xbbb3, R3 ;  /* 0x0000bbb303087816 */ /* 0x000fc40000000003 */
[----:B-1----:R-:W-:Y:S01]  /*a0a0*/  FMNMX.NAN R4, R9, R0, !PT ;  /* 0x0000000009047209 */ /* 0x002fe20007820000 */
[----:B------:R-:W-:Y:S01]  /*a0b0*/  FFMA R87, R132, R87, R6 ;  /* 0x0000005784577223 */ /* 0x000fe20000000006 */
[----:B------:R-:W-:Y:S01]  /*a0c0*/  PRMT R9, R3, 0xaaa2, R3 ;  /* 0x0000aaa203097816 */ /* 0x000fe20000000003 */
[----:B------:R-:W-:Y:S01]  /*a0d0*/  IMAD.MOV.U32 R6, RZ, RZ, R12 ;  /* 0x000000ffff067224 */ /* 0x000fe200078e000c */
[----:B------:R-:W-:Y:S02]  /*a0e0*/  IADD3 R8, R8, 0x4b400000, RZ ;  /* 0x4b40000008087810 */ /* 0x000fe40007ffe0ff */
[----:B------:R-:W-:Y:S01]  /*a0f0*/  IADD3 R9, R9, 0x4b400000, RZ ;  /* 0x4b40000009097810 */ /* 0x000fe20007ffe0ff */
[----:B------:R-:W-:Y:S01]  /*a100*/  F2I.NTZ R4, R4 ;  /* 0x0000000400047305 */ /* 0x000fe20000203100 */
        /* <DEDUP_REMOVED lines=26> */
[----:B------:R-:W-:Y:S01]  /*a2b0*/  IMAD.MOV R22, RZ, RZ, -R8 ;  /* 0x000000ffff167224 */ /* 0x000fe200078e0a08 */
        /* <DEDUP_REMOVED lines=31> */
[C---:B------:R-:W-:Y:S01]  /*a4b0*/  @P3 IMAD.HI.U32 R135, R16.reuse, R135, RZ ;  /* 0x0000008710873227 */ /* 0x040fe200078e00ff */
[----:B------:R-:W-:Y:S02]  /*a4c0*/  ISETP.LT.AND P4, PT, R16, R149, !P4 ;  /* 0x000000951000720c */ /* 0x000fe40006781270 */
[C-C-:B--2---:R-:W-:Y:S02]  /*a4d0*/  PRMT R11, R2.reuse, 0x8880, R2.reuse ;  /* 0x00008880020b7816 */ /* 0x144fe40000000002 */
[----:B------:R-:W-:-:S02]  /*a4e0*/  PRMT R7, R2, 0xaaa2, R2 ;  /* 0x0000aaa202077816 */ /* 0x000fc40000000002 */
[----:B------:R-:W-:Y:S02]  /*a4f0*/  IADD3 R11, R11, 0x4b400000, RZ ;  /* 0x4b4000000b0b7810 */ /* 0x000fe40007ffe0ff */
[----:B------:R-:W-:Y:S02]  /*a500*/  IADD3 R7, R7, 0x4b400000, RZ ;  /* 0x4b40000007077810 */ /* 0x000fe40007ffe0ff */
[----:B------:R-:W-:Y:S01]  /*a510*/  PRMT R6, R2, 0x9991, R2 ;  /* 0x0000999102067816 */ /* 0x000fe20000000002 */
[----:B------:R-:W-:Y:S01]  /*a520*/  FADD R11, R11, -12582912 ;  /* 0xcb4000000b0b7421 */ /* 0x000fe20000000000 */
[----:B------:R-:W-:Y:S01]  /*a530*/  PRMT R10, R3, 0xbbb3, R3 ;  /* 0x0000bbb3030a7816 */ /* 0x000fe20000000003 */
[----:B------:R-:W-:Y:S01]  /*a540*/  FADD R7, R7, -12582912 ;  /* 0xcb40000007077421 */ /* 0x000fe20000000000 */
[----:B-1----:R-:W-:Y:S01]  /*a550*/  IADD3 R5, R6, 0x4b400000, RZ ;  /* 0x4b40000006057810 */ /* 0x002fe20007ffe0ff */
[C---:B------:R-:W-:Y:S01]  /*a560*/  FFMA R11, R132.reuse, R112, R11 ;  /* 0x00000070840b7223 */ /* 0x040fe2000000000b */
[----:B------:R-:W-:Y:S01]  /*a570*/  PRMT R6, R3, 0xaaa2, R3 ;  /* 0x0000aaa203067816 */ /* 0x000fe20000000003 */
[----:B------:R-:W-:Y:S01]  /*a580*/  FFMA R7, R132, R108, R7 ;  /* 0x0000006c84077223 */ /* 0x000fe20000000007 */
[----:B------:R-:W-:Y:S01]  /*a590*/  IADD3 R10, R10, 0x4b400000, RZ ;  /* 0x4b4000000a0a7810 */ /* 0x000fe20007ffe0ff */
[----:B------:R-:W-:Y:S01]  /*a5a0*/  FADD R5, R5, -12582912 ;  /* 0xcb40000005057421 */ /* 0x000fe20000000000 */
[----:B------:R-:W-:-:S02]  /*a5b0*/  FMNMX.NAN R8, R11, R0, !PT ;  /* 0x000000000b087209 */ /* 0x000fc40007820000 */
[----:B------:R-:W-:Y:S01]  /*a5c0*/  IADD3 R11, R6, 0x4b400000, RZ ;  /* 0x4b400000060b7810 */ /* 0x000fe20007ffe0ff */
[----:B------:R-:W-:Y:S01]  /*a5d0*/  @P3 IMAD.HI.U32 R6, R14, R134, RZ ;  /* 0x000000860e063227 */ /* 0x000fe200078e00ff */
[----:B------:R-:W-:Y:S02]  /*a5e0*/  PRMT R9, R2, 0xbbb3, R2 ;  /* 0x0000bbb302097816 */ /* 0x000fe40000000002 */
[----:B------:R-:W-:Y:S01]  /*a5f0*/  FMNMX.NAN R4, R7, R0, !PT ;  /* 0x0000000007047209 */ /* 0x000fe20007820000 */
[----:B------:R-:W-:Y:S01]  /*a600*/  FADD R10, R10, -12582912 ;  /* 0xcb4000000a0a7421 */ /* 0x000fe20000000000 */
[----:B------:R-:W-:Y:S01]  /*a610*/  IADD3 R9, R9, 0x4b400000, RZ ;  /* 0x4b40000009097810 */ /* 0x000fe20007ffe0ff */
[----:B------:R-:W-:Y:S01]  /*a620*/  IMAD.MOV.U32 R7, RZ, RZ, R14 ;  /* 0x000000ffff077224 */ /* 0x000fe200078e000e */
[----:B------:R-:W-:Y:S01]  /*a630*/  @P3 SHF.R.U32.HI R7, RZ, R133, R6 ;  /* 0x00000085ff073219 */ /* 0x000fe20000011606 */
[C---:B------:R-:W-:Y:S01]  /*a640*/  FFMA R113, R132.reuse, R113, R5 ;  /* 0x0000007184717223 */ /* 0x040fe20000000005 */
[----:B------:R-:W-:Y:S01]  /*a650*/  PRMT R6, R3, 0x8880, R3 ;  /* 0x0000888003067816 */ /* 0x000fe20000000003 */
[----:B------:R-:W-:Y:S01]  /*a660*/  FADD R11, R11, -12582912 ;  /* 0xcb4000000b0b7421 */ /* 0x000fe20000000000 */
[----:B------:R-:W-:Y:S01]  /*a670*/  F2I.NTZ R4, R4 ;  /* 0x0000000400047305 */ /* 0x000fe20000203100 */
[----:B------:R-:W-:Y:S01]  /*a680*/  IMAD.MOV.U32 R5, RZ, RZ, R16 ;  /* 0x000000ffff057224 */ /* 0x000fe200078e0010 */
[----:B------:R-:W-:Y:S01]  /*a690*/  @P3 SHF.R.U32.HI R5, RZ, R148, R135 ;  /* 0x00000094ff053219 */ /* 0x000fe20000011687 */
[C---:B------:R-:W-:Y:S01]  /*a6a0*/  FFMA R101, R132.reuse, R101, R10 ;  /* 0x0000006584657223 */ /* 0x040fe2000000000a */
[----:B------:R-:W-:Y:S01]  /*a6b0*/  PRMT R10, R3, 0x9991, R3 ;  /* 0x00009991030a7816 */ /* 0x000fe20000000003 */
[----:B------:R-:W-:Y:S01]  /*a6c0*/  FFMA R11, R132, R100, R11 ;  /* 0x00000064840b7223 */ /* 0x000fe2000000000b */
[----:B------:R-:W-:Y:S01]  /*a6d0*/  IADD3 R6, R6, 0x4b400000, RZ ;  /* 0x4b40000006067810 */ /* 0x000fe20007ffe0ff */
[----:B------:R-:W-:Y:S01]  /*a6e0*/  FADD R9, R9, -12582912 ;  /* 0xcb40000009097421 */ /* 0x000fe20000000000 */
[----:B------:R-:W-:Y:S01]  /*a6f0*/  IADD3 R13, R10, 0x4b400000, RZ ;  /* 0x4b4000000a0d7810 */ /* 0x000fe20007ffe0ff */
[----:B------:R-:W-:Y:S01]  /*a700*/  IMAD.MOV R10, RZ, RZ, -R5 ;  /* 0x000000ffff0a7224 */ /* 0x000fe200078e0a05 */
[-C--:B------:R-:W-:Y:S01]  /*a710*/  FMNMX.NAN R12, R11, R0.reuse, !PT ;  /* 0x000000000b0c7209 */ /* 0x080fe20007820000 */
[----:B------:R-:W-:Y:S01]  /*a720*/  IMAD.MOV R11, RZ, RZ, -R7 ;  /* 0x000000ffff0b7224 */ /* 0x000fe200078e0a07 */
[-C--:B------:R-:W-:Y:S01]  /*a730*/  FMNMX.NAN R101, R101, R0.reuse, !PT ;  /* 0x0000000065657209 */ /* 0x080fe20007820000 */
[----:B------:R-:W-:Y:S01]  /*a740*/  FADD R15, R6, -12582912 ;  /* 0xcb400000060f7421 */ /* 0x000fe20000000000 */
[----:B------:R-:W-:Y:S01]  /*a750*/  FMNMX.NAN R113, R113, R0, !PT ;  /* 0x0000000071717209 */ /* 0x000fe20007820000 */
[----:B------:R-:W-:Y:S01]  /*a760*/  FFMA R9, R132, R109, R9 ;  /* 0x0000006d84097223 */ /* 0x000fe20000000009 */
[----:B------:R-:W-:Y:S01]  /*a770*/  F2I.NTZ R12, R12 ;  /* 0x0000000c000c7305 */ /* 0x000fe20000203100 */
[----:B------:R-:W-:Y:S01]  /*a780*/  IMAD R10, R137, R10, R16 ;  /* 0x0000000a890a7224 */ /* 0x000fe200078e0210 */
[----:B------:R-:W-:Y:S01]  /*a790*/  SHF.R.S32.HI R6, RZ, 0x1f, R5 ;  /* 0x0000001fff067819 */ /* 0x000fe20000011405 */
[----:B------:R-:W-:Y:S01]  /*a7a0*/  FADD R13, R13, -12582912 ;  /* 0xcb4000000d0d7421 */ /* 0x000fe20000000000 */
[----:B------:R-:W-:Y:S01]  /*a7b0*/  FMNMX.NAN R9, R9, R0, !PT ;  /* 0x0000000009097209 */ /* 0x000fe20007820000 */
[----:B------:R-:W-:-:S02]  /*a7c0*/  IMAD R11, R137, R11, R14 ;  /* 0x0000000b890b7224 */ /* 0x000fc400078e020e */
[----:B------:R-:W-:Y:S01]  /*a7d0*/  FFMA R15, R132, R104, R15 ;  /* 0x00000068840f7223 */ /* 0x000fe2000000000f */
[----:B------:R-:W1:Y:S01]  /*a7e0*/  F2I.NTZ R101, R101 ;  /* 0x0000006500657305 */ /* 0x000e620000203100 */
[----:B------:R-:W-:Y:S01]  /*a7f0*/  IMAD.SHL.U32 R14, R10, 0x20, RZ ;  /* 0x000000200a0e7824 */ /* 0x000fe200078e00ff */
[----:B------:R-:W-:Y:S01]  /*a800*/  SHF.R.S32.HI R10, RZ, 0x1f, R7 ;  /* 0x0000001fff0a7819 */ /* 0x000fe20000011407 */
[----:B------:R-:W-:Y:S01]  /*a810*/  FFMA R13, R132, R105, R13 ;  /* 0x00000069840d7223 */ /* 0x000fe2000000000d */
[-C--:B------:R-:W-:Y:S01]  /*a820*/  FMNMX.NAN R17, R15, R0.reuse, !PT ;  /* 0x000000000f117209 */ /* 0x080fe20007820000 */
[----:B------:R-:W-:Y:S01]  /*a830*/  IMAD.SHL.U32 R18, R11, 0x20, RZ ;  /* 0x000000200b127824 */ /* 0x000fe200078e00ff */
[----:B------:R-:W-:Y:S01]  /*a840*/  SHF.R.S32.HI R15, RZ, 0x1f, R14 ;  /* 0x0000001fff0f7819 */ /* 0x000fe2000001140e */
[----:B------:R-:W-:Y:S01]  /*a850*/  IMAD R142, R142, R5, RZ ;  /* 0x000000058e8e7224 */ /* 0x000fe200078e02ff */
[----:B------:R-:W2:Y:S01]  /*a860*/  F2I.NTZ R9, R9 ;  /* 0x0000000900097305 */ /* 0x000ea20000203100 */
[----:B------:R-:W-:Y:S01]  /*a870*/  FMNMX.NAN R13, R13, R0, !PT ;  /* 0x000000000d0d7209 */ /* 0x000fe20007820000 */
[----:B------:R-:W-:Y:S01]  /*a880*/  IMAD R10, R10, c[0x0][0x278], RZ ;  /* 0x00009e000a0a7a24 */ /* 0x000fe200078e02ff */
[----:B------:R-:W-:Y:S01]  /*a890*/  SHF.R.S32.HI R19, RZ, 0x1f, R18 ;  /* 0x0000001fff137819 */ /* 0x000fe20000011412 */
[----:B------:R-:W-:-:S04]  /*a8a0*/  IMAD.WIDE.U32 R20, R5, R143, R14 ;  /* 0x0000008f05147225 */ /* 0x000fc800078e000e */
[----:B------:R-:W-:Y:S01]  /*a8b0*/  F2I.NTZ R8, R8 ;  /* 0x0000000800087305 */ /* 0x000fe20000203100 */
[----:B------:R-:W-:Y:S01]  /*a8c0*/  IMAD R6, R6, R143, R142 ;  /* 0x0000008f06067224 */ /* 0x000fe200078e028e */
[----:B------:R-:W-:Y:S01]  /*a8d0*/  IADD3 R146, P1, P0, R146, R141, R20 ;  /* 0x0000008d92927210 */ /* 0x000fe2000783e014 */
[----:B------:R-:W-:Y:S01]  /*a8e0*/  IMAD R10, R7, c[0x0][0x27c], R10 ;  /* 0x00009f00070a7a24 */ /* 0x000fe200078e020a */
[----:B-1----:R-:W-:Y:S01]  /*a8f0*/  I2IP.S8.S32.SAT R5, R101, R12, RZ ;  /* 0x0000000c65057239 */ /* 0x002fe200000010ff */
[----:B------:R-:W-:Y:S02]  /*a900*/  IMAD.IADD R6, R21, 0x1, R6 ;  /* 0x0000000115067824 */ /* 0x000fe400078e0206 */
[----:B------:R-:W-:Y:S01]  /*a910*/  IMAD.WIDE.U32 R18, R7, c[0x0][0x278], R18 ;  /* 0x00009e0007127a25 */ /* 0x000fe200078e0012 */
[----:B------:R-:W1:Y:S01]  /*a920*/  F2I.NTZ R113, R113 ;  /* 0x0000007100717305 */ /* 0x000e620000203100 */
[----:B--2---:R-:W-:Y:S02]  /*a930*/  I2IP.S8.S32.SAT R4, R9, R4, RZ ;  /* 0x0000000409047239 */ /* 0x004fe400000010ff */
[----:B------:R-:W-:Y:S01]  /*a940*/  IADD3.X R147, R147, R140, R6, P1, P0 ;  /* 0x0000008c93937210 */ /* 0x000fe20000fe0406 */
[----:B------:R-:W-:Y:S01]  /*a950*/  IMAD.IADD R10, R19, 0x1, R10 ;  /* 0x00000001130a7824 */ /* 0x000fe200078e020a */
[----:B------:R-:W-:-:S03]  /*a960*/  IADD3 R18, P1, P0, R144, c[0x0][0x270], R18 ;  /* 0x00009c0090127a10 */ /* 0x000fc6000783e012 */
[----:B------:R-:W-:Y:S01]  /*a970*/  F2I.NTZ R11, R17 ;  /* 0x00000011000b7305 */ /* 0x000fe20000203100 */
[----:B------:R-:W-:-:S07]  /*a980*/  IADD3.X R19, R145, c[0x0][0x274], R10, P1, P0 ;  /* 0x00009d0091137a10 */ /* 0x000fce0000fe040a */
[----:B------:R-:W2:Y:S01]  /*a990*/  F2I.NTZ R14, R13 ;  /* 0x0000000d000e7305 */ /* 0x000ea20000203100 */
[----:B-1----:R-:W-:Y:S02]  /*a9a0*/  I2IP.S8.S32.SAT R4, R113, R8, R4 ;  /* 0x0000000871047239 */ /* 0x002fe40000001004 */
[----:B--2---:R-:W-:-:S05]  /*a9b0*/  I2IP.S8.S32.SAT R5, R14, R11, R5 ;  /* 0x0000000b0e057239 */ /* 0x004fca0000001005 */
[----:B------:R1:W-:Y:S04]  /*a9c0*/  @P5 STG.E.64 [R18.64], R4 ;  /* 0x0000000412005986 */ /* 0x0003e8000c101b0e */
[----:B------:R-:W2:Y:S01]  /*a9d0*/  @P4 LDG.E.LTC128B.64 R2, [R146.64] ;  /* 0x0000000e92024981 */ /* 0x000ea2000c1e1b20 */
[----:B------:R-:W-:Y:S01]  /*a9e0*/  @P3 IMAD.HI.U32 R134, R16, R134, RZ ;  /* 0x0000008610863227 */ /* 0x000fe200078e00ff */
[C-C-:B--2---:R-:W-:Y:S02]  /*a9f0*/  PRMT R7, R2.reuse, 0x8880, R2.reuse ;  /* 0x0000888002077816 */ /* 0x144fe40000000002 */
[C-C-:B------:R-:W-:Y:S02]  /*aa00*/  PRMT R6, R2.reuse, 0x9991, R2.reuse ;  /* 0x0000999102067816 */ /* 0x140fe40000000002 */
[----:B------:R-:W-:-:S02]  /*aa10*/  PRMT R8, R2, 0xaaa2, R2 ;  /* 0x0000aaa202087816 */ /* 0x000fc40000000002 */
[----:B------:R-:W-:Y:S02]  /*aa20*/  PRMT R2, R2, 0xbbb3, R2 ;  /* 0x0000bbb302027816 */ /* 0x000fe40000000002 */
[----:B------:R-:W-:Y:S02]  /*aa30*/  IADD3 R6, R6, 0x4b400000, RZ ;  /* 0x4b40000006067810 */ /* 0x000fe40007ffe0ff */
[----:B------:R-:W-:Y:S02]  /*aa40*/  IADD3 R2, R2, 0x4b400000, RZ ;  /* 0x4b40000002027810 */ /* 0x000fe40007ffe0ff */
[----:B------:R-:W-:Y:S01]  /*aa50*/  IADD3 R8, R8, 0x4b400000, RZ ;  /* 0x4b40000008087810 */ /* 0x000fe20007ffe0ff */
[----:B------:R-:W-:Y:S01]  /*aa60*/  FADD R6, R6, -12582912 ;  /* 0xcb40000006067421 */ /* 0x000fe20000000000 */
[----:B------:R-:W-:Y:S01]  /*aa70*/  IADD3 R7, R7, 0x4b400000, RZ ;  /* 0x4b40000007077810 */ /* 0x000fe20007ffe0ff */
[----:B------:R-:W-:Y:S02]  /*aa80*/  FADD R2, R2, -12582912 ;  /* 0xcb40000002027421 */ /* 0x000fe40000000000 */
[----:B-1----:R-:W-:Y:S01]  /*aa90*/  FADD R5, R8, -12582912 ;  /* 0xcb40000008057421 */ /* 0x002fe20000000000 */
[C-C-:B------:R-:W-:Y:S01]  /*aaa0*/  PRMT R8, R3.reuse, 0xbbb3, R3.reuse ;  /* 0x0000bbb303087816 */ /* 0x140fe20000000003 */
[C---:B------:R-:W-:Y:S01]  /*aab0*/  FFMA R111, R132.reuse, R111, R2 ;  /* 0x0000006f846f7223 */ /* 0x040fe20000000002 */
[C-C-:B------:R-:W-:Y:S01]  /*aac0*/  PRMT R2, R3.reuse, 0xaaa2, R3.reuse ;  /* 0x0000aaa203027816 */ /* 0x140fe20000000003 */
[----:B------:R-:W-:Y:S01]  /*aad0*/  FFMA R115, R132, R115, R6 ;  /* 0x0000007384737223 */ /* 0x000fe20000000006 */
[----:B------:R-:W-:Y:S01]  /*aae0*/  PRMT R6, R3, 0x8880, R3 ;  /* 0x0000888003067816 */ /* 0x000fe20000000003 */
[----:B------:R-:W-:Y:S01]  /*aaf0*/  FADD R7, R7, -12582912 ;  /* 0xcb40000007077421 */ /* 0x000fe20000000000 */
[----:B------:R-:W-:Y:S01]  /*ab00*/  IADD3 R2, R2, 0x4b400000, RZ ;  /* 0x4b40000002027810 */ /* 0x000fe20007ffe0ff */
[----:B------:R-:W-:Y:S01]  /*ab10*/  FFMA R5, R132, R110, R5 ;  /* 0x0000006e84057223 */ /* 0x000fe20000000005 */
[----:B------:R-:W-:Y:S01]  /*ab20*/  IADD3 R8, R8, 0x4b400000, RZ ;  /* 0x4b40000008087810 */ /* 0x000fe20007ffe0ff */
[----:B------:R-:W-:Y:S01]  /*ab30*/  FFMA R7, R132, R114, R7 ;  /* 0x0000007284077223 */ /* 0x000fe20000000007 */
[----:B------:R-:W-:Y:S01]  /*ab40*/  PRMT R3, R3, 0x9991, R3 ;  /* 0x0000999103037816 */ /* 0x000fe20000000003 */
[----:B------:R-:W-:Y:S01]  /*ab50*/  FADD R11, R2, -12582912 ;  /* 0xcb400000020b7421 */ /* 0x000fe20000000000 */
[----:B------:R-:W-:Y:S01]  /*ab60*/  IADD3 R6, R6, 0x4b400000, RZ ;  /* 0x4b40000006067810 */ /* 0x000fe20007ffe0ff */
[----:B------:R-:W-:Y:S01]  /*ab70*/  IMAD.MOV.U32 R2, RZ, RZ, R16 ;  /* 0x000000ffff027224 */ /* 0x000fe200078e0010 */
[----:B------:R-:W-:Y:S01]  /*ab80*/  IADD3 R3, R3, 0x4b400000, RZ ;  /* 0x4b40000003037810 */ /* 0x000fe20007ffe0ff */
[----:B------:R-:W-:Y:S01]  /*ab90*/  FADD R8, R8, -12582912 ;  /* 0xcb40000008087421 */ /* 0x000fe20000000000 */
[----:B------:R-:W-:Y:S01]  /*aba0*/  @P3 SHF.R.U32.HI R2, RZ, R133, R134 ;  /* 0x00000085ff023219 */ /* 0x000fe20000011686 */
[----:B------:R-:W-:Y:S01]  /*abb0*/  FADD R9, R6, -12582912 ;  /* 0xcb40000006097421 */ /* 0x000fe20000000000 */
[----:B------:R-:W-:Y:S01]  /*abc0*/  FMNMX.NAN R5, R5, R0, !PT ;  /* 0x0000000005057209 */ /* 0x000fe20007820000 */
[C---:B------:R-:W-:Y:S01]  /*abd0*/  FFMA R11, R132.reuse, R102, R11 ;  /* 0x00000066840b7223 */ /* 0x040fe2000000000b */
[-C--:B------:R-:W-:Y:S01]  /*abe0*/  FMNMX.NAN R111, R111, R0.reuse, !PT ;  /* 0x000000006f6f7209 */ /* 0x080fe20007820000 */
[C---:B------:R-:W-:Y:S01]  /*abf0*/  FFMA R103, R132.reuse, R103, R8 ;  /* 0x0000006784677223 */ /* 0x040fe20000000008 */
[-C--:B------:R-:W-:Y:S01]  /*ac00*/  FMNMX.NAN R7, R7, R0.reuse, !PT ;  /* 0x0000000007077209 */ /* 0x080fe20007820000 */
[----:B------:R-:W-:Y:S01]  /*ac10*/  FADD R3, R3, -12582912 ;  /* 0xcb40000003037421 */ /* 0x000fe20000000000 */
[----:B------:R-:W-:Y:S01]  /*ac20*/  FMNMX.NAN R11, R11, R0, !PT ;  /* 0x000000000b0b7209 */ /* 0x000fe20007820000 */
[C---:B------:R-:W-:Y:S01]  /*ac30*/  FFMA R9, R132.reuse, R106, R9 ;  /* 0x0000006a84097223 */ /* 0x040fe20000000009 */
[-C--:B------:R-:W-:Y:S01]  /*ac40*/  FMNMX.NAN R103, R103, R0.reuse, !PT ;  /* 0x0000000067677209 */ /* 0x080fe20007820000 */
[----:B------:R-:W-:Y:S01]  /*ac50*/  IMAD.MOV R10, RZ, RZ, -R2 ;  /* 0x000000ffff0a7224 */ /* 0x000fe200078e0a02 */
[-C--:B------:R-:W-:Y:S01]  /*ac60*/  FMNMX.NAN R115, R115, R0.reuse, !PT ;  /* 0x0000000073737209 */ /* 0x080fe20007820000 */
[----:B------:R-:W-:Y:S01]  /*ac70*/  FFMA R107, R132, R107, R3 ;  /* 0x0000006b846b7223 */ /* 0x000fe20000000003 */
[----:B------:R-:W-:Y:S01]  /*ac80*/  FMNMX.NAN R9, R9, R0, !PT ;  /* 0x0000000009097209 */ /* 0x000fe20007820000 */
[----:B------:R-:W-:Y:S01]  /*ac90*/  IMAD R10, R137, R10, R16 ;  /* 0x0000000a890a7224 */ /* 0x000fe200078e0210 */
[----:B------:R-:W-:Y:S01]  /*aca0*/  F2I.NTZ R5, R5 ;  /* 0x0000000500057305 */ /* 0x000fe20000203100 */
[----:B------:R-:W-:-:S02]  /*acb0*/  SHF.R.S32.HI R3, RZ, 0x1f, R2 ;  /* 0x0000001fff037819 */ /* 0x000fc40000011402 */
[----:B------:R-:W-:Y:S01]  /*acc0*/  FMNMX.NAN R107, R107, R0, !PT ;  /* 0x000000006b6b7209 */ /* 0x000fe20007820000 */
[----:B------:R-:W-:Y:S02]  /*acd0*/  IMAD.SHL.U32 R12, R10, 0x20, RZ ;  /* 0x000000200a0c7824 */ /* 0x000fe400078e00ff */
[----:B------:R-:W-:Y:S02]  /*ace0*/  IMAD R3, R3, c[0x0][0x278], RZ ;  /* 0x00009e0003037a24 */ /* 0x000fe400078e02ff */
[----:B------:R-:W1:Y:S01]  /*acf0*/  F2I.NTZ R6, R111 ;  /* 0x0000006f00067305 */ /* 0x000e620000203100 */
[----:B------:R-:W-:Y:S01]  /*ad00*/  SHF.R.S32.HI R13, RZ, 0x1f, R12 ;  /* 0x0000001fff0d7819 */ /* 0x000fe2000001140c */
[----:B------:R-:W-:-:S04]  /*ad10*/  IMAD R3, R2, c[0x0][0x27c], R3 ;  /* 0x00009f0002037a24 */ /* 0x000fc800078e0203 */
[----:B------:R-:W-:Y:S02]  /*ad20*/  IMAD.WIDE.U32 R12, R2, c[0x0][0x278], R12 ;  /* 0x00009e00020c7a25 */ /* 0x000fe400078e000c */
[----:B------:R-:W-:Y:S02]  /*ad30*/  F2I.NTZ R11, R11 ;  /* 0x0000000b000b7305 */ /* 0x000fe40000203100 */
[----:B------:R-:W-:Y:S01]  /*ad40*/  IMAD.IADD R2, R13, 0x1, R3 ;  /* 0x000000010d027824 */ /* 0x000fe200078e0203 */
[----:B------:R-:W-:-:S04]  /*ad50*/  IADD3 R144, P1, P0, R144, c[0x0][0x270], R12 ;  /* 0x00009c0090907a10 */ /* 0x000fc8000783e00c */
[----:B------:R-:W-:Y:S01]  /*ad60*/  IADD3.X R145, R145, c[0x0][0x274], R2, P1, P0 ;  /* 0x00009d0091917a10 */ /* 0x000fe20000fe0402 */
[----:B------:R-:W2:Y:S01]  /*ad70*/  F2I.NTZ R8, R103 ;  /* 0x0000006700087305 */ /* 0x000ea20000203100 */
[----:B-1----:R-:W-:-:S07]  /*ad80*/  I2IP.S8.S32.SAT R5, R6, R5, RZ ;  /* 0x0000000506057239 */ /* 0x002fce00000010ff */
[----:B------:R-:W-:Y:S08]  /*ad90*/  F2I.NTZ R7, R7 ;  /* 0x0000000700077305 */ /* 0x000ff00000203100 */
[----:B------:R-:W1:Y:S01]  /*ada0*/  F2I.NTZ R4, R115 ;  /* 0x0000007300047305 */ /* 0x000e620000203100 */
[----:B--2---:R-:W-:-:S07]  /*adb0*/  I2IP.S8.S32.SAT R8, R8, R11, RZ ;  /* 0x0000000b08087239 */ /* 0x004fce00000010ff */
[----:B------:R-:W-:Y:S08]  /*adc0*/  F2I.NTZ R9, R9 ;  /* 0x0000000900097305 */ /* 0x000ff00000203100 */
[----:B------:R-:W2:Y:S01]  /*add0*/  F2I.NTZ R0, R107 ;  /* 0x0000006b00007305 */ /* 0x000ea20000203100 */
[----:B-1----:R-:W-:Y:S02]  /*ade0*/  I2IP.S8.S32.SAT R4, R4, R7, R5 ;  /* 0x0000000704047239 */ /* 0x002fe40000001005 */
[----:B--2---:R-:W-:-:S05]  /*adf0*/  I2IP.S8.S32.SAT R5, R0, R9, R8 ;  /* 0x0000000900057239 */ /* 0x004fca0000001008 */
        /* <DEDUP_REMOVED lines=13> */
[----:B------:R-:W-:Y:S01]  /*aed0*/  IADD3 R3, R206, 0x1, RZ ;  /* 0x00000001ce037810 */ /* 0x000fe20007ffe0ff */
[----:B------:R-:W-:-:S00]  /*aee0*/  ERRBAR ;  /* 0x00000000000079ab */ /* 0x000fc00000000000 */
[----:B------:R-:W-:-:S04]  /*aef0*/  ISETP.NE.AND P0, PT, R3, c[0x0][0x1b0], PT ;  /* 0x00006c0003007a0c */ /* 0x000fc80003f05270 */
[----:B------:R-:W-:-:S05]  /*af00*/  SEL R3, R3, RZ, P0 ;  /* 0x000000ff03037207 */ /* 0x000fca0000000000 */
[----:B------:R-:W-:Y:S01]  /*af10*/  STG.E.STRONG.GPU [R138.64], R3 ;  /* 0x000000038a007986 */ /* 0x000fe2000c10f90e */
[----:B------:R-:W-:Y:S05]  /*af20*/  EXIT ;  /* 0x000000000000794d */ /* 0x000fea0003800000 */
        .weak           $__internal_9_$__cuda_sm20_div_u64
        .type           $__internal_9_$__cuda_sm20_div_u64,@function
        .size           $__internal_9_$__cuda_sm20_div_u64,(.L_x_654 - $__internal_9_$__cuda_sm20_div_u64)
$__internal_9_$__cuda_sm20_div_u64:
[----:B------:R-:W-:Y:S02]  /*af30*/  MOV R156, R2 ;  /* 0x00000002009c7202 */ /* 0x000fe40000000f00 */
[----:B------:R-:W-:-:S04]  /*af40*/  MOV R157, R137 ;  /* 0x00000089009d7202 */ /* 0x000fc80000000f00 */
[----:B------:R-:W1:Y:S08]  /*af50*/  I2F.U64.RP R156, R156 ;  /* 0x0000009c009c7312 */ /* 0x000e700000309000 */
[----:B-1----:R-:W1:Y:S02]  /*af60*/  MUFU.RCP R152, R156 ;  /* 0x0000009c00987308 */ /* 0x002e640000001000 */
[----:B-1----:R-:W-:-:S06]  /*af70*/  IADD3 R152, R152, 0x1ffffffe, RZ ;  /* 0x1ffffffe98987810 */ /* 0x002fcc0007ffe0ff */
[----:B------:R-:W1:Y:S02]  /*af80*/  F2I.U64.TRUNC R152, R152 ;  /* 0x0000009800987311 */ /* 0x000e64000020d800 */
[----:B-1----:R-:W-:Y:S01]  /*af90*/  IMAD.WIDE.U32 R144, R152, R2, RZ ;  /* 0x0000000298907225 */ /* 0x002fe200078e00ff */
[----:B------:R-:W-:-:S03]  /*afa0*/  MOV R155, R152 ;  /* 0x00000098009b7202 */ /* 0x000fc60000000f00 */
[----:B------:R-:W-:Y:S01]  /*afb0*/  IMAD R145, R152, R137, R145 ;  /* 0x0000008998917224 */ /* 0x000fe200078e0291 */
[----:B------:R-:W-:-:S03]  /*afc0*/  IADD3 R149, P0, RZ, -R144, RZ ;  /* 0x80000090ff957210 */ /* 0x000fc60007f1e0ff */
        /* <DEDUP_REMOVED lines=18> */
[----:B------:R-:W-:Y:S01]  /*b0f0*/  IMAD.HI.U32 R145, P1, R149, R145, R154 ;  /* 0x0000009195917227 */ /* 0x000fe2000782009a */
[----:B------:R-:W-:-:S03]  /*b100*/  MOV R155, RZ ;  /* 0x000000ff009b7202 */ /* 0x000fc60000000f00 */
[----:B------:R-:W-:Y:S01]  /*b110*/  IMAD.HI.U32 R144, R149, R144, RZ ;  /* 0x0000009095907227 */ /* 0x000fe200078e00ff */
[----:B------:R-:W-:-:S03]  /*b120*/  IADD3 R145, P0, R152, R145, RZ ;  /* 0x0000009198917210 */ /* 0x000fc60007f1e0ff */
        /* <DEDUP_REMOVED lines=8> */
[----:B------:R-:W-:Y:S02]  /*b1b0*/  IMAD.X R152, RZ, RZ, R152, P1 ;  /* 0x000000ffff987224 */ /* 0x000fe400008e0698 */
[----:B------:R-:W-:-:S03]  /*b1c0*/  IMAD.WIDE.U32 R154, R144, R2, RZ ;  /* 0x00000002909a7225 */ /* 0x000fc600078e00ff */
[----:B------:R-:W-:Y:S01]  /*b1d0*/  IADD3.X R152, RZ, R152, RZ, P0, !PT ;  /* 0x00000098ff987210 */ /* 0x000fe200007fe4ff */
[----:B------:R-:W-:Y:S01]  /*b1e0*/  IMAD R149, R144, R137, R155 ;  /* 0x0000008990957224 */ /* 0x000fe200078e029b */
[----:B------:R-:W-:-:S03]  /*b1f0*/  IADD3 R145, P0, -R154, R148, RZ ;  /* 0x000000949a917210 */ /* 0x000fc60007f1e1ff */
[-C--:B------:R-:W-:Y:S01]  /*b200*/  IMAD R148, R152, R2.reuse, R149 ;  /* 0x0000000298947224 */ /* 0x080fe200078e0295 */
[----:B------:R-:W-:Y:S02]  /*b210*/  ISETP.GE.U32.AND P1, PT, R145, R2, PT ;  /* 0x000000029100720c */ /* 0x000fe40003f26070 */
[----:B------:R-:W-:Y:S01]  /*b220*/  IADD3 R149, R144, 0x1, RZ ;  /* 0x0000000190957810 */ /* 0x000fe20007ffe0ff */
[----:B------:R-:W-:Y:S01]  /*b230*/  IMAD.X R148, R147, 0x1, ~R148, P0 ;  /* 0x0000000193947824 */ /* 0x000fe200000e0e94 */
[----:B------:R-:W-:-:S04]  /*b240*/  IADD3 R152, P0, -R2, R145, RZ ;  /* 0x0000009102987210 */ /* 0x000fc80007f1e1ff */
[----:B------:R-:W-:Y:S02]  /*b250*/  ISETP.GE.U32.AND.EX P1, PT, R148, R137, PT, P1 ;  /* 0x000000899400720c */ /* 0x000fe40003f26110 */
[-C--:B------:R-:W-:Y:S02]  /*b260*/  IADD3.X R147, ~R137, R148.reuse, RZ, P0, !PT ;  /* 0x0000009489937210 */ /* 0x080fe400007fe5ff */
[----:B------:R-:W-:Y:S02]  /*b270*/  SEL R145, R152, R145, P1 ;  /* 0x0000009198917207 */ /* 0x000fe40000800000 */
[----:B------:R-:W-:Y:S01]  /*b280*/  SEL R148, R147, R148, P1 ;  /* 0x0000009493947207 */ /* 0x000fe20000800000 */
[----:B------:R-:W-:Y:S01]  /*b290*/  IMAD.MOV.U32 R147, RZ, RZ, 0x0 ;  /* 0x00000000ff937424 */ /* 0x000fe200078e00ff */
[----:B------:R-:W-:Y:S02]  /*b2a0*/  SEL R149, R149, R144, P1 ;  /* 0x0000009095957207 */ /* 0x000fe40000800000 */
[----:B------:R-:W-:-:S02]  /*b2b0*/  ISETP.GE.U32.AND P1, PT, R145, R2, PT ;  /* 0x000000029100720c */ /* 0x000fc40003f26070 */
[----:B------:R-:W-:Y:S02]  /*b2c0*/  ISETP.NE.U32.AND P0, PT, R2, RZ, PT ;  /* 0x000000ff0200720c */ /* 0x000fe40003f05070 */
[----:B------:R-:W-:Y:S02]  /*b2d0*/  IADD3 R144, R149, 0x1, RZ ;  /* 0x0000000195907810 */ /* 0x000fe40007ffe0ff */
[----:B------:R-:W-:Y:S02]  /*b2e0*/  ISETP.GE.U32.AND.EX P1, PT, R148, R137, PT, P1 ;  /* 0x000000899400720c */ /* 0x000fe40003f26110 */
[----:B------:R-:W-:Y:S02]  /*b2f0*/  ISETP.NE.AND.EX P0, PT, R137, RZ, PT, P0 ;  /* 0x000000ff8900720c */ /* 0x000fe40003f05300 */
[----:B------:R-:W-:-:S04]  /*b300*/  SEL R144, R144, R149, P1 ;  /* 0x0000009590907207 */ /* 0x000fc80000800000 */
[----:B------:R-:W-:Y:S01]  /*b310*/  SEL R144, R144, 0xffffffff, P0 ;  /* 0xffffffff90907807 */ /* 0x000fe20000000000 */
[----:B------:R-:W-:Y:S06]  /*b320*/  RET.REL.NODEC R146 `(_ZN7cutlass6KernelINS_4conv6kernel23ImplicitGemmConvolutionINS1_11threadblock22ImplicitGemmMultistageINS_4gemm9GemmShapeILi128ELi128ELi64EEENS4_48Conv2dFpropActivationTileAccessIteratorOptimizedINS_11MatrixShapeILi128ELi64EEEaNS_6layout12TensorNCxHWxILi32EEENS_9transform29TransposePitchLinearThreadMapINSF_29PitchLinearWarpRakedThreadMapINS_16PitchLinearShapeILi4096ELi2EEELi128ENSI_ILi32ELi1EEELi16EEENSI_ILi2ELi16EEEEENS_12AlignedArrayIaLi16ELi16EEEEENSF_11threadblock25RegularTileAccessIteratorISB_aNSC_37RowMajorTensorOpMultiplicandCrosswiseILi8ELi32EEELi0ESN_Li16EEELNS_4arch14CacheOperation4KindE0ENS4_44Conv2dFpropFilterTileAccessIteratorOptimizedINSA_ILi64ELi128EEEaNSC_12TensorCxRSKxILi32EEESN_SP_Lb0EEENSS_IS10_aNSC_40ColumnMajorTensorOpMultiplicandCrosswiseILi8ELi32EEELi1ESN_Li16EEELSY_1ENS6_11threadblock9MmaPolicyINS6_4warp11MmaTensorOpINS7_ILi64ELi64ELi64EEEaSU_aS15_iSE_NS19_17MmaTensorOpPolicyINSW_3MmaINS7_ILi16ELi8ELi32EEELi32EaNSC_8RowMajorEaNSC_11ColumnMajorEiS1F_NSW_21OpMultiplyAddSaturateEEENSA_ILi1ELi1EEEEELi1ELb1EbEENSA_ILi0ELi0EEES1M_Li1EEELi3EbEENS_8epilogue11threadblock19InterleavedEpilogueIS8_S1L_Li1ENS1Q_37InterleavedConvPredicatedTileIteratorINS1Q_34InterleavedConvOutputTileThreadMapINSA_ILi2ELi2EEENSA_ILi8ELi2EEELi128ELi8ELi8EEEaLi32EEENS1P_4warp24FragmentIteratorTensorOpIS1B_S1E_iNS_5ArrayIiLi4ELb1EEENSC_22ColumnMajorInterleavedILi32EEEEENS1P_6thread21LinearCombinationReluIaLi8EifLNS25_9ScaleType4KindE1ELNS_15FloatRoundStyleE2EEELi32EEENS17_30GemmIdentityThreadblockSwizzleILi1EEELNS1_8OperatorE0ENS1_17Conv2dProblemSizeELNS1_9GroupModeE0EEEEEvNT_6ParamsE) ;  /* 0xffff4cd092007950 */ /* 0x000fec0003c3ffff */
.L_x_618:
        /* <DEDUP_REMOVED lines=13> */
.L_x_654:


//--------------------- .text._ZN7cutlass6KernelINS_4conv6kernel23ImplicitGemmConvolutionINS1_11threadblock22ImplicitGemmMultistageINS_4gemm9GemmShapeILi128ELi64ELi64EEENS4_48Conv2dFpropActivationTileAccessIteratorOptimizedINS_11MatrixShapeILi128ELi64EEEaNS_6layout12TensorNCxHWxILi32EEENS_9transform29TransposePitchLinearThreadMapINSF_29PitchLinearWarpRakedThreadMapINS_16PitchLinearShapeILi4096ELi2EEELi64ENSI_ILi32ELi1EEELi16EEENSI_ILi2ELi16EEEEENS_12AlignedArrayIaLi16ELi16EEEEENSF_11threadblock25RegularTileAccessIteratorISB_aNSC_37RowMajorTensorOpMultiplicandCrosswiseILi8ELi32EEELi0ESN_Li16EEELNS_4arch14CacheOperation4KindE0ENS4_44Conv2dFpropFilterTileAccessIteratorOptimizedINSA_ILi64ELi64EEEaNSC_12TensorCxRSKxILi32EEENSG_INSH_INSI_ILi2048ELi2EEELi64ESK_Li16EEESM_EESP_Lb0EEENSS_IS10_aNSC_40ColumnMajorTensorOpMultiplicandCrosswiseILi8ELi32EEELi1ES15_Li16EEELSY_1ENS6_11threadblock9MmaPolicyINS6_4warp11MmaTensorOpINS7_ILi64ELi64ELi64EEEaSU_aS18_iSE_NS1C_17MmaTensorOpPolicyINSW_3MmaINS7_ILi16ELi8ELi32EEELi32EaNSC_8RowMajorEaNSC_11ColumnMajorEiS1I_NSW_21OpMultiplyAddSaturateEEENSA_ILi1ELi1EEEEELi1ELb1EbEENSA_ILi0ELi0EEES1P_Li1EEELi3EbEENS_8epilogue11threadblock19InterleavedEpilogueIS8_S1O_Li1ENS1T_37InterleavedConvPredicatedTileIteratorINS1T_34InterleavedConvOutputTileThreadMapINSA_ILi2ELi1EEENSA_ILi8ELi2EEELi64ELi8ELi8EEEaLi32EEENS1S_4warp24FragmentIteratorTensorOpIS1E_S1H_iNS_5ArrayIiLi4ELb1EEENSC_22ColumnMajorInterleavedILi32EEEEENS1S_6thread21LinearCombinationReluIaLi8EifLNS28_9ScaleType4KindE1ELNS_15FloatRoundStyleE2EEELi32EEENS1A_30GemmIdentityThreadblockSwizzleILi1EEELNS1_8OperatorE0ENS1_17Conv2dProblemSizeELNS1_9GroupModeE0EEEEEvNT_6ParamsE --------------------------
	.section	.text._ZN7cutlass6KernelINS_4conv6kernel23ImplicitGemmConvolutionINS1_11threadblock22ImplicitGemmMultistageINS_4gemm9GemmShapeILi128ELi64ELi64EEENS4_48Conv2dFpropActivationTileAccessIteratorOptimizedINS_11MatrixShapeILi128ELi64EEEaNS_6layout12TensorNCxHWxILi32EEENS_9transform29TransposePitchLinearThreadMapINSF_29PitchLinearWarpRakedThreadMapINS_16PitchLinearShapeILi4096ELi2EEELi64ENSI_ILi32ELi1EEELi16EEENSI_ILi2ELi16EEEEENS_12AlignedArrayIaLi16ELi16EEEEENSF_11threadblock25RegularTileAccessIteratorISB_aNSC_37RowMajorTensorOpMultiplicandCrosswiseILi8ELi32EEELi0ESN_Li16EEELNS_4arch14CacheOperation4KindE0ENS4_44Conv2dFpropFilterTileAccessIteratorOptimizedINSA_ILi64ELi64EEEaNSC_12TensorCxRSKxILi32EEENSG_INSH_INSI_ILi2048ELi2EEELi64ESK_Li16EEESM_EESP_Lb0EEENSS_IS10_aNSC_40ColumnMajorTensorOpMultiplicandCrosswiseILi8ELi32EEELi1ES15_Li16EEELSY_1ENS6_11threadblock9MmaPolicyINS6_4warp11MmaTensorOpINS7_ILi64ELi64ELi64EEEaSU_aS18_iSE_NS1C_17MmaTensorOpPolicyINSW_3MmaINS7_ILi16ELi8ELi32EEELi32EaNSC_8RowMajorEaNSC_11ColumnMajorEiS1I_NSW_21OpMultiplyAddSaturateEEENSA_ILi1ELi1EEEEELi1ELb1EbEENSA_ILi0ELi0EEES1P_Li1EEELi3EbEENS_8epilogue11threadblock19InterleavedEpilogueIS8_S1O_Li1ENS1T_37InterleavedConvPredicatedTileIteratorINS1T_34InterleavedConvOutputTileThreadMapINSA_ILi2ELi1EEENSA_ILi8ELi2EEELi64ELi8ELi8EEEaLi32EEENS1S_4warp24FragmentIteratorTensorOpIS1E_S1H_iNS_5ArrayIiLi4ELb1EEENSC_22ColumnMajorInterleavedILi32EEEEENS1S_6thread21LinearCombinationReluIaLi8EifLNS28_9ScaleType4KindE1ELNS_15FloatRoundStyleE2EEELi32EEENS1A_30GemmIdentityThreadblockSwizzleILi1EEELNS1_8OperatorE0ENS1_17Conv2dProblemSizeELNS1_9GroupModeE0EEEEEvNT_6ParamsE,"ax",@progbits
	.sectioninfo	@"SHI_REGISTERS=252"
	.align	128
.text._ZN7cutlass6KernelINS_4conv6kernel23ImplicitGemmConvolutionINS1_11threadblock22ImplicitGemmMultistageINS_4gemm9GemmShapeILi128ELi64ELi64EEENS4_48Conv2dFpropActivationTileAccessIteratorOptimizedINS_11MatrixShapeILi128ELi64EEEaNS_6layout12TensorNCxHWxILi32EEENS_9transform29TransposePitchLinearThreadMapINSF_29PitchLinearWarpRakedThreadMapINS_16PitchLinearShapeILi4096ELi2EEELi64ENSI_ILi32ELi1EEELi16EEENSI_ILi2ELi16EEEEENS_12AlignedArrayIaLi16ELi16EEEEENSF_11threadblock25RegularTileAccessIteratorISB_aNSC_37RowMajorTensorOpMultiplicandCrosswiseILi8ELi32EEELi0ESN_Li16EEELNS_4arch14CacheOperation4KindE0ENS4_44Conv2dFpropFilterTileAccessIteratorOptimizedINSA_ILi64ELi64EEEaNSC_12TensorCxRSKxILi32EEENSG_INSH_INSI_ILi2048ELi2EEELi64ESK_Li16EEESM_EESP_Lb0EEENSS_IS10_aNSC_40ColumnMajorTensorOpMultiplicandCrosswiseILi8ELi32EEELi1ES15_Li16EEELSY_1ENS6_11threadblock9MmaPolicyINS6_4warp11MmaTensorOpINS7_ILi64ELi64ELi64EEEaSU_aS18_iSE_NS1C_17MmaTensorOpPolicyINSW_3MmaINS7_ILi16ELi8ELi32EEELi32EaNSC_8RowMajorEaNSC_11ColumnMajorEiS1I_NSW_21OpMultiplyAddSaturateEEENSA_ILi1ELi1EEEEELi1ELb1EbEENSA_ILi0ELi0EEES1P_Li1EEELi3EbEENS_8epilogue11threadblock19InterleavedEpilogueIS8_S1O_Li1ENS1T_37InterleavedConvPredicatedTileIteratorINS1T_34InterleavedConvOutputTileThreadMapINSA_ILi2ELi1EEENSA_ILi8ELi2EEELi64ELi8ELi8EEEaLi32EEENS1S_4warp24FragmentIteratorTensorOpIS1E_S1H_iNS_5ArrayIiLi4ELb1EEENSC_22ColumnMajorInterleavedILi32EEEEENS1S_6thread21LinearCombinationReluIaLi8EifLNS28_9ScaleType4KindE1ELNS_15FloatRoundStyleE2EEELi32EEENS1A_30GemmIdentityThreadblockSwizzleILi1EEELNS1_8OperatorE0ENS1_17Conv2dProblemSizeELNS1_9GroupModeE0EEEEEvNT_6ParamsE:
        .type           _ZN7cutlass6KernelINS_4conv6kernel23ImplicitGemmConvolutionINS1_11threadblock22ImplicitGemmMultistageINS_4gemm9GemmShapeILi128ELi64ELi64EEENS4_48Conv2dFpropActivationTileAccessIteratorOptimizedINS_11MatrixShapeILi128ELi64EEEaNS_6layout12TensorNCxHWxILi32EEENS_9transform29TransposePitchLinearThreadMapINSF_29PitchLinearWarpRakedThreadMapINS_16PitchLinearShapeILi4096ELi2EEELi64ENSI_ILi32ELi1EEELi16EEENSI_ILi2ELi16EEEEENS_12AlignedArrayIaLi16ELi16EEEEENSF_11threadblock25RegularTileAccessIteratorISB_aNSC_37RowMajorTensorOpMultiplicandCrosswiseILi8ELi32EEELi0ESN_Li16EEELNS_4arch14CacheOperation4KindE0ENS4_44Conv2dFpropFilterTileAccessIteratorOptimizedINSA_ILi64ELi64EEEaNSC_12TensorCxRSKxILi32EEENSG_INSH_INSI_ILi2048ELi2EEELi64ESK_Li16EEESM_EESP_Lb0EEENSS_IS10_aNSC_40ColumnMajorTensorOpMultiplicandCrosswiseILi8ELi32EEELi1ES15_Li16EEELSY_1ENS6_11threadblock9MmaPolicyINS6_4warp11MmaTensorOpINS7_ILi64ELi64ELi64EEEaSU_aS18_iSE_NS1C_17MmaTensorOpPolicyINSW_3MmaINS7_ILi16ELi8ELi32EEELi32EaNSC_8RowMajorEaNSC_11ColumnMajorEiS1I_NSW_21OpMultiplyAddSaturateEEENSA_ILi1ELi1EEEEELi1ELb1EbEENSA_ILi0ELi0EEES1P_Li1EEELi3EbEENS_8epilogue11threadblock19InterleavedEpilogueIS8_S1O_Li1ENS1T_37InterleavedConvPredicatedTileIteratorINS1T_34InterleavedConvOutputTileThreadMapINSA_ILi2ELi1EEENSA_ILi8ELi2EEELi64ELi8ELi8EEEaLi32EEENS1S_4warp24FragmentIteratorTensorOpIS1E_S1H_iNS_5ArrayIiLi4ELb1EEENSC_22ColumnMajorInterleavedILi32EEEEENS1S_6thread21LinearCombinationReluIaLi8EifLNS28_9ScaleType4KindE1ELNS_15FloatRoundStyleE2EEELi32EEENS1A_30GemmIdentityThreadblockSwizzleILi1EEELNS1_8OperatorE0ENS1_17Conv2dProblemSizeELNS1_9GroupModeE0EEEEEvNT_6ParamsE,@function
        .size           _ZN7cutlass6KernelINS_4conv6kernel23ImplicitGemmConvolutionINS1_11threadblock22ImplicitGemmMultistageINS_4gemm9GemmShapeILi128ELi64ELi64EEENS4_48Conv2dFpropActivationTileAccessIteratorOptimizedINS_11MatrixShapeILi128ELi64EEEaNS_6layout12TensorNCxHWxILi32EEENS_9transform29TransposePitchLinearThreadMapINSF_29PitchLinearWarpRakedThreadMapINS_16PitchLinearShapeILi4096ELi2EEELi64ENSI_ILi32ELi1EEELi16EEENSI_ILi2ELi16EEEEENS_12AlignedArrayIaLi16ELi16EEEEENSF_11threadblock25RegularTileAccessIteratorISB_aNSC_37RowMajorTensorOpMultiplicandCrosswiseILi8ELi32EEELi0ESN_Li16EEELNS_4arch14CacheOperation4KindE0ENS4_44Conv2dFpropFilterTileAccessIteratorOptimizedINSA_ILi64ELi64EEEaNSC_12TensorCxRSKxILi32EEENSG_INSH_INSI_ILi2048ELi2EEELi64ESK_Li16EEESM_EESP_Lb0EEENSS_IS10_aNSC_40ColumnMajorTensorOpMultiplicandCrosswiseILi8ELi32EEELi1ES15_Li16EEELSY_1ENS6_11threadblock9MmaPolicyINS6_4warp11MmaTensorOpINS7_ILi64ELi64ELi64EEEaSU_aS18_iSE_NS1C_17MmaTensorOpPolicyINSW_3MmaINS7_ILi16ELi8ELi32EEELi32EaNSC_8RowMajorEaNSC_11ColumnMajorEiS1I_NSW_21OpMultiplyAddSaturateEEENSA_ILi1ELi1EEEEELi1ELb1EbEENSA_ILi0ELi0EEES1P_Li1EEELi3EbEENS_8epilogue11threadblock19InterleavedEpilogueIS8_S1O_Li1ENS1T_37InterleavedConvPredicatedTileIteratorINS1T_34InterleavedConvOutputTileThreadMapINSA_ILi2ELi1EEENSA_ILi8ELi2EEELi64ELi8ELi8EEEaLi32EEENS1S_4warp24FragmentIteratorTensorOpIS1E_S1H_iNS_5ArrayIiLi4ELb1EEENSC_22ColumnMajorInterleavedILi32EEEEENS1S_6thread21LinearCombinationReluIaLi8EifLNS28_9ScaleType4KindE1ELNS_15FloatRoundStyleE2EEELi32EEENS1A_30GemmIdentityThreadblockSwizzleILi1EEELNS1_8OperatorE0ENS1_17Conv2dProblemSizeELNS1_9GroupModeE0EEEEEvNT_6ParamsE,(.L_x_656 - _ZN7cutlass6KernelINS_4conv6kernel23ImplicitGemmConvolutionINS1_11threadblock22ImplicitGemmMultistageINS_4gemm9GemmShapeILi128ELi64ELi64EEENS4_48Conv2dFpropActivationTileAccessIteratorOptimizedINS_11MatrixShapeILi128ELi64EEEaNS_6layout12TensorNCxHWxILi32EEENS_9transform29TransposePitchLinearThreadMapINSF_29PitchLinearWarpRakedThreadMapINS_16PitchLinearShapeILi4096ELi2EEELi64ENSI_ILi32ELi1EEELi16EEENSI_ILi2ELi16EEEEENS_12AlignedArrayIaLi16ELi16EEEEENSF_11threadblock25RegularTileAccessIteratorISB_aNSC_37RowMajorTensorOpMultiplicandCrosswiseILi8ELi32EEELi0ESN_Li16EEELNS_4arch14CacheOperation4KindE0ENS4_44Conv2dFpropFilterTileAccessIteratorOptimizedINSA_ILi64ELi64EEEaNSC_12TensorCxRSKxILi32EEENSG_INSH_INSI_ILi2048ELi2EEELi64ESK_Li16EEESM_EESP_Lb0EEENSS_IS10_aNSC_40ColumnMajorTensorOpMultiplicandCrosswiseILi8ELi32EEELi1ES15_Li16EEELSY_1ENS6_11threadblock9MmaPolicyINS6_4warp11MmaTensorOpINS7_ILi64ELi64ELi64EEEaSU_aS18_iSE_NS1C_17MmaTensorOpPolicyINSW_3MmaINS7_ILi16ELi8ELi32EEELi32EaNSC_8RowMajorEaNSC_11ColumnMajorEiS1I_NSW_21OpMultiplyAddSaturateEEENSA_ILi1ELi1EEEEELi1ELb1EbEENSA_ILi0ELi0EEES1P_Li1EEELi3EbEENS_8epilogue11threadblock19InterleavedEpilogueIS8_S1O_Li1ENS1T_37InterleavedConvPredicatedTileIteratorINS1T_34InterleavedConvOutputTileThreadMapINSA_ILi2ELi1EEENSA_ILi8ELi2EEELi64ELi8ELi8EEEaLi32EEENS1S_4warp24FragmentIteratorTensorOpIS1E_S1H_iNS_5ArrayIiLi4ELb1EEENSC_22ColumnMajorInterleavedILi32EEEEENS1S_6thread21LinearCombinationReluIaLi8EifLNS28_9ScaleType4KindE1ELNS_15FloatRoundStyleE2EEELi32EEENS1A_30GemmIdentityThreadblockSwizzleILi1EEELNS1_8OperatorE0ENS1_17Conv2dProblemSizeELNS1_9GroupModeE0EEEEEvNT_6ParamsE)
        .other          _ZN7cutlass6KernelINS_4conv6kernel23ImplicitGemmConvolutionINS1_11threadblock22ImplicitGemmMultistageINS_4gemm9GemmShapeILi128ELi64ELi64EEENS4_48Conv2dFpropActivationTileAccessIteratorOptimizedINS_11MatrixShapeILi128ELi64EEEaNS_6layout12TensorNCxHWxILi32EEENS_9transform29TransposePitchLinearThreadMapINSF_29PitchLinearWarpRakedThreadMapINS_16PitchLinearShapeILi4096ELi2EEELi64ENSI_ILi32ELi1EEELi16EEENSI_ILi2ELi16EEEEENS_12AlignedArrayIaLi16ELi16EEEEENSF_11threadblock25RegularTileAccessIteratorISB_aNSC_37RowMajorTensorOpMultiplicandCrosswiseILi8ELi32EEELi0ESN_Li16EEELNS_4arch14CacheOperation4KindE0ENS4_44Conv2dFpropFilterTileAccessIteratorOptimizedINSA_ILi64ELi64EEEaNSC_12TensorCxRSKxILi32EEENSG_INSH_INSI_ILi2048ELi2EEELi64ESK_Li16EEESM_EESP_Lb0EEENSS_IS10_aNSC_40ColumnMajorTensorOpMultiplicandCrosswiseILi8ELi32EEELi1ES15_Li16EEELSY_1ENS6_11threadblock9MmaPolicyINS6_4warp11MmaTensorOpINS7_ILi64ELi64ELi64EEEaSU_aS18_iSE_NS1C_17MmaTensorOpPolicyINSW_3MmaINS7_ILi16ELi8ELi32EEELi32EaNSC_8RowMajorEaNSC_11ColumnMajorEiS1I_NSW_21OpMultiplyAddSaturateEEENSA_ILi1ELi1EEEEELi1ELb1EbEENSA_ILi0ELi0EEES1P_Li1EEELi3EbEENS_8epilogue11threadblock19InterleavedEpilogueIS8_S1O_Li1ENS1T_37InterleavedConvPredicatedTileIteratorINS1T_34InterleavedConvOutputTileThreadMapINSA_ILi2ELi1EEENSA_ILi8ELi2EEELi64ELi8ELi8EEEaLi32EEENS1S_4warp24FragmentIteratorTensorOpIS1E_S1H_iNS_5ArrayIiLi4ELb1EEENSC_22ColumnMajorInterleavedILi32EEEEENS1S_6thread21LinearCombinationReluIaLi8EifLNS28_9ScaleType4KindE1ELNS_15FloatRoundStyleE2EEELi32EEENS1A_30GemmIdentityThreadblockSwizzleILi1EEELNS1_8OperatorE0ENS1_17Conv2dProblemSizeELNS1_9GroupModeE0EEEEEvNT_6ParamsE,@"STO_CUDA_ENTRY STV_DEFAULT"
_ZN7cutlass6KernelINS_4conv6kernel23ImplicitGemmConvolutionINS1_11threadblock22ImplicitGemmMultistageINS_4gemm9GemmShapeILi128ELi64ELi64EEENS4_48Conv2dFpropActivationTileAccessIteratorOptimizedINS_11MatrixShapeILi128ELi64EEEaNS_6layout12TensorNCxHWxILi32EEENS_9transform29TransposePitchLinearThreadMapINSF_29PitchLinearWarpRakedThreadMapINS_16PitchLinearShapeILi4096ELi2EEELi64ENSI_ILi32ELi1EEELi16EEENSI_ILi2ELi16EEEEENS_12AlignedArrayIaLi16ELi16EEEEENSF_11threadblock25RegularTileAccessIteratorISB_aNSC_37RowMajorTensorOpMultiplicandCrosswiseILi8ELi32EEELi0ESN_Li16EEELNS_4arch14CacheOperation4KindE0ENS4_44Conv2dFpropFilterTileAccessIteratorOptimizedINSA_ILi64ELi64EEEaNSC_12TensorCxRSKxILi32EEENSG_INSH_INSI_ILi2048ELi2EEELi64ESK_Li16EEESM_EESP_Lb0EEENSS_IS10_aNSC_40ColumnMajorTensorOpMultiplicandCrosswiseILi8ELi32EEELi1ES15_Li16EEELSY_1ENS6_11threadblock9MmaPolicyINS6_4warp11MmaTensorOpINS7_ILi64ELi64ELi64EEEaSU_aS18_iSE_NS1C_17MmaTensorOpPolicyINSW_3MmaINS7_ILi16ELi8ELi32EEELi32EaNSC_8RowMajorEaNSC_11ColumnMajorEiS1I_NSW_21OpMultiplyAddSaturateEEENSA_ILi1ELi1EEEEELi1ELb1EbEENSA_ILi0ELi0EEES1P_Li1EEELi3EbEENS_8epilogue11threadblock19InterleavedEpilogueIS8_S1O_Li1ENS1T_37InterleavedConvPredicatedTileIteratorINS1T_34InterleavedConvOutputTileThreadMapINSA_ILi2ELi1EEENSA_ILi8ELi2EEELi64ELi8ELi8EEEaLi32EEENS1S_4warp24FragmentIteratorTensorOpIS1E_S1H_iNS_5ArrayIiLi4ELb1EEENSC_22ColumnMajorInterleavedILi32EEEEENS1S_6thread21LinearCombinationReluIaLi8EifLNS28_9ScaleType4KindE1ELNS_15FloatRoundStyleE2EEELi32EEENS1A_30GemmIdentityThreadblockSwizzleILi1EEELNS1_8OperatorE0ENS1_17Conv2dProblemSizeELNS1_9GroupModeE0EEEEEvNT_6ParamsE:
        /* <DEDUP_REMOVED lines=14> */
[----:B------:R-:W-:Y:S01]  /*00e0*/  ULDC UR5, c[0x0][0x19c] ;  /* 0x0000670000057ab9 */ /* 0x000fe20000000800 */
[----:B------:R-:W-:Y:S01]  /*00f0*/  MOV R196, 0x1 ;  /* 0x0000000100c47802 */ /* 0x000fe20000000f00 */
[----:B------:R-:W2:Y:S01]  /*0100*/  S2R R214, SR_CTAID.Z ;  /* 0x0000000000d67919 */ /* 0x000ea20000002700 */
[----:B------:R-:W-:Y:S01]  /*0110*/  UMOV UR4, 0x1 ;  /* 0x0000000100047882 */ /* 0x000fe20000000000 */
[----:B------:R-:W-:Y:S01]  /*0120*/  ISETP.NE.AND P1, PT, R2, 0x1, PT ;  /* 0x000000010200780c */ /* 0x000fe20003f25270 */
[----:B------:R-:W-:Y:S01]  /*0130*/  IMAD.MOV.U32 R2, RZ, RZ, c[0x0][0x20c] ;  /* 0x00008300ff027624 */ /* 0x000fe200078e00ff */
[----:B------:R-:W-:Y:S01]  /*0140*/  ULDC UR8, c[0x0][0x17c] ;  /* 0x00005f0000087ab9 */ /* 0x000fe20000000800 */
[----:B------:R-:W-:Y:S01]  /*0150*/  ISETP.LE.AND P6, PT, R196, c[0x0][0x17c], PT ;  /* 0x00005f00c4007a0c */ /* 0x000fe20003fc3270 */
[----:B------:R-:W-:Y:S01]  /*0160*/  ULDC UR7, c[0x0][0x180] ;  /* 0x0000600000077ab9 */ /* 0x000fe20000000800 */
[----:B------:R-:W-:Y:S01]  /*0170*/  CS2R R234, SRZ ;  /* 0x0000000000ea7805 */ /* 0x000fe2000001ff00 */
[----:B------:R-:W-:Y:S01]  /*0180*/  ISETP.NE.AND P0, PT, R2, 0x1, PT ;  /* 0x000000010200780c */ /* 0x000fe20003f05270 */
[----:B------:R-:W-:Y:S01]  /*0190*/  UISETP.NE.AND UP1, UPT, UR5, 0x1, UPT ;  /* 0x000000010500788c */ /* 0x000fe2000bf25270 */
[----:B------:R-:W-:Y:S01]  /*01a0*/  IMAD.MOV.U32 R232, RZ, RZ, RZ ;  /* 0x000000ffffe87224 */ /* 0x000fe200078e00ff */
[----:B------:R-:W-:Y:S01]  /*01b0*/  UIADD3 UR8, -UR4, UR8, URZ ;  /* 0x0000000804087290 */ /* 0x000fe2000fffe13f */
[----:B------:R-:W-:Y:S01]  /*01c0*/  IMAD.MOV.U32 R230, RZ, RZ, RZ ;  /* 0x000000ffffe67224 */ /* 0x000fe200078e00ff */
[----:B------:R-:W-:Y:S01]  /*01d0*/  UIADD3 UR7, -UR4, UR7, URZ ;  /* 0x0000000704077290 */ /* 0x000fe2000fffe13f */
[----:B------:R-:W-:Y:S01]  /*01e0*/  MOV R228, RZ ;  /* 0x000000ff00e47202 */ /* 0x000fe20000000f00 */
[----:B------:R-:W-:Y:S01]  /*01f0*/  USEL UR5, UR8, URZ, !UP1 ;  /* 0x0000003f08057287 */ /* 0x000fe2000c800000 */
[----:B------:R-:W-:Y:S01]  /*0200*/  IMAD.MOV.U32 R226, RZ, RZ, RZ ;  /* 0x000000ffffe27224 */ /* 0x000fe200078e00ff */
[----:B------:R-:W-:Y:S01]  /*0210*/  USEL UR4, UR7, URZ, !UP1 ;  /* 0x0000003f07047287 */ /* 0x000fe2000c800000 */
[----:B------:R-:W-:Y:S01]  /*0220*/  IMAD.MOV.U32 R224, RZ, RZ, RZ ;  /* 0x000000ffffe07224 */ /* 0x000fe200078e00ff */
[----:B------:R-:W-:Y:S01]  /*0230*/  MOV R222, RZ ;  /* 0x000000ff00de7202 */ /* 0x000fe20000000f00 */
[----:B------:R-:W-:Y:S01]  /*0240*/  IMAD.MOV.U32 R220, RZ, RZ, RZ ;  /* 0x000000ffffdc7224 */ /* 0x000fe200078e00ff */
[----:B-1----:R-:W-:-:S02]  /*0250*/  SHF.R.S32.HI R3, RZ, 0x1f, R0 ;  /* 0x0000001fff037819 */ /* 0x002fc40000011400 */
[----:B------:R-:W-:Y:S02]  /*0260*/  MOV R52, UR4 ;  /* 0x0000000400347c02 */ /* 0x000fe40008000f00 */
[----:B------:R-:W-:-:S04]  /*0270*/  LEA.HI R4, R3, R0, RZ, 0x5 ;  /* 0x0000000003047211 */ /* 0x000fc800078f28ff */
[----:B------:R-:W-:Y:S02]  /*0280*/  LOP3.LUT R51, R4, 0xffffffe0, RZ, 0xc0, !PT ;  /* 0xffffffe004337812 */ /* 0x000fe400078ec0ff */
[----:B------:R-:W-:-:S03]  /*0290*/  SHF.R.S32.HI R4, RZ, 0x5, R4 ;  /* 0x00000005ff047819 */ /* 0x000fc60000011404 */
[----:B------:R-:W-:-:S05]  /*02a0*/  IMAD.IADD R51, R0, 0x1, -R51 ;  /* 0x0000000100337824 */ /* 0x000fca00078e0a33 */
[----:B------:R-:W-:-:S04]  /*02b0*/  LEA.HI R50, R51, R51, RZ, 0x1 ;  /* 0x0000003333327211 */ /* 0x000fc800078f08ff */
[----:B------:R-:W-:Y:S02]  /*02c0*/  LOP3.LUT R6, R50, 0xfffffffe, RZ, 0xc0, !PT ;  /* 0xfffffffe32067812 */ /* 0x000fe400078ec0ff */
[----:B------:R-:W-:Y:S02]  /*02d0*/  SHF.R.S32.HI R50, RZ, 0x1, R50 ;  /* 0x00000001ff327819 */ /* 0x000fe40000011432 */
[----:B------:R-:W-:-:S03]  /*02e0*/  IADD3 R49, R51, -R6, RZ ;  /* 0x8000000633317210 */ /* 0x000fc60007ffe0ff */
[----:B------:R-:W-:Y:S02]  /*02f0*/  IMAD R17, R17, 0x80, R50 ;  /* 0x0000008011117824 */ /* 0x000fe400078e0232 */
[----:B------:R-:W-:Y:S02]  /*0300*/  IMAD R49, R4, 0x2, R49 ;  /* 0x0000000204317824 */ /* 0x000fe400078e0231 */
[C---:B------:R-:W-:Y:S01]  /*0310*/  @P1 IMAD.HI.U32 R5, R17.reuse, c[0x0][0x204], RZ ;  /* 0x0000810011051a27 */ /* 0x040fe200078e00ff */
[C---:B------:R-:W-:Y:S02]  /*0320*/  IADD3 R13, R17.reuse, 0x20, RZ ;  /* 0x00000020110d7810 */ /* 0x040fe40007ffe0ff */
[C---:B------:R-:W-:Y:S01]  /*0330*/  IADD3 R15, R17.reuse, 0x10, RZ ;  /* 0x00000010110f7810 */ /* 0x040fe20007ffe0ff */
[----:B------:R-:W-:Y:S01]  /*0340*/  IMAD.MOV.U32 R48, RZ, RZ, R17 ;  /* 0x000000ffff307224 */ /* 0x000fe200078e0011 */
[----:B------:R-:W-:Y:S01]  /*0350*/  IADD3 R11, R17, 0x30, RZ ;  /* 0x00000030110b7810 */ /* 0x000fe20007ffe0ff */
[----:B------:R-:W-:Y:S01]  /*0360*/  @P1 IMAD.HI.U32 R3, R13, c[0x0][0x204], RZ ;  /* 0x000081000d031a27 */ /* 0x000fe200078e00ff */
[----:B------:R-:W-:-:S02]  /*0370*/  IADD3 R7, R17, 0x60, RZ ;  /* 0x0000006011077810 */ /* 0x000fc40007ffe0ff */
[----:B------:R-:W-:Y:S01]  /*0380*/  @P1 SHF.R.U32.HI R48, RZ, c[0x0][0x208], R5 ;  /* 0x00008200ff301a19 */ /* 0x000fe20000011605 */
[----:B------:R-:W-:Y:S01]  /*0390*/  IMAD.MOV.U32 R44, RZ, RZ, R13 ;  /* 0x000000ffff2c7224 */ /* 0x000fe200078e000d */
[----:B------:R-:W-:Y:S01]  /*03a0*/  @P1 SHF.R.U32.HI R44, RZ, c[0x0][0x208], R3 ;  /* 0x00008200ff2c1a19 */ /* 0x000fe20000011603 */
[----:B------:R-:W-:Y:S01]  /*03b0*/  @P1 IMAD.HI.U32 R4, R15, c[0x0][0x204], RZ ;  /* 0x000081000f041a27 */ /* 0x000fe200078e00ff */
[C---:B------:R-:W-:Y:S02]  /*03c0*/  IADD3 R3, R17.reuse, 0x40, RZ ;  /* 0x0000004011037810 */ /* 0x040fe40007ffe0ff */
[----:B------:R-:W-:Y:S01]  /*03d0*/  IADD3 R9, R17, 0x50, RZ ;  /* 0x0000005011097810 */ /* 0x000fe20007ffe0ff */
[----:B------:R-:W-:Y:S01]  /*03e0*/  @P1 IMAD.HI.U32 R2, R11, c[0x0][0x204], RZ ;  /* 0x000081000b021a27 */ /* 0x000fe200078e00ff */
[----:B------:R-:W-:Y:S02]  /*03f0*/  IADD3 R5, R17, 0x70, RZ ;  /* 0x0000007011057810 */ /* 0x000fe40007ffe0ff */
[----:B------:R-:W-:Y:S01]  /*0400*/  MOV R45, R15 ;  /* 0x0000000f002d7202 */ /* 0x000fe20000000f00 */
[----:B------:R-:W-:Y:S01]  /*0410*/  @P1 IMAD.HI.U32 R8, R3, c[0x0][0x204], RZ ;  /* 0x0000810003081a27 */ /* 0x000fe200078e00ff */
[----:B------:R-:W-:-:S02]  /*0420*/  @P1 SHF.R.U32.HI R45, RZ, c[0x0][0x208], R4 ;  /* 0x00008200ff2d1a19 */ /* 0x000fc40000011604 */
[----:B------:R-:W-:Y:S01]  /*0430*/  MOV R41, R9 ;  /* 0x0000000900297202 */ /* 0x000fe20000000f00 */
[----:B------:R-:W-:Y:S01]  /*0440*/  IMAD.MOV.U32 R43, RZ, RZ, R11 ;  /* 0x000000ffff2b7224 */ /* 0x000fe200078e000b */
[----:B------:R-:W-:Y:S01]  /*0450*/  @P1 SHF.R.U32.HI R43, RZ, c[0x0][0x208], R2 ;  /* 0x00008200ff2b1a19 */ /* 0x000fe20000011602 */
[----:B------:R-:W-:Y:S01]  /*0460*/  IMAD.MOV.U32 R42, RZ, RZ, R3 ;  /* 0x000000ffff2a7224 */ /* 0x000fe200078e0003 */
[----:B------:R-:W-:Y:S01]  /*0470*/  @P1 SHF.R.U32.HI R42, RZ, c[0x0][0x208], R8 ;  /* 0x00008200ff2a1a19 */ /* 0x000fe20000011608 */
[----:B------:R-:W-:Y:S01]  /*0480*/  @P1 IMAD.HI.U32 R4, R7, c[0x0][0x204], RZ ;  /* 0x0000810007041a27 */ /* 0x000fe200078e00ff */
[----:B------:R-:W-:-:S03]  /*0490*/  IADD3 R14, -R45, RZ, RZ ;  /* 0x000000ff2d0e7210 */ /* 0x000fc60007ffe1ff */
[----:B------:R-:W-:-:S04]  /*04a0*/  @P1 IMAD.HI.U32 R6, R9, c[0x0][0x204], RZ ;  /* 0x0000810009061a27 */ /* 0x000fc800078e00ff */
[----:B------:R-:W-:Y:S01]  /*04b0*/  @P1 IMAD.HI.U32 R2, R5, c[0x0][0x204], RZ ;  /* 0x0000810005021a27 */ /* 0x000fe200078e00ff */
[----:B------:R-:W-:-:S03]  /*04c0*/  @P1 SHF.R.U32.HI R41, RZ, c[0x0][0x208], R6 ;  /* 0x00008200ff291a19 */ /* 0x000fc60000011606 */
[----:B------:R-:W-:Y:S01]  /*04d0*/  IMAD.MOV R16, RZ, RZ, -R48 ;  /* 0x000000ffff107224 */ /* 0x000fe200078e0a30 */
[----:B------:R-:W-:Y:S01]  /*04e0*/  IADD3 R8, -R41, RZ, RZ ;  /* 0x000000ff29087210 */ /* 0x000fe20007ffe1ff */
[----:B------:R-:W-:Y:S01]  /*04f0*/  IMAD.MOV.U32 R40, RZ, RZ, R7 ;  /* 0x000000ffff287224 */ /* 0x000fe200078e0007 */
[----:B------:R-:W-:Y:S01]  /*0500*/  @P1 SHF.R.U32.HI R40, RZ, c[0x0][0x208], R4 ;  /* 0x00008200ff281a19 */ /* 0x000fe20000011604 */
[----:B------:R-:W-:Y:S01]  /*0510*/  IMAD.MOV.U32 R39, RZ, RZ, R5 ;  /* 0x000000ffff277224 */ /* 0x000fe200078e0005 */
[----:B------:R-:W-:Y:S01]  /*0520*/  @P1 SHF.R.U32.HI R39, RZ, c[0x0][0x208], R2 ;  /* 0x00008200ff271a19 */ /* 0x000fe20000011602 */
[----:B------:R-:W-:Y:S02]  /*0530*/  IMAD.MOV R4, RZ, RZ, -R42 ;  /* 0x000000ffff047224 */ /* 0x000fe400078e0a2a */
[----:B------:R-:W-:Y:S02]  /*0540*/  IMAD R16, R16, c[0x0][0x200], R17 ;  /* 0x0000800010107a24 */ /* 0x000fe400078e0211 */
[----:B------:R-:W-:-:S02]  /*0550*/  IMAD.MOV R2, RZ, RZ, -R44 ;  /* 0x000000ffff027224 */ /* 0x000fc400078e0a2c */
[----:B------:R-:W-:Y:S02]  /*0560*/  IMAD R4, R4, c[0x0][0x200], R3 ;  /* 0x0000800004047a24 */ /* 0x000fe400078e0203 */
[----:B------:R-:W-:Y:S02]  /*0570*/  IMAD.MOV R6, RZ, RZ, -R40 ;  /* 0x000000ffff067224 */ /* 0x000fe400078e0a28 */
[----:B------:R-:W-:-:S04]  /*0580*/  @P0 IMAD.HI.U32 R3, R16, c[0x0][0x210], RZ ;  /* 0x0000840010030a27 */ /* 0x000fc800078e00ff */
[----:B------:R-:W-:Y:S02]  /*0590*/  IMAD R14, R14, c[0x0][0x200], R15 ;  /* 0x000080000e0e7a24 */ /* 0x000fe400078e020f */
[----:B------:R-:W-:Y:S02]  /*05a0*/  IMAD R2, R2, c[0x0][0x200], R13 ;  /* 0x0000800002027a24 */ /* 0x000fe400078e020d */
[----:B------:R-:W-:Y:S01]  /*05b0*/  IMAD.MOV R12, RZ, RZ, -R43 ;  /* 0x000000ffff0c7224 */ /* 0x000fe200078e0a2b */
[----:B------:R-:W-:Y:S01]  /*05c0*/  MOV R15, R14 ;  /* 0x0000000e000f7202 */ /* 0x000fe20000000f00 */
[----:B------:R-:W-:Y:S01]  /*05d0*/  IMAD.MOV.U32 R17, RZ, RZ, R16 ;  /* 0x000000ffff117224 */ /* 0x000fe200078e0010 */
[----:B------:R-:W-:Y:S01]  /*05e0*/  @P0 SHF.R.U32.HI R17, RZ, c[0x0][0x214], R3 ;  /* 0x00008500ff110a19 */ /* 0x000fe20000011603 */
[----:B------:R-:W-:Y:S02]  /*05f0*/  IMAD R8, R8, c[0x0][0x200], R9 ;  /* 0x0000800008087a24 */ /* 0x000fe400078e0209 */
[----:B------:R-:W-:-:S02]  /*0600*/  IMAD R6, R6, c[0x0][0x200], R7 ;  /* 0x0000800006067a24 */ /* 0x000fc400078e0207 */
[----:B------:R-:W-:Y:S02]  /*0610*/  IMAD.MOV R10, RZ, RZ, -R39 ;  /* 0x000000ffff0a7224 */ /* 0x000fe400078e0a27 */
[----:B------:R-:W-:-:S04]  /*0620*/  @P0 IMAD.HI.U32 R18, R14, c[0x0][0x210], RZ ;  /* 0x000084000e120a27 */ /* 0x000fc800078e00ff */
[----:B------:R-:W-:Y:S01]  /*0630*/  @P0 IMAD.HI.U32 R7, R2, c[0x0][0x210], RZ ;  /* 0x0000840002070a27 */ /* 0x000fe200078e00ff */
[----:B------:R-:W-:-:S03]  /*0640*/  @P0 SHF.R.U32.HI R15, RZ, c[0x0][0x214], R18 ;  /* 0x00008500ff0f0a19 */ /* 0x000fc60000011612 */
[----:B------:R-:W-:Y:S02]  /*0650*/  IMAD R12, R12, c[0x0][0x200], R11 ;  /* 0x000080000c0c7a24 */ /* 0x000fe400078e020b */
[----:B------:R-:W-:-:S04]  /*0660*/  @P0 IMAD.HI.U32 R3, R4, c[0x0][0x210], RZ ;  /* 0x0000840004030a27 */ /* 0x000fc800078e00ff */
[----:B------:R-:W-:-:S04]  /*0670*/  @P0 IMAD.HI.U32 R21, R8, c[0x0][0x210], RZ ;  /* 0x0000840008150a27 */ /* 0x000fc800078e00ff */
[----:B------:R-:W-:Y:S02]  /*0680*/  IMAD R10, R10, c[0x0][0x200], R5 ;  /* 0x000080000a0a7a24 */ /* 0x000fe400078e0205 */
[----:B------:R-:W-:Y:S01]  /*0690*/  IMAD.MOV.U32 R13, RZ, RZ, R2 ;  /* 0x000000ffff0d7224 */ /* 0x000fe200078e0002 */
[----:B------:R-:W-:Y:S01]  /*06a0*/  @P0 SHF.R.U32.HI R13, RZ, c[0x0][0x214], R7 ;  /* 0x00008500ff0d0a19 */ /* 0x000fe20000011607 */
[----:B------:R-:W-:-:S04]  /*06b0*/  @P0 IMAD.HI.U32 R5, R12, c[0x0][0x210], RZ ;  /* 0x000084000c050a27 */ /* 0x000fc800078e00ff */
[----:B------:R-:W-:Y:S01]  /*06c0*/  IMAD.MOV.U32 R9, RZ, RZ, R4 ;  /* 0x000000ffff097224 */ /* 0x000fe200078e0004 */
[----:B------:R-:W-:Y:S01]  /*06d0*/  @P0 SHF.R.U32.HI R9, RZ, c[0x0][0x214], R3 ;  /* 0x00008500ff090a19 */ /* 0x000fe20000011603 */
[----:B------:R-:W-:Y:S01]  /*06e0*/  IMAD.MOV R19, RZ, RZ, -R17 ;  /* 0x000000ffff137224 */ /* 0x000fe200078e0a11 */
[----:B------:R-:W-:Y:S01]  /*06f0*/  MOV R3, R8 ;  /* 0x0000000800037202 */ /* 0x000fe20000000f00 */
[----:B------:R-:W-:Y:S01]  /*0700*/  IMAD.MOV.U32 R11, RZ, RZ, R12 ;  /* 0x000000ffff0b7224 */ /* 0x000fe200078e000c */
[----:B------:R-:W-:Y:S01]  /*0710*/  @P0 SHF.R.U32.HI R3, RZ, c[0x0][0x214], R21 ;  /* 0x00008500ff030a19 */ /* 0x000fe20000011615 */
[----:B------:R-:W-:Y:S01]  /*0720*/  IMAD R16, R19, c[0x0][0x20c], R16 ;  /* 0x0000830013107a24 */ /* 0x000fe200078e0210 */
[----:B------:R-:W-:Y:S01]  /*0730*/  IADD3 R21, -R15, RZ, RZ ;  /* 0x000000ff0f157210 */ /* 0x000fe20007ffe1ff */
[----:B------:R-:W-:Y:S01]  /*0740*/  IMAD.MOV R19, RZ, RZ, -R13 ;  /* 0x000000ffff137224 */ /* 0x000fe200078e0a0d */
[----:B------:R-:W-:Y:S01]  /*0750*/  @P0 SHF.R.U32.HI R11, RZ, c[0x0][0x214], R5 ;  /* 0x00008500ff0b0a19 */ /* 0x000fe20000011605 */
[----:B------:R-:W-:-:S04]  /*0760*/  @P0 IMAD.HI.U32 R20, R6, c[0x0][0x210], RZ ;  /* 0x0000840006140a27 */ /* 0x000fc800078e00ff */
[----:B------:R-:W-:Y:S02]  /*0770*/  IMAD R54, R21, c[0x0][0x20c], R14 ;  /* 0x0000830015367a24 */ /* 0x000fe400078e020e */
[----:B------:R-:W-:Y:S01]  /*0780*/  IMAD R36, R19, c[0x0][0x20c], R2 ;  /* 0x0000830013247a24 */ /* 0x000fe200078e0202 */
[----:B------:R-:W-:Y:S01]  /*0790*/  IADD3 R19, -R9, RZ, RZ ;  /* 0x000000ff09137210 */ /* 0x000fe20007ffe1ff */
[----:B------:R-:W-:Y:S02]  /*07a0*/  IMAD.MOV R21, RZ, RZ, -R11 ;  /* 0x000000ffff157224 */ /* 0x000fe400078e0a0b */
[----:B------:R-:W-:Y:S01]  /*07b0*/  IMAD.MOV.U32 R7, RZ, RZ, R6 ;  /* 0x000000ffff077224 */ /* 0x000fe200078e0006 */
[----:B------:R-:W-:Y:S01]  /*07c0*/  @P0 SHF.R.U32.HI R7, RZ, c[0x0][0x214], R20 ;  /* 0x00008500ff070a19 */ /* 0x000fe20000011614 */
[----:B------:R-:W-:Y:S02]  /*07d0*/  IMAD R14, R21, c[0x0][0x20c], R12 ;  /* 0x00008300150e7a24 */ /* 0x000fe400078e020c */
[----:B------:R-:W-:Y:S01]  /*07e0*/  IMAD R12, R19, c[0x0][0x20c], R4 ;  /* 0x00008300130c7a24 */ /* 0x000fe200078e0204 */
[----:B------:R-:W-:Y:S01]  /*07f0*/  MOV R4, c[0x0][0x18c] ;  /* 0x0000630000047a02 */ /* 0x000fe20000000f00 */
[----:B--2---:R-:W-:-:S02]  /*0800*/  IMAD R2, R214, 0x4, R49 ;  /* 0x00000004d6027824 */ /* 0x004fc400078e0231 */
[----:B------:R-:W-:Y:S02]  /*0810*/  IMAD.MOV R19, RZ, RZ, -R3 ;  /* 0x000000ffff137224 */ /* 0x000fe400078e0a03 */
[----:B------:R-:W-:Y:S02]  /*0820*/  IMAD.SHL.U32 R2, R2, 0x10, RZ ;  /* 0x0000001002027824 */ /* 0x000fe400078e00ff */
[----:B------:R-:W-:Y:S02]  /*0830*/  IMAD R24, R3, R4, -c[0x0][0x184] ;  /* 0x8000610003187624 */ /* 0x000fe400078e0204 */
[----:B------:R-:W-:Y:S01]  /*0840*/  IMAD.MOV R3, RZ, RZ, -R7 ;  /* 0x000000ffff037224 */ /* 0x000fe200078e0a07 */
[----:B------:R-:W-:Y:S01]  /*0850*/  SHF.R.S32.HI R21, RZ, 0x1f, R2 ;  /* 0x0000001fff157819 */ /* 0x000fe20000011402 */
[----:B------:R-:W-:-:S03]  /*0860*/  @P0 IMAD.HI.U32 R18, R10, c[0x0][0x210], RZ ;  /* 0x000084000a120a27 */ /* 0x000fc600078e00ff */
[----:B------:R-:W-:Y:S01]  /*0870*/  LEA.HI R46, R21, R2, RZ, 0x5 ;  /* 0x00000002152e7211 */ /* 0x000fe200078f28ff */
[----:B------:R-:W-:Y:S02]  /*0880*/  IMAD R6, R3, c[0x0][0x20c], R6 ;  /* 0x0000830003067a24 */ /* 0x000fe400078e0206 */
[----:B------:R-:W-:Y:S01]  /*0890*/  IMAD.MOV.U32 R3, RZ, RZ, c[0x0][0x190] ;  /* 0x00006400ff037624 */ /* 0x000fe200078e00ff */
[----:B------:R-:W-:Y:S01]  /*08a0*/  LOP3.LUT R47, R46, 0xffffffe0, RZ, 0xc0, !PT ;  /* 0xffffffe02e2f7812 */ /* 0x000fe200078ec0ff */
[-C--:B------:R-:W-:Y:S01]  /*08b0*/  IMAD R34, R17, R4.reuse, -c[0x0][0x184] ;  /* 0x8000610011227624 */ /* 0x080fe200078e0204 */
[----:B------:R-:W-:Y:S01]  /*08c0*/  MOV R17, UR5 ;  /* 0x0000000500117c02 */ /* 0x000fe20008000f00 */
[----:B------:R-:W-:Y:S01]  /*08d0*/  IMAD R8, R19, c[0x0][0x20c], R8 ;  /* 0x0000830013087a24 */ /* 0x000fe200078e0208 */
[----:B------:R-:W-:Y:S01]  /*08e0*/  SHF.R.S32.HI R46, RZ, 0x5, R46 ;  /* 0x00000005ff2e7819 */ /* 0x000fe2000001142e */
[----:B------:R-:W-:Y:S02]  /*08f0*/  IMAD R32, R15, R4, -c[0x0][0x184] ;  /* 0x800061000f207624 */ /* 0x000fe400078e0204 */
[----:B------:R-:W-:Y:S01]  /*0900*/  IMAD.MOV.U32 R5, RZ, RZ, R10 ;  /* 0x000000ffff057224 */ /* 0x000fe200078e000a */
[----:B------:R-:W-:Y:S01]  /*0910*/  @P0 SHF.R.U32.HI R5, RZ, c[0x0][0x214], R18 ;  /* 0x00008500ff050a19 */ /* 0x000fe20000011612 */
[----:B------:R-:W-:-:S02]  /*0920*/  IMAD R31, R54, R3, -c[0x0][0x188] ;  /* 0x80006200361f7624 */ /* 0x000fc400078e0203 */
[----:B------:R-:W-:Y:S02]  /*0930*/  IMAD R18, R17, c[0x0][0x194], R32 ;  /* 0x0000650011127a24 */ /* 0x000fe400078e0220 */
[----:B------:R-:W-:Y:S02]  /*0940*/  IMAD R23, R8, R3, -c[0x0][0x188] ;  /* 0x8000620008177624 */ /* 0x000fe400078e0203 */
[----:B------:R-:W-:Y:S02]  /*0950*/  IMAD R8, R52, c[0x0][0x198], R31 ;  /* 0x0000660034087a24 */ /* 0x000fe400078e021f */
[-C--:B------:R-:W-:Y:S02]  /*0960*/  IMAD R30, R13, R4.reuse, -c[0x0][0x184] ;  /* 0x800061000d1e7624 */ /* 0x080fe400078e0204 */
[-C--:B------:R-:W-:Y:S02]  /*0970*/  IMAD R28, R11, R4.reuse, -c[0x0][0x184] ;  /* 0x800061000b1c7624 */ /* 0x080fe400078e0204 */
[----:B------:R-:W-:-:S02]  /*0980*/  IMAD R26, R9, R4, -c[0x0][0x184] ;  /* 0x80006100091a7624 */ /* 0x000fc400078e0204 */
[-C--:B------:R-:W-:Y:S02]  /*0990*/  IMAD R22, R7, R4.reuse, -c[0x0][0x184] ;  /* 0x8000610007167624 */ /* 0x080fe400078e0204 */
[----:B------:R-:W-:Y:S02]  /*09a0*/  IMAD R4, R5, R4, -c[0x0][0x184] ;  /* 0x8000610005047624 */ /* 0x000fe400078e0204 */
[----:B------:R-:W-:Y:S02]  /*09b0*/  IMAD.MOV R5, RZ, RZ, -R5 ;  /* 0x000000ffff057224 */ /* 0x000fe400078e0a05 */
[----:B------:R-:W-:Y:S02]  /*09c0*/  IMAD R18, R18, c[0x0][0x1d0], RZ ;  /* 0x0000740012127a24 */ /* 0x000fe400078e02ff */
[----:B------:R-:W-:Y:S02]  /*09d0*/  IMAD.IADD R47, R2, 0x1, -R47 ;  /* 0x00000001022f7824 */ /* 0x000fe400078e0a2f */
[----:B------:R-:W-:Y:S01]  /*09e0*/  IMAD.SHL.U32 R8, R8, 0x20, RZ ;  /* 0x0000002008087824 */ /* 0x000fe200078e00ff */
[----:B------:R-:W-:Y:S01]  /*09f0*/  SHF.R.S32.HI R21, RZ, 0x1f, R18 ;  /* 0x0000001fff157819 */ /* 0x000fe20000011412 */
[-C--:B------:R-:W-:Y:S01]  /*0a00*/  IMAD R29, R36, R3.reuse, -c[0x0][0x188] ;  /* 0x80006200241d7624 */ /* 0x080fe200078e0203 */
[----:B------:R-:W-:Y:S01]  /*0a10*/  SHF.R.S32.HI R38, RZ, 0x1f, R47 ;  /* 0x0000001fff267819 */ /* 0x000fe2000001142f */
[----:B------:R-:W-:Y:S01]  /*0a20*/  IMAD R33, R16, R3, -c[0x0][0x188] ;  /* 0x8000620010217624 */ /* 0x000fe200078e0203 */
[----:B------:R-:W-:Y:S01]  /*0a30*/  IADD3 R18, P3, P2, R18, R47, R8 ;  /* 0x0000002f12127210 */ /* 0x000fe20007a7e008 */
[----:B------:R-:W-:Y:S01]  /*0a40*/  IMAD R10, R5, c[0x0][0x20c], R10 ;  /* 0x00008300050a7a24 */ /* 0x000fe200078e020a */
[----:B------:R-:W-:Y:S01]  /*0a50*/  SHF.R.S32.HI R8, RZ, 0x1f, R8 ;  /* 0x0000001fff087819 */ /* 0x000fe20000011408 */
[----:B------:R-:W-:-:S02]  /*0a60*/  IMAD R16, R17, c[0x0][0x194], R30 ;  /* 0x0000650011107a24 */ /* 0x000fc400078e021e */
[-C--:B------:R-:W-:Y:S01]  /*0a70*/  IMAD R5, R6, R3.reuse, -c[0x0][0x188] ;  /* 0x8000620006057624 */ /* 0x080fe200078e0203 */
[----:B------:R-:W-:Y:S01]  /*0a80*/  IADD3.X R21, R21, R38, R8, P3, P2 ;  /* 0x0000002615157210 */ /* 0x000fe20001fe4408 */
[----:B------:R-:W-:Y:S02]  /*0a90*/  IMAD R20, R17, c[0x0][0x194], R34 ;  /* 0x0000650011147a24 */ /* 0x000fe400078e0222 */
[-C--:B------:R-:W-:Y:S02]  /*0aa0*/  IMAD R25, R12, R3.reuse, -c[0x0][0x188] ;  /* 0x800062000c197624 */ /* 0x080fe400078e0203 */
[C---:B------:R-:W-:Y:S02]  /*0ab0*/  IMAD R6, R52.reuse, c[0x0][0x198], R29 ;  /* 0x0000660034067a24 */ /* 0x040fe400078e021d */
[----:B------:R-:W-:Y:S02]  /*0ac0*/  IMAD R12, R52, c[0x0][0x198], R33 ;  /* 0x00006600340c7a24 */ /* 0x000fe400078e0221 */
[----:B------:R-:W-:Y:S01]  /*0ad0*/  IMAD R27, R14, R3, -c[0x0][0x188] ;  /* 0x800062000e1b7624 */ /* 0x000fe200078e0203 */
[----:B------:R-:W-:Y:S01]  /*0ae0*/  SHF.L.U32 R6, R6, 0x5, RZ ;  /* 0x0000000506067819 */ /* 0x000fe200000006ff */
[----:B------:R-:W-:-:S02]  /*0af0*/  IMAD R16, R16, c[0x0][0x1d0], RZ ;  /* 0x0000740010107a24 */ /* 0x000fc400078e02ff */
[----:B------:R-:W-:Y:S02]  /*0b00*/  IMAD R20, R20, c[0x0][0x1d0], RZ ;  /* 0x0000740014147a24 */ /* 0x000fe400078e02ff */
[----:B------:R-:W-:Y:S01]  /*0b10*/  IMAD R3, R10, R3, -c[0x0][0x188] ;  /* 0x800062000a037624 */ /* 0x000fe200078e0203 */
[----:B------:R-:W-:Y:S01]  /*0b20*/  SHF.R.S32.HI R7, RZ, 0x1f, R16 ;  /* 0x0000001fff077819 */ /* 0x000fe20000011410 */
[----:B------:R-:W-:Y:S01]  /*0b30*/  IMAD.SHL.U32 R12, R12, 0x20, RZ ;  /* 0x000000200c0c7824 */ /* 0x000fe200078e00ff */
[----:B------:R-:W-:Y:S01]  /*0b40*/  SHF.R.S32.HI R15, RZ, 0x1f, R20 ;  /* 0x0000001fff0f7819 */ /* 0x000fe20000011414 */
[C---:B------:R-:W-:Y:S01]  /*0b50*/  IMAD R10, R17.reuse, c[0x0][0x194], R24 ;  /* 0x00006500110a7a24 */ /* 0x040fe200078e0218 */
[-C--:B------:R-:W-:Y:S01]  /*0b60*/  IADD3 R16, P1, P0, R16, R47.reuse, R6 ;  /* 0x0000002f10107210 */ /* 0x080fe2000783e006 */
[----:B------:R-:W-:Y:S01]  /*0b70*/  IMAD R14, R17, c[0x0][0x194], R28 ;  /* 0x00006500110e7a24 */ /* 0x000fe200078e021c */
[-CC-:B------:R-:W-:Y:S01]  /*0b80*/  IADD3 R20, P5, P4, R20, R47.reuse, R12.reuse ;  /* 0x0000002f14147210 */ /* 0x180fe20007cbe00c */
[C---:B------:R-:W-:Y:S01]  /*0b90*/  IMAD R8, R52.reuse, c[0x0][0x198], R23 ;  /* 0x0000660034087a24 */ /* 0x040fe200078e0217 */
[----:B------:R-:W-:Y:S01]  /*0ba0*/  SHF.R.S32.HI R9, RZ, 0x1f, R12 ;  /* 0x0000001fff097819 */ /* 0x000fe2000001140c */
[----:B------:R-:W-:Y:S01]  /*0bb0*/  IMAD R36, R52, c[0x0][0x198], R27 ;  /* 0x0000660034247a24 */ /* 0x000fe200078e021b */
[----:B------:R-:W-:Y:S01]  /*0bc0*/  SHF.R.S32.HI R6, RZ, 0x1f, R6 ;  /* 0x0000001fff067819 */ /* 0x000fe20000011406 */
[----:B------:R-:W-:Y:S01]  /*0bd0*/  IMAD R10, R10, c[0x0][0x1d0], RZ ;  /* 0x000074000a0a7a24 */ /* 0x000fe200078e02ff */
[----:B------:R-:W-:Y:S01]  /*0be0*/  SHF.L.U32 R8, R8, 0x5, RZ ;  /* 0x0000000508087819 */ /* 0x000fe200000006ff */
[----:B------:R-:W-:Y:S01]  /*0bf0*/  IMAD R14, R14, c[0x0][0x1d0], RZ ;  /* 0x000074000e0e7a24 */ /* 0x000fe200078e02ff */
[-C--:B------:R-:W-:Y:S01]  /*0c00*/  IADD3.X R15, R15, R38.reuse, R9, P5, P4 ;  /* 0x000000260f0f7210 */ /* 0x080fe20002fe8409 */
[----:B------:R-:W-:Y:S01]  /*0c10*/  IMAD.SHL.U32 R36, R36, 0x20, RZ ;  /* 0x0000002024247824 */ /* 0x000fe200078e00ff */
[-C--:B------:R-:W-:Y:S01]  /*0c20*/  IADD3.X R7, R7, R38.reuse, R6, P1, P0 ;  /* 0x0000002607077210 */ /* 0x080fe20000fe0406 */
[----:B------:R-:W-:Y:S01]  /*0c30*/  IMAD R12, R17, c[0x0][0x194], R26 ;  /* 0x00006500110c7a24 */ /* 0x000fe200078e021a */
[----:B------:R-:W-:Y:S01]  /*0c40*/  SHF.R.S32.HI R35, RZ, 0x1f, R10 ;  /* 0x0000001fff237819 */ /* 0x000fe2000001140a */
[----:B------:R-:W-:Y:S01]  /*0c50*/  IMAD R54, R52, c[0x0][0x198], R25 ;  /* 0x0000660034367a24 */ /* 0x000fe200078e0219 */
[----:B------:R-:W-:Y:S01]  /*0c60*/  SHF.R.S32.HI R9, RZ, 0x1f, R14 ;  /* 0x0000001fff097819 */ /* 0x000fe2000001140e */
[----:B------:R-:W-:Y:S01]  /*0c70*/  IMAD R12, R12, c[0x0][0x1d0], RZ ;  /* 0x000074000c0c7a24 */ /* 0x000fe200078e02ff */
[-C--:B------:R-:W-:Y:S01]  /*0c80*/  IADD3 R10, P1, P0, R10, R47.reuse, R8 ;  /* 0x0000002f0a0a7210 */ /* 0x080fe2000783e008 */
[----:B------:R-:W-:Y:S01]  /*0c90*/  IMAD.SHL.U32 R54, R54, 0x20, RZ ;  /* 0x0000002036367824 */ /* 0x000fe200078e00ff */
[-C--:B------:R-:W-:Y:S01]  /*0ca0*/  IADD3 R14, P5, P4, R14, R47.reuse, R36 ;  /* 0x0000002f0e0e7210 */ /* 0x080fe20007cbe024 */
[----:B------:R-:W-:Y:S01]  /*0cb0*/  IMAD R6, R48, c[0x0][0x1d8], RZ ;  /* 0x0000760030067a24 */ /* 0x000fe200078e02ff */
[----:B------:R-:W-:Y:S01]  /*0cc0*/  SHF.R.S32.HI R8, RZ, 0x1f, R8 ;  /* 0x0000001fff087819 */ /* 0x000fe20000011408 */
[----:B------:R-:W-:Y:S01]  /*0cd0*/  IMAD R13, R46, c[0x0][0x1d4], RZ ;  /* 0x000075002e0d7a24 */ /* 0x000fe200078e02ff */
[----:B------:R-:W-:Y:S01]  /*0ce0*/  SHF.R.S32.HI R36, RZ, 0x1f, R36 ;  /* 0x0000001fff247819 */ /* 0x000fe20000011424 */
[----:B------:R-:W-:Y:S01]  /*0cf0*/  IMAD R56, R43, c[0x0][0x1d8], RZ ;  /* 0x000076002b387a24 */ /* 0x000fe200078e02ff */
[-C--:B------:R-:W-:Y:S01]  /*0d00*/  IADD3.X R35, R35, R38.reuse, R8, P1, P0 ;  /* 0x0000002623237210 */ /* 0x080fe20000fe0408 */
[----:B------:R-:W-:Y:S01]  /*0d10*/  IMAD R8, R17, c[0x0][0x194], R22 ;  /* 0x0000650011087a24 */ /* 0x000fe200078e0216 */
[-C--:B------:R-:W-:Y:S01]  /*0d20*/  IADD3.X R9, R9, R38.reuse, R36, P5, P4 ;  /* 0x0000002609097210 */ /* 0x080fe20002fe8424 */
[----:B------:R-:W-:Y:S01]  /*0d30*/  IMAD R36, R52, c[0x0][0x198], R5 ;  /* 0x0000660034247a24 */ /* 0x000fe200078e0205 */
[----:B------:R-:W-:Y:S01]  /*0d40*/  SHF.R.S32.HI R11, RZ, 0x1f, R12 ;  /* 0x0000001fff0b7819 */ /* 0x000fe2000001140c */
[----:B------:R-:W-:Y:S01]  /*0d50*/  IMAD R8, R8, c[0x0][0x1d0], RZ ;  /* 0x0000740008087a24 */ /* 0x000fe200078e02ff */
[-CC-:B------:R-:W-:Y:S01]  /*0d60*/  IADD3 R12, P3, P2, R12, R47.reuse, R54.reuse ;  /* 0x0000002f0c0c7210 */ /* 0x180fe20007a7e036 */
[----:B------:R-:W-:Y:S01]  /*0d70*/  IMAD.SHL.U32 R36, R36, 0x20, RZ ;  /* 0x0000002024247824 */ /* 0x000fe200078e00ff */
[----:B------:R-:W-:Y:S01]  /*0d80*/  SHF.R.S32.HI R19, RZ, 0x1f, R54 ;  /* 0x0000001fff137819 */ /* 0x000fe20000011436 */
[----:B------:R-:W-:Y:S01]  /*0d90*/  IMAD R54, R17, c[0x0][0x194], R4 ;  /* 0x0000650011367a24 */ /* 0x000fe200078e0204 */
[----:B------:R-:W-:Y:S01]  /*0da0*/  SHF.R.S32.HI R17, RZ, 0x1f, R8 ;  /* 0x0000001fff117819 */ /* 0x000fe20000011408 */
[----:B------:R-:W-:Y:S01]  /*0db0*/  IMAD R52, R52, c[0x0][0x198], R3 ;  /* 0x0000660034347a24 */ /* 0x000fe200078e0203 */
[----:B------:R-:W-:Y:S01]  /*0dc0*/  IADD3.X R11, R11, R38, R19, P3, P2 ;  /* 0x000000260b0b7210 */ /* 0x000fe20001fe4413 */
[----:B------:R-:W-:Y:S01]  /*0dd0*/  IMAD R54, R54, c[0x0][0x1d0], RZ ;  /* 0x0000740036367a24 */ /* 0x000fe200078e02ff */
[--C-:B------:R-:W-:Y:S01]  /*0de0*/  IADD3 R8, P3, P2, R8, R47, R36.reuse ;  /* 0x0000002f08087210 */ /* 0x100fe20007a7e024 */
[----:B------:R-:W-:Y:S01]  /*0df0*/  IMAD.SHL.U32 R52, R52, 0x20, RZ ;  /* 0x0000002034347824 */ /* 0x000fe200078e00ff */
[----:B------:R-:W-:Y:S01]  /*0e00*/  SHF.R.S32.HI R36, RZ, 0x1f, R36 ;  /* 0x0000001fff247819 */ /* 0x000fe20000011424 */
[----:B------:R-:W-:Y:S01]  /*0e10*/  IMAD R58, R42, c[0x0][0x1d8], RZ ;  /* 0x000076002a3a7a24 */ /* 0x000fe200078e02ff */
[----:B------:R-:W-:-:S02]  /*0e20*/  IADD3 R20, P5, P4, R6, R20, R13 ;  /* 0x0000001406147210 */ /* 0x000fc40007cbe00d */
[----:B------:R-:W-:Y:S01]  /*0e30*/  SHF.R.S32.HI R19, RZ, 0x1f, R6 ;  /* 0x0000001fff137819 */ /* 0x000fe20000011406 */
[----:B------:R-:W-:Y:S01]  /*0e40*/  IMAD R6, R45, c[0x0][0x1d8], RZ ;  /* 0x000076002d067a24 */ /* 0x000fe200078e02ff */
[----:B------:R-:W-:Y:S02]  /*0e50*/  SHF.R.S32.HI R37, RZ, 0x1f, R54 ;  /* 0x0000001fff257819 */ /* 0x000fe40000011436 */
[--C-:B------:R-:W-:Y:S02]  /*0e60*/  IADD3 R54, P1, P0, R54, R47, R52.reuse ;  /* 0x0000002f36367210 */ /* 0x100fe4000783e034 */
[----:B------:R-:W-:Y:S02]  /*0e70*/  SHF.R.S32.HI R55, RZ, 0x1f, R52 ;  /* 0x0000001fff377819 */ /* 0x000fe40000011434 */
[----:B------:R-:W-:Y:S01]  /*0e80*/  IADD3.X R17, R17, R38, R36, P3, P2 ;  /* 0x0000002611117210 */ /* 0x000fe20001fe4424 */
[----:B------:R-:W-:Y:S01]  /*0e90*/  IMAD R36, R44, c[0x0][0x1d8], RZ ;  /* 0x000076002c247a24 */ /* 0x000fe200078e02ff */
[----:B------:R-:W-:-:S02]  /*0ea0*/  SHF.R.S32.HI R52, RZ, 0x1f, R13 ;  /* 0x0000001fff347819 */ /* 0x000fc4000001140d */
[----:B------:R-:W-:Y:S02]  /*0eb0*/  IADD3 R18, P3, P2, R6, R18, R13 ;  /* 0x0000001206127210 */ /* 0x000fe40007a7e00d */
[----:B------:R-:W-:Y:S02]  /*0ec0*/  SHF.R.S32.HI R6, RZ, 0x1f, R6 ;  /* 0x0000001fff067819 */ /* 0x000fe40000011406 */
[----:B------:R-:W-:Y:S02]  /*0ed0*/  IADD3.X R37, R37, R38, R55, P1, P0 ;  /* 0x0000002625257210 */ /* 0x000fe40000fe0437 */
[----:B------:R-:W-:Y:S02]  /*0ee0*/  IADD3.X R15, R19, R15, R52, P5, P4 ;  /* 0x0000000f130f7210 */ /* 0x000fe40002fe8434 */
[--C-:B------:R-:W-:Y:S02]  /*0ef0*/  IADD3 R16, P1, P0, R36, R16, R13.reuse ;  /* 0x0000001024107210 */ /* 0x100fe4000783e00d */
[----:B------:R-:W-:Y:S01]  /*0f00*/  SHF.R.S32.HI R19, RZ, 0x1f, R36 ;  /* 0x0000001fff137819 */ /* 0x000fe20000011424 */
[----:B------:R-:W-:Y:S01]  /*0f10*/  IMAD R36, R41, c[0x0][0x1d8], RZ ;  /* 0x0000760029247a24 */ /* 0x000fe200078e02ff */
[----:B------:R-:W-:Y:S01]  /*0f20*/  IADD3.X R6, R6, R21, R52, P3, P2 ;  /* 0x0000001506067210 */ /* 0x000fe20001fe4434 */
[----:B------:R-:W-:Y:S01]  /*0f30*/  IMAD R21, R40, c[0x0][0x1d8], RZ ;  /* 0x0000760028157a24 */ /* 0x000fe200078e02ff */
[----:B------:R-:W-:-:S02]  /*0f40*/  IADD3 R14, P3, P2, R56, R14, R13 ;  /* 0x0000000e380e7210 */ /* 0x000fc40007a7e00d */
[----:B------:R-:W-:Y:S01]  /*0f50*/  IADD3.X R7, R19, R7, R52, P1, P0 ;  /* 0x0000000713077210 */ /* 0x000fe20000fe0434 */
[----:B------:R-:W-:Y:S01]  /*0f60*/  IMAD R19, R39, c[0x0][0x1d8], RZ ;  /* 0x0000760027137a24 */ /* 0x000fe200078e02ff */
[----:B------:R-:W-:Y:S02]  /*0f70*/  SHF.R.S32.HI R56, RZ, 0x1f, R56 ;  /* 0x0000001fff387819 */ /* 0x000fe40000011438 */
[----:B------:R-:W-:Y:S02]  /*0f80*/  IADD3 R12, P1, P0, R58, R12, R13 ;  /* 0x0000000c3a0c7210 */ /* 0x000fe4000783e00d */
[----:B------:R-:W-:Y:S02]  /*0f90*/  SHF.R.S32.HI R55, RZ, 0x1f, R58 ;  /* 0x0000001fff377819 */ /* 0x000fe4000001143a */
[--C-:B------:R-:W-:Y:S02]  /*0fa0*/  IADD3.X R9, R56, R9, R52.reuse, P3, P2 ;  /* 0x0000000938097210 */ /* 0x100fe40001fe4434 */
[----:B------:R-:W-:-:S02]  /*0fb0*/  IADD3.X R11, R55, R11, R52, P1, P0 ;  /* 0x0000000b370b7210 */ /* 0x000fc40000fe0434 */
[--C-:B------:R-:W-:Y:S02]  /*0fc0*/  IADD3 R10, P5, P4, R36, R10, R13.reuse ;  /* 0x0000000a240a7210 */ /* 0x100fe40007cbe00d */
[--C-:B------:R-:W-:Y:S02]  /*0fd0*/  IADD3 R8, P3, P2, R21, R8, R13.reuse ;  /* 0x0000000815087210 */ /* 0x100fe40007a7e00d */
[----:B------:R-:W-:Y:S02]  /*0fe0*/  IADD3 R13, P1, P0, R19, R54, R13 ;  /* 0x00000036130d7210 */ /* 0x000fe4000783e00d */
[----:B------:R-:W-:Y:S02]  /*0ff0*/  SHF.R.S32.HI R19, RZ, 0x1f, R19 ;  /* 0x0000001fff137819 */ /* 0x000fe40000011413 */
[----:B------:R-:W-:Y:S02]  /*1000*/  SHF.R.S32.HI R54, RZ, 0x1f, R36 ;  /* 0x0000001fff367819 */ /* 0x000fe40000011424 */
[----:B------:R-:W-:-:S02]  /*1010*/  IADD3.X R37, R19, R37, R52, P1, P0 ;  /* 0x0000002513257210 */ /* 0x000fc40000fe0434 */
[----:B------:R-:W-:Y:S02]  /*1020*/  IADD3 R20, P0, R20, c[0x0][0x218], RZ ;  /* 0x0000860014147a10 */ /* 0x000fe40007f1e0ff */
[----:B------:R-:W-:Y:S02]  /*1030*/  SHF.R.S32.HI R36, RZ, 0x1f, R21 ;  /* 0x0000001fff247819 */ /* 0x000fe40000011415 */
[----:B------:R-:W-:Y:S02]  /*1040*/  IADD3.X R21, R15, c[0x0][0x21c], RZ, P0, !PT ;  /* 0x000087000f157a10 */ /* 0x000fe400007fe4ff */
[----:B------:R-:W-:Y:S02]  /*1050*/  IADD3 R18, P0, R18, c[0x0][0x218], RZ ;  /* 0x0000860012127a10 */ /* 0x000fe40007f1e0ff */
[--C-:B------:R-:W-:Y:S02]  /*1060*/  IADD3.X R35, R54, R35, R52.reuse, P5, P4 ;  /* 0x0000002336237210 */ /* 0x100fe40002fe8434 */
[----:B------:R-:W-:-:S02]  /*1070*/  IADD3.X R36, R36, R17, R52, P3, P2 ;  /* 0x0000001124247210 */ /* 0x000fc40001fe4434 */
[----:B------:R-:W-:Y:S02]  /*1080*/  IADD3 R16, P5, R16, c[0x0][0x218], RZ ;  /* 0x0000860010107a10 */ /* 0x000fe40007fbe0ff */
[----:B------:R-:W-:Y:S02]  /*1090*/  IADD3 R14, P4, R14, c[0x0][0x218], RZ ;  /* 0x000086000e0e7a10 */ /* 0x000fe40007f9e0ff */
[----:B------:R-:W-:Y:S02]  /*10a0*/  IADD3 R12, P3, R12, c[0x0][0x218], RZ ;  /* 0x000086000c0c7a10 */ /* 0x000fe40007f7e0ff */
[----:B------:R-:W-:Y:S02]  /*10b0*/  IADD3.X R19, R6, c[0x0][0x21c], RZ, P0, !PT ;  /* 0x0000870006137a10 */ /* 0x000fe400007fe4ff */
[----:B------:R-:W-:Y:S02]  /*10c0*/  IADD3 R10, P2, R10, c[0x0][0x218], RZ ;  /* 0x000086000a0a7a10 */ /* 0x000fe40007f5e0ff */
[----:B------:R-:W-:-:S02]  /*10d0*/  IADD3 R8, P1, R8, c[0x0][0x218], RZ ;  /* 0x0000860008087a10 */ /* 0x000fc40007f3e0ff */
[----:B------:R-:W-:Y:S02]  /*10e0*/  IADD3 R6, P0, R13, c[0x0][0x218], RZ ;  /* 0x000086000d067a10 */ /* 0x000fe40007f1e0ff */
[----:B------:R-:W-:Y:S02]  /*10f0*/  IADD3.X R17, R7, c[0x0][0x21c], RZ, P5, !PT ;  /* 0x0000870007117a10 */ /* 0x000fe40002ffe4ff */
[----:B------:R-:W-:Y:S02]  /*1100*/  IADD3.X R15, R9, c[0x0][0x21c], RZ, P4, !PT ;  /* 0x00008700090f7a10 */ /* 0x000fe400027fe4ff */
[----:B------:R-:W-:Y:S02]  /*1110*/  IADD3.X R13, R11, c[0x0][0x21c], RZ, P3, !PT ;  /* 0x000087000b0d7a10 */ /* 0x000fe40001ffe4ff */
[----:B------:R-:W-:Y:S02]  /*1120*/  IADD3.X R11, R35, c[0x0][0x21c], RZ, P2, !PT ;  /* 0x00008700230b7a10 */ /* 0x000fe400017fe4ff */
[----:B------:R-:W-:-:S02]  /*1130*/  IADD3.X R9, R36, c[0x0][0x21c], RZ, P1, !PT ;  /* 0x0000870024097a10 */ /* 0x000fc40000ffe4ff */
[----:B------:R-:W-:Y:S01]  /*1140*/  IADD3.X R7, R37, c[0x0][0x21c], RZ, P0, !PT ;  /* 0x0000870025077a10 */ /* 0x000fe200007fe4ff */
[----:B------:R-:W-:Y:S05]  /*1150*/  @!P6 BRA `(.L_x_619) ;  /* 0x000004d00000e947 */ /* 0x000fea0003800000 */
[----:B------:R-:W-:Y:S01]  /*1160*/  ISETP.GE.AND P1, PT, R48, c[0x0][0x160], PT ;  /* 0x0000580030007a0c */ /* 0x000fe20003f26270 */
[----:B------:R-:W-:Y:S01]  /*1170*/  IMAD.MOV.U32 R234, RZ, RZ, RZ ;  /* 0x000000ffffea7224 */ /* 0x000fe200078e00ff */
[----:B------:R-:W-:Y:S01]  /*1180*/  ISETP.GE.AND P0, PT, R45, c[0x0][0x160], PT ;  /* 0x000058002d007a0c */ /* 0x000fe20003f06270 */
[----:B------:R-:W-:Y:S01]  /*1190*/  IMAD.MOV.U32 R232, RZ, RZ, RZ ;  /* 0x000000ffffe87224 */ /* 0x000fe200078e00ff */
[----:B------:R-:W-:Y:S01]  /*11a0*/  P2R R35, PR, RZ, 0x2 ;  /* 0x00000002ff237803 */ /* 0x000fe20000000000 */
[----:B------:R-:W-:Y:S01]  /*11b0*/  IMAD.MOV.U32 R230, RZ, RZ, RZ ;  /* 0x000000ffffe67224 */ /* 0x000fe200078e00ff */
        /* <DEDUP_REMOVED lines=10> */
[----:B------:R-:W-:Y:S01]  /*1260*/  ISETP.GE.AND P2, PT, R40, c[0x0][0x160], PT ;  /* 0x0000580028007a0c */ /* 0x000fe20003f46270 */
[----:B------:R-:W-:Y:S01]  /*1270*/  UMOV UR6, URZ ;  /* 0x0000003f00067c82 */ /* 0x000fe20008000000 */
[----:B------:R-:W-:Y:S01]  /*1280*/  ISETP.GE.AND P1, PT, R39, c[0x0][0x160], PT ;  /* 0x0000580027007a0c */ /* 0x000fe20003f26270 */
[----:B------:R-:W-:-:S02]  /*1290*/  ULDC UR4, c[0x0][0x17c] ;  /* 0x00005f0000047ab9 */ /* 0x000fc40000000800 */
.L_x_620:
[----:B------:R-:W-:Y:S01]  /*12a0*/  UIADD3 UR5, UR8, -UR6, URZ ;  /* 0x8000000608057290 */ /* 0x000fe2000fffe03f */
[----:B------:R-:W-:-:S03]  /*12b0*/  ISETP.NE.AND P0, PT, R35, RZ, PT ;  /* 0x000000ff2300720c */ /* 0x000fc60003f05270 */
[----:B------:R-:W-:-:S06]  /*12c0*/  USEL UR5, UR5, UR6, !UP1 ;  /* 0x0000000605057287 */ /* 0x000fcc000c800000 */
[----:B------:R-:W-:-:S04]  /*12d0*/  IMAD.U32 R37, RZ, RZ, UR5 ;  /* 0x00000005ff257e24 */ /* 0x000fc8000f8e00ff */
[----:B------:R-:W-:-:S05]  /*12e0*/  IMAD R39, R37, c[0x0][0x194], R34 ;  /* 0x0000650025277a24 */ /* 0x000fca00078e0222 */
[----:B------:R-:W-:-:S04]  /*12f0*/  ISETP.GT.AND P0, PT, R39, -0x1, !P0 ;  /* 0xffffffff2700780c */ /* 0x000fc80004704270 */
[----:B------:R-:W-:Y:S01]  /*1300*/  ISETP.LT.AND P0, PT, R39, c[0x0][0x164], P0 ;  /* 0x0000590027007a0c */ /* 0x000fe20000701270 */
[----:B------:R-:W-:-:S03]  /*1310*/  IMAD R39, R37, c[0x0][0x194], R32 ;  /* 0x0000650025277a24 */ /* 0x000fc600078e0220 */
[----:B------:R-:W-:Y:S02]  /*1320*/  SEL R45, RZ, 0x1, !P0 ;  /* 0x00000001ff2d7807 */ /* 0x000fe40004000000 */
[----:B------:R-:W-:Y:S02]  /*1330*/  ISETP.NE.AND P0, PT, R36, RZ, PT ;  /* 0x000000ff2400720c */ /* 0x000fe40003f05270 */
[----:B------:R-:W-:Y:S02]  /*1340*/  SHF.L.U32 R45, R45, UR6, RZ ;  /* 0x000000062d2d7c19 */ /* 0x000fe400080006ff */
[----:B------:R-:W-:Y:S02]  /*1350*/  ISETP.GT.AND P0, PT, R39, -0x1, !P0 ;  /* 0xffffffff2700780c */ /* 0x000fe40004704270 */
[----:B------:R-:W-:Y:S02]  /*1360*/  LOP3.LUT R220, R45, R220, RZ, 0xfc, !PT ;  /* 0x000000dc2ddc7212 */ /* 0x000fe400078efcff */
[----:B------:R-:W-:Y:S01]  /*1370*/  ISETP.LT.AND P0, PT, R39, c[0x0][0x164], P0 ;  /* 0x0000590027007a0c */ /* 0x000fe20000701270 */
[----:B------:R-:W-:-:S03]  /*1380*/  IMAD R39, R37, c[0x0][0x194], R30 ;  /* 0x0000650025277a24 */ /* 0x000fc600078e021e */
[----:B------:R-:W-:Y:S02]  /*1390*/  SEL R44, RZ, 0x1, !P0 ;  /* 0x00000001ff2c7807 */ /* 0x000fe40004000000 */
[C---:B------:R-:W-:Y:S02]  /*13a0*/  ISETP.GT.AND P0, PT, R39.reuse, -0x1, !P6 ;  /* 0xffffffff2700780c */ /* 0x040fe40007704270 */
[----:B------:R-:W-:Y:S02]  /*13b0*/  SHF.L.U32 R55, R44, UR6, RZ ;  /* 0x000000062c377c19 */ /* 0x000fe400080006ff */
[----:B------:R-:W-:Y:S01]  /*13c0*/  ISETP.LT.AND P0, PT, R39, c[0x0][0x164], P0 ;  /* 0x0000590027007a0c */ /* 0x000fe20000701270 */
[----:B------:R-:W-:Y:S01]  /*13d0*/  IMAD R39, R37, c[0x0][0x194], R28 ;  /* 0x0000650025277a24 */ /* 0x000fe200078e021c */
[----:B------:R-:W-:Y:S02]  /*13e0*/  LOP3.LUT R222, R55, R222, RZ, 0xfc, !PT ;  /* 0x000000de37de7212 */ /* 0x000fe400078efcff */
[----:B------:R-:W-:-:S02]  /*13f0*/  SEL R43, RZ, 0x1, !P0 ;  /* 0x00000001ff2b7807 */ /* 0x000fc40004000000 */
[----:B------:R-:W-:Y:S02]  /*1400*/  ISETP.GT.AND P0, PT, R39, -0x1, !P5 ;  /* 0xffffffff2700780c */ /* 0x000fe40006f04270 */
[----:B------:R-:W-:Y:S02]  /*1410*/  SHF.L.U32 R43, R43, UR6, RZ ;  /* 0x000000062b2b7c19 */ /* 0x000fe400080006ff */
[----:B------:R-:W-:Y:S01]  /*1420*/  ISETP.LT.AND P0, PT, R39, c[0x0][0x164], P0 ;  /* 0x0000590027007a0c */ /* 0x000fe20000701270 */
[----:B------:R-:W-:Y:S01]  /*1430*/  IMAD R39, R37, c[0x0][0x194], R26 ;  /* 0x0000650025277a24 */ /* 0x000fe200078e021a */
[----:B------:R-:W-:Y:S02]  /*1440*/  LOP3.LUT R224, R43, R224, RZ, 0xfc, !PT ;  /* 0x000000e02be07212 */ /* 0x000fe400078efcff */
[----:B------:R-:W-:Y:S02]  /*1450*/  SEL R42, RZ, 0x1, !P0 ;  /* 0x00000001ff2a7807 */ /* 0x000fe40004000000 */
[----:B------:R-:W-:-:S02]  /*1460*/  ISETP.GT.AND P0, PT, R39, -0x1, !P4 ;  /* 0xffffffff2700780c */ /* 0x000fc40006704270 */
[----:B------:R-:W-:Y:S02]  /*1470*/  SHF.L.U32 R57, R42, UR6, RZ ;  /* 0x000000062a397c19 */ /* 0x000fe400080006ff */
[----:B------:R-:W-:Y:S01]  /*1480*/  ISETP.LT.AND P0, PT, R39, c[0x0][0x164], P0 ;  /* 0x0000590027007a0c */ /* 0x000fe20000701270 */
[----:B------:R-:W-:Y:S01]  /*1490*/  IMAD R39, R37, c[0x0][0x194], R24 ;  /* 0x0000650025277a24 */ /* 0x000fe200078e0218 */
[----:B------:R-:W-:Y:S02]  /*14a0*/  LOP3.LUT R226, R57, R226, RZ, 0xfc, !PT ;  /* 0x000000e239e27212 */ /* 0x000fe400078efcff */
[----:B------:R-:W-:Y:S02]  /*14b0*/  SEL R41, RZ, 0x1, !P0 ;  /* 0x00000001ff297807 */ /* 0x000fe40004000000 */
[----:B------:R-:W-:Y:S02]  /*14c0*/  ISETP.GT.AND P0, PT, R39, -0x1, !P3 ;  /* 0xffffffff2700780c */ /* 0x000fe40005f04270 */
[----:B------:R-:W-:-:S02]  /*14d0*/  SHF.L.U32 R41, R41, UR6, RZ ;  /* 0x0000000629297c19 */ /* 0x000fc400080006ff */
[----:B------:R-:W-:Y:S01]  /*14e0*/  ISETP.LT.AND P0, PT, R39, c[0x0][0x164], P0 ;  /* 0x0000590027007a0c */ /* 0x000fe20000701270 */
[----:B------:R-:W-:Y:S01]  /*14f0*/  IMAD R39, R37, c[0x0][0x194], R22 ;  /* 0x0000650025277a24 */ /* 0x000fe200078e0216 */
[----:B------:R-:W-:Y:S01]  /*1500*/  LOP3.LUT R228, R41, R228, RZ, 0xfc, !PT ;  /* 0x000000e429e47212 */ /* 0x000fe200078efcff */
[----:B------:R-:W-:Y:S01]  /*1510*/  IMAD R37, R37, c[0x0][0x194], R4 ;  /* 0x0000650025257a24 */ /* 0x000fe200078e0204 */
[----:B------:R-:W-:Y:S02]  /*1520*/  SEL R40, RZ, 0x1, !P0 ;  /* 0x00000001ff287807 */ /* 0x000fe40004000000 */
[C---:B------:R-:W-:Y:S02]  /*1530*/  ISETP.GT.AND P0, PT, R39.reuse, -0x1, !P2 ;  /* 0xffffffff2700780c */ /* 0x040fe40005704270 */
[----:B------:R-:W-:Y:S02]  /*1540*/  SHF.L.U32 R59, R40, UR6, RZ ;  /* 0x00000006283b7c19 */ /* 0x000fe400080006ff */
[----:B------:R-:W-:-:S02]  /*1550*/  ISETP.LT.AND P0, PT, R39, c[0x0][0x164], P0 ;  /* 0x0000590027007a0c */ /* 0x000fc40000701270 */
[----:B------:R-:W-:Y:S02]  /*1560*/  LOP3.LUT R230, R59, R230, RZ, 0xfc, !PT ;  /* 0x000000e63be67212 */ /* 0x000fe400078efcff */
[----:B------:R-:W-:Y:S02]  /*1570*/  SEL R39, RZ, 0x1, !P0 ;  /* 0x00000001ff277807 */ /* 0x000fe40004000000 */
[----:B------:R-:W-:Y:S02]  /*1580*/  ISETP.GT.AND P0, PT, R37, -0x1, !P1 ;  /* 0xffffffff2500780c */ /* 0x000fe40004f04270 */
[----:B------:R-:W-:Y:S02]  /*1590*/  SHF.L.U32 R39, R39, UR6, RZ ;  /* 0x0000000627277c19 */ /* 0x000fe400080006ff */
[----:B------:R-:W-:Y:S02]  /*15a0*/  ISETP.LT.AND P0, PT, R37, c[0x0][0x164], P0 ;  /* 0x0000590025007a0c */ /* 0x000fe40000701270 */
[----:B------:R-:W-:-:S02]  /*15b0*/  LOP3.LUT R232, R39, R232, RZ, 0xfc, !PT ;  /* 0x000000e827e87212 */ /* 0x000fc400078efcff */
[----:B------:R-:W-:-:S04]  /*15c0*/  SEL R37, RZ, 0x1, !P0 ;  /* 0x00000001ff257807 */ /* 0x000fc80004000000 */
[----:B------:R-:W-:Y:S01]  /*15d0*/  SHF.L.U32 R37, R37, UR6, RZ ;  /* 0x0000000625257c19 */ /* 0x000fe200080006ff */
[----:B------:R-:W-:-:S03]  /*15e0*/  UIADD3 UR6, UR6, 0x1, URZ ;  /* 0x0000000106067890 */ /* 0x000fc6000fffe03f */
[----:B------:R-:W-:Y:S01]  /*15f0*/  LOP3.LUT R234, R37, R234, RZ, 0xfc, !PT ;  /* 0x000000ea25ea7212 */ /* 0x000fe200078efcff */
[----:B------:R-:W-:-:S06]  /*1600*/  UISETP.GE.AND UP0, UPT, UR6, UR4, UPT ;  /* 0x000000040600728c */ /* 0x000fcc000bf06270 */
[----:B------:R-:W-:-:S13]  /*1610*/  PLOP3.LUT P0, PT, PT, PT, UP0, 0x40, 0x0 ;  /* 0x000000000000781c */ /* 0x000fda0003f0e808 */
[----:B------:R-:W-:Y:S05]  /*1620*/  @P0 BRA `(.L_x_620) ;  /* 0xfffffc7000000947 */ /* 0x000fea000383ffff */
.L_x_619:
[----:B------:R-:W-:Y:S01]  /*1630*/  ISETP.LE.AND P0, PT, R196, c[0x0][0x180], PT ;  /* 0x00006000c4007a0c */ /* 0x000fe20003f03270 */
[----:B------:R-:W-:Y:S01]  /*1640*/  IMAD.MOV.U32 R233, RZ, RZ, RZ ;  /* 0x000000ffffe97224 */ /* 0x000fe200078e00ff */
[----:B------:R-:W-:Y:S01]  /*1650*/  MOV R231, RZ ;  /* 0x000000ff00e77202 */ /* 0x000fe20000000f00 */
[----:B------:R-:W-:Y:S01]  /*1660*/  IMAD.MOV.U32 R229, RZ, RZ, RZ ;  /* 0x000000ffffe57224 */ /* 0x000fe200078e00ff */
[----:B------:R-:W-:Y:S01]  /*1670*/  MOV R227, RZ ;  /* 0x000000ff00e37202 */ /* 0x000fe20000000f00 */
[----:B------:R-:W-:Y:S01]  /*1680*/  IMAD.MOV.U32 R225, RZ, RZ, RZ ;  /* 0x000000ffffe17224 */ /* 0x000fe200078e00ff */
[----:B------:R-:W-:Y:S01]  /*1690*/  MOV R223, RZ ;  /* 0x000000ff00df7202 */ /* 0x000fe20000000f00 */
[----:B------:R-:W-:-:S06]  /*16a0*/  IMAD.MOV.U32 R221, RZ, RZ, RZ ;  /* 0x000000ffffdd7224 */ /* 0x000fcc00078e00ff */
[----:B------:R-:W-:Y:S05]  /*16b0*/  @!P0 BRA `(.L_x_621) ;  /* 0x0000041000008947 */ /* 0x000fea0003800000 */
[----:B------:R-:W-:Y:S01]  /*16c0*/  IMAD.MOV.U32 R235, RZ, RZ, RZ ;  /* 0x000000ffffeb7224 */ /* 0x000fe200078e00ff */
[----:B------:R-:W-:Y:S01]  /*16d0*/  MOV R231, RZ ;  /* 0x000000ff00e77202 */ /* 0x000fe20000000f00 */
[----:B------:R-:W-:Y:S01]  /*16e0*/  IMAD.MOV.U32 R233, RZ, RZ, RZ ;  /* 0x000000ffffe97224 */ /* 0x000fe200078e00ff */
[----:B------:R-:W-:Y:S01]  /*16f0*/  MOV R227, RZ ;  /* 0x000000ff00e37202 */ /* 0x000fe20000000f00 */
[----:B------:R-:W-:Y:S01]  /*1700*/  IMAD.MOV.U32 R229, RZ, RZ, RZ ;  /* 0x000000ffffe57224 */ /* 0x000fe200078e00ff */
[----:B------:R-:W-:Y:S01]  /*1710*/  MOV R223, RZ ;  /* 0x000000ff00df7202 */ /* 0x000fe20000000f00 */
[----:B------:R-:W-:Y:S01]  /*1720*/  IMAD.MOV.U32 R225, RZ, RZ, RZ ;  /* 0x000000ffffe17224 */ /* 0x000fe200078e00ff */
[----:B------:R-:W-:Y:S01]  /*1730*/  MOV R221, RZ ;  /* 0x000000ff00dd7202 */ /* 0x000fe20000000f00 */
[----:B------:R-:W-:Y:S02]  /*1740*/  UMOV UR6, URZ ;  /* 0x0000003f00067c82 */ /* 0x000fe40008000000 */
[----:B------:R-:W-:-:S02]  /*1750*/  ULDC UR4, c[0x0][0x180] ;  /* 0x0000600000047ab9 */ /* 0x000fc40000000800 */
.L_x_622:
[----:B------:R-:W-:Y:S02]  /*1760*/  USEL UR5, UR7, UR6, !UP1 ;  /* 0x0000000607057287 */ /* 0x000fe4000c800000 */
[----:B------:R-:W-:-:S04]  /*1770*/  UIADD3 UR7, UR7, -0x1, URZ ;  /* 0xffffffff07077890 */ /* 0x000fc8000fffe03f */
[----:B------:R-:W-:-:S04]  /*1780*/  IMAD.U32 R4, RZ, RZ, UR5 ;  /* 0x00000005ff047e24 */ /* 0x000fc8000f8e00ff */
[C---:B------:R-:W-:Y:S02]  /*1790*/  IMAD R26, R4.reuse, c[0x0][0x198], R33 ;  /* 0x00006600041a7a24 */ /* 0x040fe400078e0221 */
[C---:B------:R-:W-:Y:S02]  /*17a0*/  IMAD R24, R4.reuse, c[0x0][0x198], R31 ;  /* 0x0000660004187a24 */ /* 0x040fe400078e021f */
[----:B------:R-:W-:Y:S01]  /*17b0*/  IMAD R22, R4, c[0x0][0x198], R29 ;  /* 0x0000660004167a24 */ /* 0x000fe200078e021d */
[----:B------:R-:W-:Y:S01]  /*17c0*/  ISETP.GE.AND P0, PT, R26, c[0x0][0x168], PT ;  /* 0x00005a001a007a0c */ /* 0x000fe20003f06270 */
[----:B------:R-:W-:Y:S01]  /*17d0*/  IMAD R28, R4, c[0x0][0x198], R27 ;  /* 0x00006600041c7a24 */ /* 0x000fe200078e021b */
[----:B------:R-:W-:Y:S02]  /*17e0*/  ISETP.GE.AND P6, PT, R24, c[0x0][0x168], PT ;  /* 0x00005a0018007a0c */ /* 0x000fe40003fc6270 */
[----:B------:R-:W-:Y:S02]  /*17f0*/  ISETP.GE.AND P5, PT, R22, c[0x0][0x168], PT ;  /* 0x00005a0016007a0c */ /* 0x000fe40003fa6270 */
[----:B------:R-:W-:Y:S01]  /*1800*/  ISETP.GT.AND P0, PT, R26, -0x1, !P0 ;  /* 0xffffffff1a00780c */ /* 0x000fe20004704270 */
[----:B------:R-:W-:Y:S01]  /*1810*/  IMAD R26, R4, c[0x0][0x198], R25 ;  /* 0x00006600041a7a24 */ /* 0x000fe200078e0219 */
[----:B------:R-:W-:Y:S01]  /*1820*/  ISETP.GT.AND P6, PT, R24, -0x1, !P6 ;  /* 0xffffffff1800780c */ /* 0x000fe200077c4270 */
[----:B------:R-:W-:Y:S01]  /*1830*/  IMAD R24, R4, c[0x0][0x198], R23 ;  /* 0x0000660004187a24 */ /* 0x000fe200078e0217 */
[----:B------:R-:W-:Y:S01]  /*1840*/  ISETP.GT.AND P5, PT, R22, -0x1, !P5 ;  /* 0xffffffff1600780c */ /* 0x000fe20006fa4270 */
[C---:B------:R-:W-:Y:S01]  /*1850*/  IMAD R22, R4.reuse, c[0x0][0x198], R5 ;  /* 0x0000660004167a24 */ /* 0x040fe200078e0205 */
[----:B------:R-:W-:Y:S01]  /*1860*/  SEL R34, RZ, 0x1, !P0 ;  /* 0x00000001ff227807 */ /* 0x000fe20004000000 */
[----:B------:R-:W-:Y:S01]  /*1870*/  IMAD R4, R4, c[0x0][0x198], R3 ;  /* 0x0000660004047a24 */ /* 0x000fe200078e0203 */
[----:B------:R-:W-:-:S02]  /*1880*/  ISETP.GE.AND P4, PT, R28, c[0x0][0x168], PT ;  /* 0x00005a001c007a0c */ /* 0x000fc40003f86270 */
[----:B------:R-:W-:Y:S02]  /*1890*/  ISETP.GE.AND P3, PT, R26, c[0x0][0x168], PT ;  /* 0x00005a001a007a0c */ /* 0x000fe40003f66270 */
[----:B------:R-:W-:Y:S02]  /*18a0*/  ISETP.GE.AND P2, PT, R24, c[0x0][0x168], PT ;  /* 0x00005a0018007a0c */ /* 0x000fe40003f46270 */
[----:B------:R-:W-:Y:S02]  /*18b0*/  ISETP.GE.AND P1, PT, R22, c[0x0][0x168], PT ;  /* 0x00005a0016007a0c */ /* 0x000fe40003f26270 */
[----:B------:R-:W-:Y:S02]  /*18c0*/  ISETP.GE.AND P0, PT, R4, c[0x0][0x168], PT ;  /* 0x00005a0004007a0c */ /* 0x000fe40003f06270 */
[----:B------:R-:W-:Y:S02]  /*18d0*/  ISETP.GT.AND P4, PT, R28, -0x1, !P4 ;  /* 0xffffffff1c00780c */ /* 0x000fe40006784270 */
[----:B------:R-:W-:-:S02]  /*18e0*/  ISETP.GT.AND P3, PT, R26, -0x1, !P3 ;  /* 0xffffffff1a00780c */ /* 0x000fc40005f64270 */
[----:B------:R-:W-:Y:S02]  /*18f0*/  ISETP.GT.AND P2, PT, R24, -0x1, !P2 ;  /* 0xffffffff1800780c */ /* 0x000fe40005744270 */
[----:B------:R-:W-:Y:S02]  /*1900*/  ISETP.GT.AND P1, PT, R22, -0x1, !P1 ;  /* 0xffffffff1600780c */ /* 0x000fe40004f24270 */
[----:B------:R-:W-:Y:S02]  /*1910*/  ISETP.GT.AND P0, PT, R4, -0x1, !P0 ;  /* 0xffffffff0400780c */ /* 0x000fe40004704270 */
[----:B------:R-:W-:Y:S02]  /*1920*/  SEL R32, RZ, 0x1, !P6 ;  /* 0x00000001ff207807 */ /* 0x000fe40007000000 */
[----:B------:R-:W-:Y:S02]  /*1930*/  SEL R30, RZ, 0x1, !P5 ;  /* 0x00000001ff1e7807 */ /* 0x000fe40006800000 */
[----:B------:R-:W-:-:S02]  /*1940*/  SEL R28, RZ, 0x1, !P4 ;  /* 0x00000001ff1c7807 */ /* 0x000fc40006000000 */
[----:B------:R-:W-:Y:S02]  /*1950*/  SEL R26, RZ, 0x1, !P3 ;  /* 0x00000001ff1a7807 */ /* 0x000fe40005800000 */
[----:B------:R-:W-:Y:S02]  /*1960*/  SEL R24, RZ, 0x1, !P2 ;  /* 0x00000001ff187807 */ /* 0x000fe40005000000 */
[----:B------:R-:W-:Y:S02]  /*1970*/  SEL R22, RZ, 0x1, !P1 ;  /* 0x00000001ff167807 */ /* 0x000fe40004800000 */
[----:B------:R-:W-:Y:S02]  /*1980*/  SEL R4, RZ, 0x1, !P0 ;  /* 0x00000001ff047807 */ /* 0x000fe40004000000 */
[----:B------:R-:W-:Y:S02]  /*1990*/  SHF.L.U32 R34, R34, UR6, RZ ;  /* 0x0000000622227c19 */ /* 0x000fe400080006ff */
[----:B------:R-:W-:-:S02]  /*19a0*/  SHF.L.U32 R32, R32, UR6, RZ ;  /* 0x0000000620207c19 */ /* 0x000fc400080006ff */
[----:B------:R-:W-:Y:S02]  /*19b0*/  SHF.L.U32 R30, R30, UR6, RZ ;  /* 0x000000061e1e7c19 */ /* 0x000fe400080006ff */
[----:B------:R-:W-:Y:S02]  /*19c0*/  SHF.L.U32 R28, R28, UR6, RZ ;  /* 0x000000061c1c7c19 */ /* 0x000fe400080006ff */
[----:B------:R-:W-:Y:S02]  /*19d0*/  SHF.L.U32 R26, R26, UR6, RZ ;  /* 0x000000061a1a7c19 */ /* 0x000fe400080006ff */
[----:B------:R-:W-:Y:S02]  /*19e0*/  SHF.L.U32 R24, R24, UR6, RZ ;  /* 0x0000000618187c19 */ /* 0x000fe400080006ff */
[----:B------:R-:W-:Y:S02]  /*19f0*/  SHF.L.U32 R22, R22, UR6, RZ ;  /* 0x0000000616167c19 */ /* 0x000fe400080006ff */
[----:B------:R-:W-:Y:S01]  /*1a00*/  SHF.L.U32 R4, R4, UR6, RZ ;  /* 0x0000000604047c19 */ /* 0x000fe200080006ff */
[----:B------:R-:W-:Y:S01]  /*1a10*/  UIADD3 UR6, UR6, 0x1, URZ ;  /* 0x0000000106067890 */ /* 0x000fe2000fffe03f */
[----:B------:R-:W-:-:S02]  /*1a20*/  LOP3.LUT R221, R34, R221, RZ, 0xfc, !PT ;  /* 0x000000dd22dd7212 */ /* 0x000fc400078efcff */
[----:B------:R-:W-:Y:S01]  /*1a30*/  LOP3.LUT R223, R32, R223, RZ, 0xfc, !PT ;  /* 0x000000df20df7212 */ /* 0x000fe200078efcff */
[----:B------:R-:W-:Y:S01]  /*1a40*/  UISETP.GE.AND UP0, UPT, UR6, UR4, UPT ;  /* 0x000000040600728c */ /* 0x000fe2000bf06270 */
[----:B------:R-:W-:Y:S02]  /*1a50*/  LOP3.LUT R225, R30, R225, RZ, 0xfc, !PT ;  /* 0x000000e11ee17212 */ /* 0x000fe400078efcff */
[----:B------:R-:W-:Y:S02]  /*1a60*/  LOP3.LUT R227, R28, R227, RZ, 0xfc, !PT ;  /* 0x000000e31ce37212 */ /* 0x000fe400078efcff */
[----:B------:R-:W-:Y:S02]  /*1a70*/  LOP3.LUT R229, R26, R229, RZ, 0xfc, !PT ;  /* 0x000000e51ae57212 */ /* 0x000fe400078efcff */
[----:B------:R-:W-:Y:S02]  /*1a80*/  PLOP3.LUT P0, PT, PT, PT, UP0, 0x80, 0x0 ;  /* 0x000000000000781c */ /* 0x000fe40003f0f008 */
[----:B------:R-:W-:-:S02]  /*1a90*/  LOP3.LUT R231, R24, R231, RZ, 0xfc, !PT ;  /* 0x000000e718e77212 */ /* 0x000fc400078efcff */
[----:B------:R-:W-:Y:S02]  /*1aa0*/  LOP3.LUT R233, R22, R233, RZ, 0xfc, !PT ;  /* 0x000000e916e97212 */ /* 0x000fe400078efcff */
[----:B------:R-:W-:-:S07]  /*1ab0*/  LOP3.LUT R235, R4, R235, RZ, 0xfc, !PT ;  /* 0x000000eb04eb7212 */ /* 0x000fce00078efcff */
[----:B------:R-:W-:Y:S05]  /*1ac0*/  @!P0 BRA `(.L_x_622) ;  /* 0xfffffc9000008947 */ /* 0x000fea000383ffff */
.L_x_621:
[----:B------:R-:W-:Y:S01]  /*1ad0*/  IABS R22, c[0x0][0x1a4] ;  /* 0x0000690000167a13 */ /* 0x000fe20000000000 */
[----:B------:R-:W-:Y:S01]  /*1ae0*/  IMAD.MOV.U32 R4, RZ, RZ, RZ ;  /* 0x000000ffff047224 */ /* 0x000fe200078e00ff */
[----:B------:R-:W-:Y:S01]  /*1af0*/  IABS R23, c[0x0][0x16c] ;  /* 0x00005b0000177a13 */ /* 0x000fe20000000000 */
[----:B------:R-:W-:Y:S01]  /*1b00*/  ULDC UR5, c[0x0][0x16c] ;  /* 0x00005b0000057ab9 */ /* 0x000fe20000000800 */
[----:B------:R-:W1:Y:S01]  /*1b10*/  I2F.RP R25, R22 ;  /* 0x0000001600197306 */ /* 0x000e620000209400 */
[----:B------:R-:W-:Y:S01]  /*1b20*/  SHF.R.S32.HI R28, RZ, 0x1f, R51 ;  /* 0x0000001fff1c7819 */ /* 0x000fe20000011433 */
[----:B------:R-:W-:Y:S01]  /*1b30*/  ULDC UR4, c[0x0][0x1a4] ;  /* 0x0000690000047ab9 */ /* 0x000fe20000000800 */
[----:B------:R-:W-:Y:S01]  /*1b40*/  IMAD.MOV.U32 R216, RZ, RZ, R2 ;  /* 0x000000ffffd87224 */ /* 0x000fe200078e0002 */
[----:B------:R-:W-:Y:S01]  /*1b50*/  ULOP3.LUT UR4, UR5, UR4, URZ, 0x3c, !UPT ;  /* 0x0000000405047292 */ /* 0x000fe2000f8e3c3f */
[----:B------:R-:W-:Y:S01]  /*1b60*/  LEA.HI R51, R28, R51, RZ, 0x3 ;  /* 0x000000331c337211 */ /* 0x000fe200078f18ff */
[----:B------:R-:W-:Y:S01]  /*1b70*/  ULDC.64 UR16, c[0x0][0x118] ;  /* 0x0000460000107ab9 */ /* 0x000fe20000000a00 */
[----:B------:R-:W-:Y:S01]  /*1b80*/  IMAD.MOV.U32 R217, RZ, RZ, RZ ;  /* 0x000000ffffd97224 */ /* 0x000fe200078e00ff */
[C---:B------:R-:W-:Y:S01]  /*1b90*/  LOP3.LUT R164, R0.reuse, 0x4, RZ, 0xc0, !PT ;  /* 0x0000000400a47812 */ /* 0x040fe200078ec0ff */
[----:B------:R-:W-:Y:S01]  /*1ba0*/  IMAD.MOV.U32 R215, RZ, RZ, 0x1 ;  /* 0x00000001ffd77424 */ /* 0x000fe200078e00ff */
[----:B------:R-:W-:Y:S01]  /*1bb0*/  BSSY B0, `(.L_x_623) ;  /* 0x0000145000007945 */ /* 0x000fe20003800000 */
[----:B------:R-:W-:Y:S01]  /*1bc0*/  IMAD.SHL.U32 R165, R0, 0x2, RZ ;  /* 0x0000000200a57824 */ /* 0x000fe200078e00ff */
[----:B------:R-:W-:Y:S01]  /*1bd0*/  SHF.R.U32.HI R164, RZ, 0x2, R164 ;  /* 0x00000002ffa47819 */ /* 0x000fe200000116a4 */
[----:B-1----:R-:W1:Y:S02]  /*1be0*/  MUFU.RCP R5, R25 ;  /* 0x0000001900057308 */ /* 0x002e640000001000 */
[----:B-1----:R-:W-:-:S06]  /*1bf0*/  IADD3 R5, R5, 0xffffffe, RZ ;  /* 0x0ffffffe05057810 */ /* 0x002fcc0007ffe0ff */
[----:B------:R-:W1:Y:S02]  /*1c00*/  F2I.FTZ.U32.TRUNC.NTZ R5, R5 ;  /* 0x0000000500057305 */ /* 0x000e64000021f000 */
[----:B-1----:R-:W-:-:S04]  /*1c10*/  IMAD.MOV R3, RZ, RZ, -R5 ;  /* 0x000000ffff037224 */ /* 0x002fc800078e0a05 */
[----:B------:R-:W-:-:S04]  /*1c20*/  IMAD R24, R3, R22, RZ ;  /* 0x0000001603187224 */ /* 0x000fc800078e02ff */
[----:B------:R-:W-:-:S04]  /*1c30*/  IMAD.HI.U32 R24, R5, R24, R4 ;  /* 0x0000001805187227 */ /* 0x000fc800078e0004 */
[----:B------:R-:W-:Y:S02]  /*1c40*/  IMAD R4, R53, 0x40, R50 ;  /* 0x0000004035047824 */ /* 0x000fe400078e0232 */
[----:B------:R-:W-:-:S03]  /*1c50*/  IMAD.HI.U32 R3, R24, R23, RZ ;  /* 0x0000001718037227 */ /* 0x000fc600078e00ff */
[C---:B------:R-:W-:Y:S01]  /*1c60*/  IADD3 R26, R4.reuse, 0x10, RZ ;  /* 0x00000010041a7810 */ /* 0x040fe20007ffe0ff */
[----:B------:R-:W-:Y:S01]  /*1c70*/  IMAD.MOV R5, RZ, RZ, -R3 ;  /* 0x000000ffff057224 */ /* 0x000fe200078e0a03 */
[C---:B------:R-:W-:Y:S02]  /*1c80*/  IADD3 R25, R4.reuse, 0x20, RZ ;  /* 0x0000002004197810 */ /* 0x040fe40007ffe0ff */
[----:B------:R-:W-:Y:S01]  /*1c90*/  IADD3 R24, R4, 0x30, RZ ;  /* 0x0000003004187810 */ /* 0x000fe20007ffe0ff */
[----:B------:R-:W-:Y:S01]  /*1ca0*/  IMAD R23, R22, R5, R23 ;  /* 0x0000000516177224 */ /* 0x000fe200078e0217 */
[----:B------:R-:W-:Y:S01]  /*1cb0*/  ISETP.GE.AND P5, PT, R26, c[0x0][0x178], PT ;  /* 0x00005e001a007a0c */ /* 0x000fe20003fa6270 */
[----:B------:R-:W-:Y:S01]  /*1cc0*/  IMAD R26, R46, c[0x0][0x228], RZ ;  /* 0x00008a002e1a7a24 */ /* 0x000fe200078e02ff */
[C---:B------:R-:W-:Y:S01]  /*1cd0*/  ISETP.GE.AND P6, PT, R4.reuse, c[0x0][0x178], PT ;  /* 0x00005e0004007a0c */ /* 0x040fe20003fc6270 */
[----:B------:R-:W-:Y:S01]  /*1ce0*/  IMAD.SHL.U32 R4, R4, 0x20, RZ ;  /* 0x0000002004047824 */ /* 0x000fe200078e00ff */
[----:B------:R-:W-:-:S02]  /*1cf0*/  ISETP.GT.U32.AND P2, PT, R22, R23, PT ;  /* 0x000000171600720c */ /* 0x000fc40003f44070 */
[----:B------:R-:W-:Y:S02]  /*1d00*/  ISETP.GE.AND P3, PT, R24, c[0x0][0x178], PT ;  /* 0x00005e0018007a0c */ /* 0x000fe40003f66270 */
[----:B------:R-:W-:Y:S02]  /*1d10*/  IADD3 R47, P1, P0, R26, R4, R47 ;  /* 0x000000041a2f7210 */ /* 0x000fe4000783e02f */
[----:B------:R-:W-:Y:S02]  /*1d20*/  IADD3 R24, R50, 0x10, RZ ;  /* 0x0000001032187810 */ /* 0x000fe40007ffe0ff */
[----:B------:R-:W-:Y:S02]  /*1d30*/  SHF.R.S32.HI R26, RZ, 0x1f, R26 ;  /* 0x0000001fff1a7819 */ /* 0x000fe4000001141a */
[----:B------:R-:W-:Y:S02]  /*1d40*/  SHF.R.S32.HI R27, RZ, 0x1f, R4 ;  /* 0x0000001fff1b7819 */ /* 0x000fe40000011404 */
[----:B------:R-:W-:Y:S01]  /*1d50*/  ISETP.GE.AND P4, PT, R25, c[0x0][0x178], PT ;  /* 0x00005e0019007a0c */ /* 0x000fe20003f86270 */
[----:B------:R-:W-:Y:S01]  /*1d60*/  @!P2 IMAD.IADD R23, R23, 0x1, -R22 ;  /* 0x000000011717a824 */ /* 0x000fe200078e0a16 */
[----:B------:R-:W-:-:S02]  /*1d70*/  SHF.R.S32.HI R25, RZ, 0x1f, R50 ;  /* 0x0000001fff197819 */ /* 0x000fc40000011432 */
[----:B------:R-:W-:Y:S02]  /*1d80*/  SHF.R.S32.HI R29, RZ, 0x1f, R24 ;  /* 0x0000001fff1d7819 */ /* 0x000fe40000011418 */
[----:B------:R-:W-:Y:S02]  /*1d90*/  IADD3.X R38, R26, R27, R38, P1, P0 ;  /* 0x0000001b1a267210 */ /* 0x000fe40000fe0426 */
[----:B------:R-:W-:Y:S02]  /*1da0*/  ISETP.GE.U32.AND P0, PT, R2, c[0x0][0x16c], PT ;  /* 0x00005b0002007a0c */ /* 0x000fe40003f06070 */
[----:B------:R-:W-:Y:S02]  /*1db0*/  LEA.HI R25, R25, R50, RZ, 0x2 ;  /* 0x0000003219197211 */ /* 0x000fe400078f10ff */
[----:B------:R-:W-:Y:S02]  /*1dc0*/  LEA.HI R4, R29, R24, RZ, 0x2 ;  /* 0x000000181d047211 */ /* 0x000fe400078f10ff */
[----:B------:R-:W-:-:S02]  /*1dd0*/  SEL R221, R221, RZ, !P0 ;  /* 0x000000ffdddd7207 */ /* 0x000fc40004000000 */
[----:B------:R-:W-:Y:S02]  /*1de0*/  SEL R220, R220, RZ, !P0 ;  /* 0x000000ffdcdc7207 */ /* 0x000fe40004000000 */
[----:B------:R-:W-:Y:S02]  /*1df0*/  LOP3.LUT R27, R25, 0x7ffffffc, RZ, 0xc0, !PT ;  /* 0x7ffffffc191b7812 */ /* 0x000fe400078ec0ff */
[----:B------:R-:W-:Y:S02]  /*1e00*/  LOP3.LUT R25, R4, 0x7ffffffc, RZ, 0xc0, !PT ;  /* 0x7ffffffc04197812 */ /* 0x000fe400078ec0ff */
[----:B------:R-:W-:Y:S01]  /*1e10*/  ISETP.GE.U32.AND P1, PT, R23, R22, PT ;  /* 0x000000161700720c */ /* 0x000fe20003f26070 */
[----:B------:R-:W-:Y:S01]  /*1e20*/  IMAD.IADD R50, R50, 0x1, -R27 ;  /* 0x0000000132327824 */ /* 0x000fe200078e0a1b */
[----:B------:R-:W-:Y:S01]  /*1e30*/  LOP3.LUT R22, R221, R220, RZ, 0xc0, !PT ;  /* 0x000000dcdd167212 */ /* 0x000fe200078ec0ff */
[----:B------:R-:W-:Y:S01]  /*1e40*/  IMAD.IADD R24, R24, 0x1, -R25 ;  /* 0x0000000118187824 */ /* 0x000fe200078e0a19 */
[----:B------:R-:W-:-:S02]  /*1e50*/  SEL R223, R223, RZ, !P0 ;  /* 0x000000ffdfdf7207 */ /* 0x000fc40004000000 */
[----:B------:R-:W-:Y:S01]  /*1e60*/  SEL R222, R222, RZ, !P0 ;  /* 0x000000ffdede7207 */ /* 0x000fe20004000000 */
[----:B------:R-:W-:Y:S01]  /*1e70*/  IMAD.SHL.U32 R25, R22, 0x10, RZ ;  /* 0x0000001016197824 */ /* 0x000fe200078e00ff */
[----:B------:R-:W-:Y:S02]  /*1e80*/  LEA.HI R5, R49, R49, RZ, 0x1 ;  /* 0x0000003131057211 */ /* 0x000fe400078f08ff */
[----:B------:R-:W-:Y:S02]  /*1e90*/  SEL R225, R225, RZ, !P0 ;  /* 0x000000ffe1e17207 */ /* 0x000fe40004000000 */
[----:B------:R-:W-:Y:S01]  /*1ea0*/  SEL R224, R224, RZ, !P0 ;  /* 0x000000ffe0e07207 */ /* 0x000fe20004000000 */
[----:B------:R-:W-:Y:S01]  /*1eb0*/  IMAD.SHL.U32 R26, R5, 0x4, RZ ;  /* 0x00000004051a7824 */ /* 0x000fe200078e00ff */
[----:B------:R-:W-:Y:S02]  /*1ec0*/  SEL R227, R227, RZ, !P0 ;  /* 0x000000ffe3e37207 */ /* 0x000fe40004000000 */
[----:B------:R-:W-:-:S02]  /*1ed0*/  SEL R226, R226, RZ, !P0 ;  /* 0x000000ffe2e27207 */ /* 0x000fc40004000000 */
[----:B------:R-:W-:Y:S02]  /*1ee0*/  LOP3.LUT R22, R223, R222, RZ, 0xc0, !PT ;  /* 0x000000dedf167212 */ /* 0x000fe400078ec0ff */
[----:B------:R-:W-:Y:S02]  /*1ef0*/  LOP3.LUT R28, R5, 0xfffffffe, RZ, 0xc0, !PT ;  /* 0xfffffffe051c7812 */ /* 0x000fe400078ec0ff */
[----:B------:R-:W-:Y:S01]  /*1f00*/  LOP3.LUT R23, R225, R224, RZ, 0xc0, !PT ;  /* 0x000000e0e1177212 */ /* 0x000fe200078ec0ff */
[----:B------:R-:W-:Y:S01]  /*1f10*/  IMAD.SHL.U32 R22, R22, 0x10, RZ ;  /* 0x0000001016167824 */ /* 0x000fe200078e00ff */
[----:B------:R-:W-:Y:S01]  /*1f20*/  @!P2 IADD3 R3, R3, 0x1, RZ ;  /* 0x000000010303a810 */ /* 0x000fe20007ffe0ff */
[----:B------:R-:W-:Y:S01]  /*1f30*/  IMAD.IADD R49, R49, 0x1, -R28 ;  /* 0x0000000131317824 */ /* 0x000fe200078e0a1c */
[----:B------:R-:W-:Y:S01]  /*1f40*/  LOP3.LUT P2, RZ, R25, 0x10, RZ, 0xc0, !PT ;  /* 0x0000001019ff7812 */ /* 0x000fe2000784c0ff */
[----:B------:R-:W-:Y:S01]  /*1f50*/  IMAD.SHL.U32 R23, R23, 0x10, RZ ;  /* 0x0000001017177824 */ /* 0x000fe200078e00ff */
[----:B------:R-:W-:Y:S01]  /*1f60*/  LOP3.LUT R25, R227, R226, RZ, 0xc0, !PT ;  /* 0x000000e2e3197212 */ /* 0x000fe200078ec0ff */
[--C-:B------:R-:W-:Y:S01]  /*1f70*/  IMAD R50, R50, 0x2, R49.reuse ;  /* 0x0000000232327824 */ /* 0x100fe200078e0231 */
[----:B------:R-:W-:Y:S01]  /*1f80*/  @P1 IADD3 R3, R3, 0x1, RZ ;  /* 0x0000000103031810 */ /* 0x000fe20007ffe0ff */
[----:B------:R-:W-:Y:S01]  /*1f90*/  IMAD R24, R24, 0x2, R49 ;  /* 0x0000000218187824 */ /* 0x000fe200078e0231 */
[----:B------:R-:W-:Y:S01]  /*1fa0*/  LOP3.LUT P1, RZ, R22, 0x10, RZ, 0xc0, !PT ;  /* 0x0000001016ff7812 */ /* 0x000fe2000782c0ff */
[----:B------:R-:W-:Y:S01]  /*1fb0*/  IMAD.SHL.U32 R25, R25, 0x10, RZ ;  /* 0x0000001019197824 */ /* 0x000fe200078e00ff */
[----:B------:R-:W-:-:S02]  /*1fc0*/  SEL R22, RZ, 0x1, P6 ;  /* 0x00000001ff167807 */ /* 0x000fc40003000000 */
[----:B------:R-:W-:Y:S02]  /*1fd0*/  LOP3.LUT P6, RZ, R23, 0x10, RZ, 0xc0, !PT ;  /* 0x0000001017ff7812 */ /* 0x000fe400078cc0ff */
[----:B------:R-:W-:Y:S02]  /*1fe0*/  SEL R23, RZ, 0xffffffff, P5 ;  /* 0xffffffffff177807 */ /* 0x000fe40002800000 */
[----:B------:R-:W-:Y:S02]  /*1ff0*/  LOP3.LUT P5, RZ, R25, 0x10, RZ, 0xc0, !PT ;  /* 0x0000001019ff7812 */ /* 0x000fe400078ac0ff */
[--C-:B------:R-:W-:Y:S01]  /*2000*/  SHF.R.S32.HI R25, RZ, 0x3, R51.reuse ;  /* 0x00000003ff197819 */ /* 0x100fe20000011433 */
[----:B------:R-:W-:Y:S01]  /*2010*/  IMAD.SHL.U32 R23, R23, 0x2, RZ ;  /* 0x0000000217177824 */ /* 0x000fe200078e00ff */
[----:B------:R-:W-:Y:S02]  /*2020*/  SHF.R.S32.HI R28, RZ, 0x1f, R51 ;  /* 0x0000001fff1c7819 */ /* 0x000fe40000011433 */
[----:B------:R-:W-:-:S02]  /*2030*/  SHF.R.S32.HI R29, RZ, 0x1f, R50 ;  /* 0x0000001fff1d7819 */ /* 0x000fc40000011432 */
[----:B------:R-:W-:Y:S02]  /*2040*/  LEA.HI R28, R28, R25, RZ, 0x2 ;  /* 0x000000191c1c7211 */ /* 0x000fe400078f10ff */
[----:B------:R-:W-:Y:S02]  /*2050*/  LEA.HI R29, R29, R50, RZ, 0x2 ;  /* 0x000000321d1d7211 */ /* 0x000fe400078f10ff */
[----:B------:R-:W-:Y:S02]  /*2060*/  LOP3.LUT R28, R28, 0xffffffc, RZ, 0xc0, !PT ;  /* 0x0ffffffc1c1c7812 */ /* 0x000fe400078ec0ff */
[----:B------:R-:W-:Y:S02]  /*2070*/  LOP3.LUT R29, R29, 0xfffffffc, RZ, 0xc0, !PT ;  /* 0xfffffffc1d1d7812 */ /* 0x000fe400078ec0ff */
[----:B------:R-:W-:Y:S01]  /*2080*/  SHF.R.S32.HI R5, RZ, 0x2, R4 ;  /* 0x00000002ff057819 */ /* 0x000fe20000011404 */
[----:B------:R-:W-:Y:S01]  /*2090*/  IMAD.IADD R28, R25, 0x1, -R28 ;  /* 0x00000001191c7824 */ /* 0x000fe200078e0a1c */
[----:B------:R-:W-:Y:S01]  /*20a0*/  SHF.R.S32.HI R4, RZ, 0x1f, R4 ;  /* 0x0000001fff047819 */ /* 0x000fe20000011404 */
[----:B------:R-:W-:Y:S01]  /*20b0*/  IMAD.IADD R31, R50, 0x1, -R29 ;  /* 0x00000001321f7824 */ /* 0x000fe200078e0a1d */
[----:B------:R-:W-:-:S02]  /*20c0*/  SHF.R.S32.HI R27, RZ, 0x1f, R24 ;  /* 0x0000001fff1b7819 */ /* 0x000fc40000011418 */
[----:B------:R-:W-:Y:S02]  /*20d0*/  LEA.HI R4, R4, R5, RZ, 0x2 ;  /* 0x0000000504047211 */ /* 0x000fe400078f10ff */
[----:B------:R-:W-:Y:S02]  /*20e0*/  LEA.HI R27, R27, R24, RZ, 0x2 ;  /* 0x000000181b1b7211 */ /* 0x000fe400078f10ff */
[----:B------:R-:W-:Y:S02]  /*20f0*/  LOP3.LUT R28, R31, R28, RZ, 0x3c, !PT ;  /* 0x0000001c1f1c7212 */ /* 0x000fe400078e3cff */
[----:B------:R-:W-:Y:S02]  /*2100*/  LOP3.LUT R26, R26, 0xfffffff8, RZ, 0xc0, !PT ;  /* 0xfffffff81a1a7812 */ /* 0x000fe400078ec0ff */
[----:B------:R-:W-:Y:S02]  /*2110*/  LOP3.LUT R4, R4, 0xffffffc, RZ, 0xc0, !PT ;  /* 0x0ffffffc04047812 */ /* 0x000fe400078ec0ff */
[----:B------:R-:W-:-:S02]  /*2120*/  LOP3.LUT R27, R27, 0xfffffffc, RZ, 0xc0, !PT ;  /* 0xfffffffc1b1b7812 */ /* 0x000fc400078ec0ff */
[----:B------:R-:W-:Y:S01]  /*2130*/  IADD3 R28, R28, R29, R26 ;  /* 0x0000001d1c1c7210 */ /* 0x000fe20007ffe01a */
[----:B------:R-:W-:Y:S01]  /*2140*/  IMAD.IADD R4, R5, 0x1, -R4 ;  /* 0x0000000105047824 */ /* 0x000fe200078e0a04 */
[----:B------:R-:W-:Y:S01]  /*2150*/  SEL R231, R231, RZ, !P0 ;  /* 0x000000ffe7e77207 */ /* 0x000fe20004000000 */
[----:B------:R-:W-:Y:S01]  /*2160*/  IMAD.IADD R33, R24, 0x1, -R27 ;  /* 0x0000000118217824 */ /* 0x000fe200078e0a1b */
[----:B------:R-:W-:Y:S01]  /*2170*/  SEL R230, R230, RZ, !P0 ;  /* 0x000000ffe6e67207 */ /* 0x000fe20004000000 */
[----:B------:R-:W-:Y:S01]  /*2180*/  IMAD R28, R25, 0x30, R28 ;  /* 0x00000030191c7824 */ /* 0x000fe200078e021c */
[----:B------:R-:W-:Y:S02]  /*2190*/  SEL R25, RZ, 0x8, P3 ;  /* 0x00000008ff197807 */ /* 0x000fe40001800000 */
[----:B------:R-:W-:Y:S01]  /*21a0*/  ISETP.LE.AND P3, PT, RZ, UR4, PT ;  /* 0x00000004ff007c0c */ /* 0x000fe2000bf63270 */
[----:B------:R-:W-:Y:S01]  /*21b0*/  IMAD.SHL.U32 R219, R28, 0x10, RZ ;  /* 0x000000101cdb7824 */ /* 0x000fe200078e00ff */
[----:B------:R-:W-:-:S02]  /*21c0*/  LOP3.LUT R4, R33, R4, RZ, 0x3c, !PT ;  /* 0x0000000421047212 */ /* 0x000fc400078e3cff */
[----:B------:R-:W-:Y:S02]  /*21d0*/  SEL R229, R229, RZ, !P0 ;  /* 0x000000ffe5e57207 */ /* 0x000fe40004000000 */
[----:B------:R-:W-:Y:S02]  /*21e0*/  IADD3 R26, R4, R27, R26 ;  /* 0x0000001b041a7210 */ /* 0x000fe40007ffe01a */
[----:B------:R-:W-:Y:S02]  /*21f0*/  LOP3.LUT R4, R231, R230, RZ, 0xc0, !PT ;  /* 0x000000e6e7047212 */ /* 0x000fe400078ec0ff */
[----:B------:R-:W-:Y:S01]  /*2200*/  SEL R228, R228, RZ, !P0 ;  /* 0x000000ffe4e47207 */ /* 0x000fe20004000000 */
[----:B------:R-:W-:Y:S01]  /*2210*/  IMAD R26, R5, 0x30, R26 ;  /* 0x00000030051a7824 */ /* 0x000fe200078e021a */
[----:B------:R-:W-:Y:S01]  /*2220*/  SEL R235, R235, RZ, !P0 ;  /* 0x000000ffebeb7207 */ /* 0x000fe20004000000 */
[----:B------:R-:W-:Y:S01]  /*2230*/  IMAD.SHL.U32 R4, R4, 0x10, RZ ;  /* 0x0000001004047824 */ /* 0x000fe200078e00ff */
[----:B------:R-:W-:Y:S01]  /*2240*/  LOP3.LUT R30, R229, R228, RZ, 0xc0, !PT ;  /* 0x000000e4e51e7212 */ /* 0x000fe200078ec0ff */
[----:B------:R-:W-:Y:S01]  /*2250*/  @!P3 IMAD.MOV R3, RZ, RZ, -R3 ;  /* 0x000000ffff03b224 */ /* 0x000fe200078e0a03 */
[----:B------:R-:W-:Y:S01]  /*2260*/  ISETP.NE.AND P3, PT, RZ, c[0x0][0x1a4], PT ;  /* 0x00006900ff007a0c */ /* 0x000fe20003f65270 */
[----:B------:R-:W-:Y:S01]  /*2270*/  IMAD.SHL.U32 R218, R26, 0x10, RZ ;  /* 0x000000101ada7824 */ /* 0x000fe200078e00ff */
[----:B------:R-:W-:Y:S01]  /*2280*/  SEL R234, R234, RZ, !P0 ;  /* 0x000000ffeaea7207 */ /* 0x000fe20004000000 */
[----:B------:R-:W-:Y:S01]  /*2290*/  IMAD.SHL.U32 R30, R30, 0x10, RZ ;  /* 0x000000101e1e7824 */ /* 0x000fe200078e00ff */
[----:B------:R-:W-:-:S02]  /*22a0*/  SEL R233, R233, RZ, !P0 ;  /* 0x000000ffe9e97207 */ /* 0x000fc40004000000 */
[----:B------:R-:W-:Y:S02]  /*22b0*/  SEL R232, R232, RZ, !P0 ;  /* 0x000000ffe8e87207 */ /* 0x000fe40004000000 */
[----:B------:R-:W-:Y:S02]  /*22c0*/  LOP3.LUT P0, RZ, R4, 0x10, RZ, 0xc0, !PT ;  /* 0x0000001004ff7812 */ /* 0x000fe4000780c0ff */
[----:B------:R-:W-:Y:S02]  /*22d0*/  LOP3.LUT R4, R219, 0xfffffff0, RZ, 0xc0, !PT ;  /* 0xfffffff0db047812 */ /* 0x000fe400078ec0ff */
[----:B------:R-:W-:Y:S02]  /*22e0*/  LOP3.LUT R5, R218, 0xfffffff0, RZ, 0xc0, !PT ;  /* 0xfffffff0da057812 */ /* 0x000fe400078ec0ff */
[----:B------:R-:W-:Y:S01]  /*22f0*/  LOP3.LUT R27, R233, R232, RZ, 0xc0, !PT ;  /* 0x000000e8e91b7212 */ /* 0x000fe200078ec0ff */
[----:B------:R-:W-:Y:S01]  /*2300*/  @!PT LDS RZ, [RZ] ;  /* 0x00000000fffff984 */ /* 0x000fe20000000800 */
[----:B------:R-:W-:Y:S01]  /*2310*/  @!PT LDS RZ, [RZ] ;  /* 0x00000000fffff984 */ /* 0x000fe20000000800 */
[----:B------:R-:W-:Y:S01]  /*2320*/  @!PT LDS RZ, [RZ] ;  /* 0x00000000fffff984 */ /* 0x000fe20000000800 */
[----:B------:R1:W-:Y:S01]  /*2330*/  LDGSTS.E.LTC128B.128 [R4], [R20.64], P2 ;  /* 0x0000000014047fae */ /* 0x0003e20009121d50 */
[----:B------:R-:W-:-:S02]  /*2340*/  SEL R24, RZ, 0x4, P4 ;  /* 0x00000004ff187807 */ /* 0x000fc40002000000 */
[----:B------:R-:W-:Y:S01]  /*2350*/  LOP3.LUT P4, RZ, R30, 0x10, RZ, 0xc0, !PT ;  /* 0x000000101eff7812 */ /* 0x000fe2000788c0ff */
[----:B------:R2:W-:Y:S01]  /*2360*/  LDGSTS.E.LTC128B.128 [R5], [R18.64], P1 ;  /* 0x0000000012057fae */ /* 0x0005e20008921d50 */
[----:B------:R-:W-:Y:S01]  /*2370*/  LOP3.LUT R26, R235, R234, RZ, 0xc0, !PT ;  /* 0x000000eaeb1a7212 */ /* 0x000fe200078ec0ff */
[----:B------:R-:W-:Y:S01]  /*2380*/  IMAD.SHL.U32 R27, R27, 0x10, RZ ;  /* 0x000000101b1b7824 */ /* 0x000fe200078e00ff */
[----:B------:R-:W-:Y:S01]  /*2390*/  LOP3.LUT R22, R23, 0x2, R22, 0xe2, !PT ;  /* 0x0000000217167812 */ /* 0x000fe200078ee216 */
[----:B------:R3:W-:Y:S01]  /*23a0*/  LDGSTS.E.LTC128B.128 [R4+0x1800], [R16.64], P6 ;  /* 0x0180000010047fae */ /* 0x0007e2000b121d50 */
[----:B------:R-:W-:Y:S01]  /*23b0*/  ISETP.NE.AND P6, PT, R196, c[0x0][0x180], PT ;  /* 0x00006000c4007a0c */ /* 0x000fe20003fc5270 */
[----:B------:R-:W-:Y:S01]  /*23c0*/  IMAD.SHL.U32 R26, R26, 0x10, RZ ;  /* 0x000000101a1a7824 */ /* 0x000fe200078e00ff */
[----:B------:R-:W-:Y:S01]  /*23d0*/  @!P3 LOP3.LUT R3, RZ, c[0x0][0x1a4], RZ, 0x33, !PT ;  /* 0x00006900ff03ba12 */ /* 0x000fe200078e33ff */
[----:B------:R4:W-:Y:S01]  /*23e0*/  LDGSTS.E.LTC128B.128 [R5+0x1800], [R14.64], P5 ;  /* 0x018000000e057fae */ /* 0x0009e2000a921d50 */
[----:B------:R-:W-:Y:S01]  /*23f0*/  LOP3.LUT P2, RZ, R27, 0x10, RZ, 0xc0, !PT ;  /* 0x000000101bff7812 */ /* 0x000fe2000784c0ff */
[----:B------:R-:W-:Y:S01]  /*2400*/  IMAD.MOV.U32 R23, RZ, RZ, RZ ;  /* 0x000000ffff177224 */ /* 0x000fe200078e00ff */
[----:B------:R-:W-:Y:S01]  /*2410*/  LOP3.LUT R22, R25, R24, R22, 0xfe, !PT ;  /* 0x0000001819167212 */ /* 0x000fe200078efe16 */
[----:B------:R5:W-:Y:S01]  /*2420*/  LDGSTS.E.LTC128B.128 [R4+0x3000], [R12.64], P4 ;  /* 0x030000000c047fae */ /* 0x000be2000a121d50 */
[----:B------:R-:W-:-:S02]  /*2430*/  ISETP.GE.U32.AND P3, PT, R2, R3, PT ;  /* 0x000000030200720c */ /* 0x000fc40003f66070 */
[----:B------:R-:W-:Y:S01]  /*2440*/  LOP3.LUT P1, RZ, R26, 0x10, RZ, 0xc0, !PT ;  /* 0x000000101aff7812 */ /* 0x000fe2000782c0ff */
[----:B------:R1:W-:Y:S01]  /*2450*/  LDGSTS.E.LTC128B.128 [R5+0x3000], [R10.64], P0 ;  /* 0x030000000a057fae */ /* 0x0003e20008121d50 */
[----:B------:R-:W-:Y:S01]  /*2460*/  SEL R238, R22, RZ, !P3 ;  /* 0x000000ff16ee7207 */ /* 0x000fe20005800000 */
[----:B------:R-:W-:Y:S01]  /*2470*/  IMAD.MOV.U32 R22, RZ, RZ, 0x8 ;  /* 0x00000008ff167424 */ /* 0x000fe200078e00ff */
[----:B------:R-:W-:Y:S01]  /*2480*/  @!P6 ISETP.LT.AND P0, PT, R196, c[0x0][0x17c], PT ;  /* 0x00005f00c400ea0c */ /* 0x000fe20003f01270 */
[----:B------:R-:W-:Y:S01]  /*2490*/  @!P6 IMAD.MOV.U32 R215, RZ, RZ, RZ ;  /* 0x000000ffffd7e224 */ /* 0x000fe200078e00ff */
[----:B------:R-:W-:Y:S01]  /*24a0*/  SHF.R.S32.HI R219, RZ, 0x4, R219 ;  /* 0x00000004ffdb7819 */ /* 0x000fe200000114db */
[----:B------:R-:W-:Y:S01]  /*24b0*/  IMAD.SHL.U32 R24, R238, 0x10, RZ ;  /* 0x00000010ee187824 */ /* 0x000fe200078e00ff */
[----:B------:R1:W-:Y:S01]  /*24c0*/  LDGSTS.E.LTC128B.128 [R4+0x4800], [R8.64], P2 ;  /* 0x0480000008047fae */ /* 0x0003e20009121d50 */
[----:B------:R-:W-:Y:S01]  /*24d0*/  @!P6 SEL R23, R196, 0x2, P0 ;  /* 0x00000002c417e807 */ /* 0x000fe20000000000 */
[----:B------:R-:W-:Y:S01]  /*24e0*/  IMAD.SHL.U32 R25, R238, 0x8, RZ ;  /* 0x00000008ee197824 */ /* 0x000fe200078e00ff */
[----:B------:R-:W-:-:S02]  /*24f0*/  @!P6 SEL R217, RZ, 0x1, !P0 ;  /* 0x00000001ffd9e807 */ /* 0x000fc40004000000 */
[----:B------:R-:W-:Y:S01]  /*2500*/  LOP3.LUT P2, RZ, R24, 0x10, RZ, 0xc0, !PT ;  /* 0x0000001018ff7812 */ /* 0x000fe2000784c0ff */
[----:B------:R1:W-:Y:S01]  /*2510*/  LDGSTS.E.LTC128B.128 [R5+0x4800], [R6.64], P1 ;  /* 0x0480000006057fae */ /* 0x0003e20008921d50 */
[----:B------:R-:W-:Y:S01]  /*2520*/  IADD3 R26, P1, R47, c[0x0][0x250], RZ ;  /* 0x000094002f1a7a10 */ /* 0x000fe20007f3e0ff */
[----:B------:R-:W-:Y:S01]  /*2530*/  IMAD R32, R23, R22, c[0x2][0x0] ;  /* 0x0080000017207624 */ /* 0x000fe200078e0216 */
[----:B------:R-:W-:Y:S01]  /*2540*/  LOP3.LUT P5, RZ, R25, 0x10, RZ, 0xc0, !PT ;  /* 0x0000001019ff7812 */ /* 0x000fe200078ac0ff */
[----:B------:R-:W-:Y:S01]  /*2550*/  IMAD.SHL.U32 R24, R238, 0x4, RZ ;  /* 0x00000004ee187824 */ /* 0x000fe200078e00ff */
[----:B------:R-:W-:Y:S02]  /*2560*/  IADD3.X R27, R38, c[0x0][0x254], RZ, P1, !PT ;  /* 0x00009500261b7a10 */ /* 0x000fe40000ffe4ff */
[----:B------:R-:W-:Y:S01]  /*2570*/  IADD3 R28, P1, R26, c[0x0][0x238], RZ ;  /* 0x00008e001a1c7a10 */ /* 0x000fe20007f3e0ff */
[----:B------:R-:W1:Y:S01]  /*2580*/  LDC.64 R32, c[0x0][R32+0x160] ;  /* 0x0000580020207b82 */ /* 0x000e620000000a00 */
[----:B------:R-:W-:Y:S01]  /*2590*/  LOP3.LUT P4, RZ, R24, 0x10, RZ, 0xc0, !PT ;  /* 0x0000001018ff7812 */ /* 0x000fe2000788c0ff */
[----:B------:R-:W-:Y:S01]  /*25a0*/  IMAD.SHL.U32 R24, R238, 0x2, RZ ;  /* 0x00000002ee187824 */ /* 0x000fe200078e00ff */
[----:B------:R-:W-:Y:S01]  /*25b0*/  IADD3.X R29, R27, c[0x0][0x23c], RZ, P1, !PT ;  /* 0x00008f001b1d7a10 */ /* 0x000fe20000ffe4ff */
[----:B------:R2:W-:Y:S01]  /*25c0*/  LDGSTS.E.BYPASS.LTC128B.128 [R4+0x6000], [R26.64], P2 ;  /* 0x060000001a047fae */ /* 0x0005e20009101d50 */
[----:B------:R-:W-:-:S02]  /*25d0*/  ISETP.NE.AND P2, PT, R23, 0x2, PT ;  /* 0x000000021700780c */ /* 0x000fc40003f45270 */
[----:B------:R-:W-:Y:S01]  /*25e0*/  IADD3 R34, P1, R28, c[0x0][0x238], RZ ;  /* 0x00008e001c227a10 */ /* 0x000fe20007f3e0ff */
[----:B------:R3:W-:Y:S01]  /*25f0*/  LDGSTS.E.BYPASS.LTC128B.128 [R5+0x6000], [R28.64], P5 ;  /* 0x060000001c057fae */ /* 0x0007e2000a901d50 */
[----:B------:R-:W-:Y:S02]  /*2600*/  LOP3.LUT P3, RZ, R24, 0x10, RZ, 0xc0, !PT ;  /* 0x0000001018ff7812 */ /* 0x000fe4000786c0ff */
[----:B------:R-:W-:Y:S02]  /*2610*/  IADD3.X R35, R29, c[0x0][0x23c], RZ, P1, !PT ;  /* 0x00008f001d237a10 */ /* 0x000fe40000ffe4ff */
[----:B------:R-:W-:Y:S02]  /*2620*/  IADD3 R30, P1, R34, c[0x0][0x238], RZ ;  /* 0x00008e00221e7a10 */ /* 0x000fe40007f3e0ff */
[----:B------:R-:W-:Y:S01]  /*2630*/  ISETP.NE.AND P6, PT, R196, c[0x0][0x22c], PT ;  /* 0x00008b00c4007a0c */ /* 0x000fe20003fc5270 */
[----:B------:R4:W-:Y:S01]  /*2640*/  LDGSTS.E.BYPASS.LTC128B.128 [R4+0x7800], [R34.64], P4 ;  /* 0x0780000022047fae */ /* 0x0009e2000a101d50 */
[----:B------:R-:W-:-:S02]  /*2650*/  IADD3.X R31, R35, c[0x0][0x23c], RZ, P1, !PT ;  /* 0x00008f00231f7a10 */ /* 0x000fc40000ffe4ff */
[----:B------:R-:W-:Y:S02]  /*2660*/  @!P2 IADD3 R216, R2, c[0x0][0x1f8], RZ ;  /* 0x00007e0002d8aa10 */ /* 0x000fe40007ffe0ff */
[----:B------:R-:W-:Y:S01]  /*2670*/  LOP3.LUT R23, R165, 0x2, RZ, 0xc0, !PT ;  /* 0x00000002a5177812 */ /* 0x000fe200078ec0ff */
[----:B------:R4:W-:Y:S01]  /*2680*/  LDGSTS.E.BYPASS.LTC128B.128 [R5+0x7800], [R30.64], P3 ;  /* 0x078000001e057fae */ /* 0x0009e20009901d50 */
[----:B------:R-:W-:Y:S02]  /*2690*/  ISETP.GE.U32.AND P0, PT, R216, c[0x0][0x16c], PT ;  /* 0x00005b00d8007a0c */ /* 0x000fe40003f06070 */
[----:B-1----:R-:W-:Y:S01]  /*26a0*/  IADD3 R24, P1, R32, R16, RZ ;  /* 0x0000001020187210 */ /* 0x002fe20007f3e0ff */
[----:B------:R-:W0:Y:S01]  /*26b0*/  LDGDEPBAR ;  /* 0x00000000000079af */ /* 0x000e220000000000 */
[----:B------:R-:W-:Y:S02]  /*26c0*/  SEL R239, R196, 0x2, !P6 ;  /* 0x00000002c4ef7807 */ /* 0x000fe40007000000 */
[----:B------:R-:W-:Y:S01]  /*26d0*/  SHF.R.S32.HI R218, RZ, 0x4, R218 ;  /* 0x00000004ffda7819 */ /* 0x000fe200000114da */
[----:B------:R-:W-:Y:S01]  /*26e0*/  IMAD.X R25, R33, 0x1, R17, P1 ;  /* 0x0000000121197824 */ /* 0x000fe200008e0611 */
[----:B--2---:R-:W-:-:S02]  /*26f0*/  IADD3 R26, P2, R32, R18, RZ ;  /* 0x00000012201a7210 */ /* 0x004fc40007f5e0ff */
[C---:B------:R-:W-:Y:S02]  /*2700*/  IADD3 R18, P4, R32.reuse, R12, RZ ;  /* 0x0000000c20127210 */ /* 0x040fe40007f9e0ff */
[C---:B-----5:R-:W-:Y:S01]  /*2710*/  IADD3 R12, P1, R32.reuse, R6, RZ ;  /* 0x00000006200c7210 */ /* 0x060fe20007f3e0ff */
[C---:B------:R-:W-:Y:S01]  /*2720*/  IMAD.X R27, R33.reuse, 0x1, R19, P2 ;  /* 0x00000001211b7824 */ /* 0x040fe200010e0613 */
[C---:B---3--:R-:W-:Y:S01]  /*2730*/  IADD3 R28, P3, R32.reuse, R20, RZ ;  /* 0x00000014201c7210 */ /* 0x048fe20007f7e0ff */
[C---:B------:R-:W-:Y:S01]  /*2740*/  IMAD.X R19, R33.reuse, 0x1, R13, P4 ;  /* 0x0000000121137824 */ /* 0x040fe200020e060d */
[----:B------:R-:W-:Y:S01]  /*2750*/  IADD3 R20, P5, R32, R14, RZ ;  /* 0x0000000e20147210 */ /* 0x000fe20007fbe0ff */
[----:B------:R-:W-:Y:S01]  /*2760*/  @P0 CS2R R220, SRZ ;  /* 0x0000000000dc0805 */ /* 0x000fe2000001ff00 */
[C---:B------:R-:W-:Y:S01]  /*2770*/  IMAD.X R13, R33.reuse, 0x1, R7, P1 ;  /* 0x00000001210d7824 */ /* 0x040fe200008e0607 */
[C---:B------:R-:W-:Y:S01]  /*2780*/  SHF.L.U32 R6, R196.reuse, R215, RZ ;  /* 0x000000d7c4067219 */ /* 0x040fe200000006ff */
[C---:B------:R-:W-:Y:S01]  /*2790*/  IMAD.X R29, R33.reuse, 0x1, R21, P3 ;  /* 0x00000001211d7824 */ /* 0x040fe200018e0615 */
[----:B------:R-:W-:Y:S01]  /*27a0*/  SHF.L.U32 R7, R196, R217, RZ ;  /* 0x000000d9c4077219 */ /* 0x000fe200000006ff */
[----:B------:R-:W-:Y:S01]  /*27b0*/  IMAD.X R21, R33, 0x1, R15, P5 ;  /* 0x0000000121157824 */ /* 0x000fe200028e060f */
[C---:B------:R-:W-:Y:S01]  /*27c0*/  IADD3 R16, P3, R32.reuse, R10, RZ ;  /* 0x0000000a20107210 */ /* 0x040fe20007f7e0ff */
[----:B------:R-:W-:Y:S01]  /*27d0*/  @P0 CS2R R222, SRZ ;  /* 0x0000000000de0805 */ /* 0x000fe2000001ff00 */
[----:B----4-:R-:W-:Y:S01]  /*27e0*/  IADD3 R14, P2, R32, R8, RZ ;  /* 0x00000008200e7210 */ /* 0x010fe20007f5e0ff */
[----:B------:R-:W-:Y:S01]  /*27f0*/  @P0 CS2R R224, SRZ ;  /* 0x0000000000e00805 */ /* 0x000fe2000001ff00 */
[----:B------:R-:W-:Y:S01]  /*2800*/  LOP3.LUT P5, RZ, R7, R220, RZ, 0xc0, !PT ;  /* 0x000000dc07ff7212 */ /* 0x000fe200078ac0ff */
[C---:B------:R-:W-:Y:S01]  /*2810*/  IMAD.X R17, R33.reuse, 0x1, R11, P3 ;  /* 0x0000000121117824 */ /* 0x040fe200018e060b */
[C---:B------:R-:W-:Y:S01]  /*2820*/  LOP3.LUT P4, RZ, R6.reuse, R221, RZ, 0xc0, !PT ;  /* 0x000000dd06ff7212 */ /* 0x040fe2000788c0ff */
[----:B------:R-:W-:Y:S01]  /*2830*/  IMAD.X R15, R33, 0x1, R9, P2 ;  /* 0x00000001210f7824 */ /* 0x000fe200010e0609 */
[----:B------:R-:W-:Y:S01]  /*2840*/  @P0 CS2R R226, SRZ ;  /* 0x0000000000e20805 */ /* 0x000fe2000001ff00 */
[C---:B------:R-:W-:Y:S01]  /*2850*/  LOP3.LUT P3, RZ, R7.reuse, R222, RZ, 0xc0, !PT ;  /* 0x000000de07ff7212 */ /* 0x040fe2000786c0ff */
[----:B------:R-:W-:Y:S01]  /*2860*/  @P0 CS2R R228, SRZ ;  /* 0x0000000000e40805 */ /* 0x000fe2000001ff00 */
[----:B------:R-:W-:Y:S01]  /*2870*/  PLOP3.LUT P5, PT, P5, P4, PT, 0x2a, 0x0 ;  /* 0x000000000000781c */ /* 0x000fe20002fa8572 */
[----:B------:R-:W-:Y:S01]  /*2880*/  @P0 CS2R R230, SRZ ;  /* 0x0000000000e60805 */ /* 0x000fe2000001ff00 */
[C---:B------:R-:W-:Y:S01]  /*2890*/  LOP3.LUT P2, RZ, R6.reuse, R223, RZ, 0xc0, !PT ;  /* 0x000000df06ff7212 */ /* 0x040fe2000784c0ff */
[----:B------:R-:W-:Y:S01]  /*28a0*/  @P0 CS2R R232, SRZ ;  /* 0x0000000000e80805 */ /* 0x000fe2000001ff00 */
[----:B------:R-:W-:Y:S01]  /*28b0*/  LOP3.LUT P1, RZ, R7, R224, RZ, 0xc0, !PT ;  /* 0x000000e007ff7212 */ /* 0x000fe2000782c0ff */
[----:B------:R-:W-:Y:S01]  /*28c0*/  @P0 CS2R R234, SRZ ;  /* 0x0000000000ea0805 */ /* 0x000fe2000001ff00 */
[----:B------:R-:W-:-:S02]  /*28d0*/  LOP3.LUT P4, RZ, R6, R225, RZ, 0xc0, !PT ;  /* 0x000000e106ff7212 */ /* 0x000fc4000788c0ff */
[----:B------:R-:W-:Y:S02]  /*28e0*/  PLOP3.LUT P3, PT, P3, P2, PT, 0x2a, 0x0 ;  /* 0x000000000000781c */ /* 0x000fe40001f64572 */
[----:B------:R-:W-:Y:S02]  /*28f0*/  PLOP3.LUT P4, PT, P1, P4, PT, 0x2a, 0x0 ;  /* 0x000000000000781c */ /* 0x000fe40000f88572 */
[----:B------:R-:W-:Y:S01]  /*2900*/  LOP3.LUT P2, RZ, R7, R226, RZ, 0xc0, !PT ;  /* 0x000000e207ff7212 */ /* 0x000fe2000784c0ff */
[----:B------:R1:W-:Y:S01]  /*2910*/  LDGSTS.E.LTC128B.128 [R4+0x100], [R28.64], !P5 ;  /* 0x001000001c047fae */ /* 0x0003e2000e921d50 */
[----:B------:R-:W-:Y:S02]  /*2920*/  LOP3.LUT P1, RZ, R6, R227, RZ, 0xc0, !PT ;  /* 0x000000e306ff7212 */ /* 0x000fe4000782c0ff */
[----:B------:R-:W-:Y:S02]  /*2930*/  SHF.R.U32.HI R10, RZ, 0x5, R0 ;  /* 0x00000005ff0a7819 */ /* 0x000fe40000011600 */
[----:B------:R-:W-:-:S02]  /*2940*/  PLOP3.LUT P1, PT, P2, P1, PT, 0x2a, 0x0 ;  /* 0x000000000000781c */ /* 0x000fc40001722572 */
[----:B------:R-:W-:Y:S01]  /*2950*/  IADD3 R215, R215, 0x1, RZ ;  /* 0x00000001d7d77810 */ /* 0x000fe20007ffe0ff */
[----:B------:R1:W-:Y:S01]  /*2960*/  LDGSTS.E.LTC128B.128 [R5+0x100], [R26.64], !P3 ;  /* 0x001000001a057fae */ /* 0x0003e2000d921d50 */
[----:B------:R-:W-:Y:S02]  /*2970*/  SEL R9, RZ, c[0x0][0x230], P6 ;  /* 0x00008c00ff097a07 */ /* 0x000fe40003000000 */
[----:B------:R-:W-:Y:S01]  /*2980*/  ISETP.NE.AND P2, PT, R215, c[0x0][0x180], PT ;  /* 0x00006000d7007a0c */ /* 0x000fe20003f45270 */
[----:B------:R1:W-:Y:S01]  /*2990*/  LDGSTS.E.LTC128B.128 [R4+0x1900], [R24.64], !P4 ;  /* 0x0190000018047fae */ /* 0x0003e2000e121d50 */
[----:B------:R-:W-:Y:S01]  /*29a0*/  LOP3.LUT P4, RZ, R6, R229, RZ, 0xc0, !PT ;  /* 0x000000e506ff7212 */ /* 0x000fe2000788c0ff */
[----:B------:R-:W-:Y:S01]  /*29b0*/  IMAD.IADD R240, R2, 0x1, R9 ;  /* 0x0000000102f07824 */ /* 0x000fe200078e0209 */
[----:B------:R-:W-:Y:S01]  /*29c0*/  LOP3.LUT P5, RZ, R7, R230, RZ, 0xc0, !PT ;  /* 0x000000e607ff7212 */ /* 0x000fe200078ac0ff */
[----:B------:R-:W2:Y:S01]  /*29d0*/  SHFL.IDX PT, R10, R10, RZ, 0x1f ;  /* 0x00001fff0a0a7589 */ /* 0x000ea200000e0000 */
[----:B------:R-:W-:-:S02]  /*29e0*/  LOP3.LUT P3, RZ, R6, R231, RZ, 0xc0, !PT ;  /* 0x000000e706ff7212 */ /* 0x000fc4000786c0ff */
[--C-:B------:R-:W-:Y:S01]  /*29f0*/  SHF.R.U32.HI R8, RZ, 0x4, R0.reuse ;  /* 0x00000004ff087819 */ /* 0x100fe20000011600 */
[----:B------:R1:W-:Y:S01]  /*2a00*/  LDGSTS.E.LTC128B.128 [R5+0x1900], [R20.64], !P1 ;  /* 0x0190000014057fae */ /* 0x0003e2000c921d50 */
[----:B------:R-:W-:Y:S02]  /*2a10*/  LOP3.LUT P1, RZ, R7, R228, RZ, 0xc0, !PT ;  /* 0x000000e407ff7212 */ /* 0x000fe4000782c0ff */
[----:B------:R-:W-:Y:S01]  /*2a20*/  SHF.R.U32.HI R11, RZ, 0x2, R0 ;  /* 0x00000002ff0b7819 */ /* 0x000fe20000011600 */
[----:B------:R-:W-:Y:S01]  /*2a30*/  @!P2 IMAD.MOV.U32 R215, RZ, RZ, RZ ;  /* 0x000000ffffd7a224 */ /* 0x000fe200078e00ff */
[----:B------:R-:W-:Y:S02]  /*2a40*/  PLOP3.LUT P4, PT, P1, P4, PT, 0x2a, 0x0 ;  /* 0x000000000000781c */ /* 0x000fe40000f88572 */
[----:B------:R-:W-:Y:S02]  /*2a50*/  PLOP3.LUT P3, PT, P5, P3, PT, 0x2a, 0x0 ;  /* 0x000000000000781c */ /* 0x000fe40002f66572 */
[----:B------:R-:W-:-:S02]  /*2a60*/  LOP3.LUT P5, RZ, R6, R233, RZ, 0xc0, !PT ;  /* 0x000000e906ff7212 */ /* 0x000fc400078ac0ff */
[----:B------:R-:W-:Y:S02]  /*2a70*/  LOP3.LUT R11, R11, 0x3, RZ, 0xc0, !PT ;  /* 0x000000030b0b7812 */ /* 0x000fe400078ec0ff */
[----:B------:R-:W-:Y:S02]  /*2a80*/  LOP3.LUT R8, R23, 0x1, R8, 0xf8, !PT ;  /* 0x0000000117087812 */ /* 0x000fe400078ef808 */
[----:B------:R-:W-:Y:S02]  /*2a90*/  @!P2 IADD3 R9, R217, 0x1, RZ ;  /* 0x00000001d909a810 */ /* 0x000fe40007ffe0ff */
[----:B------:R-:W-:Y:S01]  /*2aa0*/  LOP3.LUT R8, R8, R11, RZ, 0x3c, !PT ;  /* 0x0000000b08087212 */ /* 0x000fe200078e3cff */
[----:B------:R1:W-:Y:S01]  /*2ab0*/  LDGSTS.E.LTC128B.128 [R4+0x3100], [R18.64], !P4 ;  /* 0x0310000012047fae */ /* 0x0003e2000e121d50 */
[----:B------:R-:W-:Y:S01]  /*2ac0*/  LOP3.LUT P4, RZ, R7, R232, RZ, 0xc0, !PT ;  /* 0x000000e807ff7212 */ /* 0x000fe2000788c0ff */
[----:B--2---:R2:W3:Y:S01]  /*2ad0*/  R2UR UR6, R10 ;  /* 0x000000000a0673c2 */ /* 0x0044e200000e0000 */
[----:B------:R-:W-:Y:S01]  /*2ae0*/  @!P2 ISETP.GE.AND P1, PT, R9, c[0x0][0x17c], PT ;  /* 0x00005f000900aa0c */ /* 0x000fe20003f26270 */
[----:B------:R1:W-:Y:S01]  /*2af0*/  LDGSTS.E.LTC128B.128 [R5+0x3100], [R16.64], !P3 ;  /* 0x0310000010057fae */ /* 0x0003e2000d921d50 */
[----:B------:R-:W-:-:S02]  /*2b00*/  PLOP3.LUT P5, PT, P4, P5, PT, 0x2a, 0x0 ;  /* 0x000000000000781c */ /* 0x000fc400027aa572 */
[----:B------:R-:W-:Y:S02]  /*2b10*/  ISETP.GE.U32.AND P4, PT, R240, R3, PT ;  /* 0x00000003f000720c */ /* 0x000fe40003f86070 */
[----:B------:R-:W-:Y:S02]  /*2b20*/  LOP3.LUT R8, R8, 0x4, R165, 0xf8, !PT ;  /* 0x0000000408087812 */ /* 0x000fe400078ef8a5 */
[----:B------:R-:W-:Y:S02]  /*2b30*/  SEL R238, R238, RZ, !P4 ;  /* 0x000000ffeeee7207 */ /* 0x000fe40006000000 */
[----:B------:R-:W-:Y:S01]  /*2b40*/  @!P2 SEL R217, R9, RZ, !P1 ;  /* 0x000000ff09d9a207 */ /* 0x000fe20004800000 */
[----:B------:R-:W-:Y:S01]  /*2b50*/  IMAD.MOV.U32 R9, RZ, RZ, RZ ;  /* 0x000000ffff097224 */ /* 0x000fe200078e00ff */
[----:B------:R-:W-:Y:S01]  /*2b60*/  LOP3.LUT P0, RZ, R7, R234, RZ, 0xc0, !PT ;  /* 0x000000ea07ff7212 */ /* 0x000fe2000780c0ff */
[----:B------:R-:W-:Y:S01]  /*2b70*/  IMAD.MOV.U32 R7, RZ, RZ, c[0x0][0x248] ;  /* 0x00009200ff077624 */ /* 0x000fe200078e00ff */
[----:B------:R-:W-:Y:S01]  /*2b80*/  @!P2 SEL R9, R196, 0x2, !P1 ;  /* 0x00000002c409a807 */ /* 0x000fe20004800000 */
[----:B------:R-:W-:Y:S01]  /*2b90*/  IMAD R8, R11, 0x30, R8 ;  /* 0x000000300b087824 */ /* 0x000fe200078e0208 */
[----:B------:R-:W-:Y:S01]  /*2ba0*/  LOP3.LUT P3, RZ, R6, R235, RZ, 0xc0, !PT ;  /* 0x000000eb06ff7212 */ /* 0x000fe2000786c0ff */
[----:B------:R-:W-:Y:S01]  /*2bb0*/  IMAD.MOV.U32 R6, RZ, RZ, c[0x0][0x24c] ;  /* 0x00009300ff067624 */ /* 0x000fe200078e00ff */
[----:B------:R-:W-:Y:S01]  /*2bc0*/  SEL R11, R7, c[0x0][0x240], !P6 ;  /* 0x00009000070b7a07 */ /* 0x000fe20007000000 */
[----:B------:R-:W-:Y:S01]  /*2bd0*/  IMAD R22, R9, R22, c[0x2][0x0] ;  /* 0x0080000009167624 */ /* 0x000fe200078e0216 */
[----:B------:R-:W-:Y:S01]  /*2be0*/  PLOP3.LUT P3, PT, P0, P3, PT, 0x2a, 0x0 ;  /* 0x000000000000781c */ /* 0x000fe20000766572 */
[----:B------:R1:W-:Y:S01]  /*2bf0*/  LDGSTS.E.LTC128B.128 [R4+0x4900], [R14.64], !P5 ;  /* 0x049000000e047fae */ /* 0x0003e2000e921d50 */
[----:B--2---:R-:W-:Y:S01]  /*2c00*/  IMAD.SHL.U32 R10, R238, 0x10, RZ ;  /* 0x00000010ee0a7824 */ /* 0x004fe200078e00ff */
[----:B------:R-:W-:Y:S01]  /*2c10*/  LOP3.LUT R2, R0, 0x8, RZ, 0xc0, !PT ;  /* 0x0000000800027812 */ /* 0x000fe200078ec0ff */
[----:B---3--:R-:W-:Y:S01]  /*2c20*/  ULEA.HI UR5, UR6, UR6, URZ, 0x1 ;  /* 0x0000000606057291 */ /* 0x008fe2000f8f083f */
[----:B------:R-:W-:-:S02]  /*2c30*/  IADD3 R32, P4, R11, R30, RZ ;  /* 0x0000001e0b207210 */ /* 0x000fc40007f9e0ff */
[----:B------:R-:W-:Y:S01]  /*2c40*/  LOP3.LUT P0, RZ, R10, 0x10, RZ, 0xc0, !PT ;  /* 0x000000100aff7812 */ /* 0x000fe2000780c0ff */
[----:B------:R-:W-:Y:S01]  /*2c50*/  IMAD.SHL.U32 R10, R238, 0x2, RZ ;  /* 0x00000002ee0a7824 */ /* 0x000fe200078e00ff */
[----:B------:R-:W-:Y:S01]  /*2c60*/  SEL R11, R6, c[0x0][0x244], !P6 ;  /* 0x00009100060b7a07 */ /* 0x000fe20007000000 */
[----:B------:R-:W-:Y:S01]  /*2c70*/  ULOP3.LUT UR4, UR5, 0xfffffffe, URZ, 0xc0, !UPT ;  /* 0xfffffffe05047892 */ /* 0x000fe2000f8ec03f */
[----:B------:R-:W-:Y:S01]  /*2c80*/  LEA.HI R2, R2, R23, RZ, 0x1d ;  /* 0x0000001702027211 */ /* 0x000fe200078fe8ff */
[----:B------:R-:W-:Y:S01]  /*2c90*/  USHF.L.U32 UR5, UR5, 0x3, URZ ;  /* 0x0000000305057899 */ /* 0x000fe2000800063f */
[----:B------:R-:W2:Y:S01]  /*2ca0*/  LDC.64 R22, c[0x0][R22+0x160] ;  /* 0x0000580016167b82 */ /* 0x000ea20000000a00 */
[----:B------:R-:W-:Y:S01]  /*2cb0*/  IMAD.X R33, R11, 0x1, R31, P4 ;  /* 0x000000010b217824 */ /* 0x000fe200020e061f */
[----:B------:R1:W-:Y:S01]  /*2cc0*/  LDGSTS.E.LTC128B.128 [R5+0x4900], [R12.64], !P3 ;  /* 0x049000000c057fae */ /* 0x0003e2000d921d50 */
[----:B------:R-:W-:Y:S01]  /*2cd0*/  ISETP.NE.AND P1, PT, R9, 0x2, PT ;  /* 0x000000020900780c */ /* 0x000fe20003f25270 */
[----:B------:R-:W-:Y:S01]  /*2ce0*/  IMAD.SHL.U32 R9, R238, 0x8, RZ ;  /* 0x00000008ee097824 */ /* 0x000fe200078e00ff */
[----:B------:R-:W-:Y:S01]  /*2cf0*/  SHF.R.U32.HI R11, RZ, 0x3, R0 ;  /* 0x00000003ff0b7819 */ /* 0x000fe20000011600 */
[----:B------:R-:W-:Y:S01]  /*2d00*/  UIADD3 UR4, UR6, -UR4, URZ ;  /* 0x8000000406047290 */ /* 0x000fe2000fffe03f */
[----:B------:R1:W-:Y:S01]  /*2d10*/  LDGSTS.E.BYPASS.LTC128B.128 [R4+0x6100], [R32.64], P0 ;  /* 0x0610000020047fae */ /* 0x0003e20008101d50 */
[----:B------:R-:W-:Y:S01]  /*2d20*/  IADD3 R36, P0, R32, c[0x0][0x238], RZ ;  /* 0x00008e0020247a10 */ /* 0x000fe20007f1e0ff */
[----:B------:R-:W-:Y:S01]  /*2d30*/  ULOP3.LUT UR5, UR5, 0xfffffff0, URZ, 0xc0, !UPT ;  /* 0xfffffff005057892 */ /* 0x000fe2000f8ec03f */
[----:B------:R-:W-:Y:S01]  /*2d40*/  LOP3.LUT P5, RZ, R9, 0x10, RZ, 0xc0, !PT ;  /* 0x0000001009ff7812 */ /* 0x000fe200078ac0ff */
[----:B------:R-:W-:Y:S01]  /*2d50*/  IMAD.SHL.U32 R9, R238, 0x4, RZ ;  /* 0x00000004ee097824 */ /* 0x000fe200078e00ff */
[----:B------:R-:W-:Y:S01]  /*2d60*/  IADD3.X R37, R33, c[0x0][0x23c], RZ, P0, !PT ;  /* 0x00008f0021257a10 */ /* 0x000fe200007fe4ff */
[----:B------:R-:W-:Y:S01]  /*2d70*/  UIMAD UR4, UR4, 0x300, UR5 ;  /* 0x00000300040478a4 */ /* 0x000fe2000f8e0205 */
[----:B------:R-:W-:-:S02]  /*2d80*/  IADD3 R34, P0, R36, c[0x0][0x238], RZ ;  /* 0x00008e0024227a10 */ /* 0x000fc40007f1e0ff */
[----:B------:R-:W-:Y:S02]  /*2d90*/  LOP3.LUT P3, RZ, R10, 0x10, RZ, 0xc0, !PT ;  /* 0x000000100aff7812 */ /* 0x000fe4000786c0ff */
[----:B------:R-:W-:Y:S02]  /*2da0*/  IADD3.X R35, R37, c[0x0][0x23c], RZ, P0, !PT ;  /* 0x00008f0025237a10 */ /* 0x000fe400007fe4ff */
[----:B------:R-:W-:Y:S02]  /*2db0*/  IADD3 R10, P0, R34, c[0x0][0x238], RZ ;  /* 0x00008e00220a7a10 */ /* 0x000fe40007f1e0ff */
[----:B------:R-:W-:Y:S01]  /*2dc0*/  LOP3.LUT P4, RZ, R9, 0x10, RZ, 0xc0, !PT ;  /* 0x0000001009ff7812 */ /* 0x000fe2000788c0ff */
[----:B------:R1:W-:Y:S01]  /*2dd0*/  LDGSTS.E.BYPASS.LTC128B.128 [R5+0x6100], [R36.64], P5 ;  /* 0x0610000024057fae */ /* 0x0003e2000a901d50 */
[----:B------:R-:W-:Y:S02]  /*2de0*/  LOP3.LUT R9, R164, 0x2, R11, 0xf8, !PT ;  /* 0x00000002a4097812 */ /* 0x000fe400078ef80b */
[----:B------:R-:W-:-:S02]  /*2df0*/  IADD3.X R11, R35, c[0x0][0x23c], RZ, P0, !PT ;  /* 0x00008f00230b7a10 */ /* 0x000fc400007fe4ff */
[----:B--2---:R-:W-:Y:S02]  /*2e00*/  IADD3 R198, P0, R22, R28, RZ ;  /* 0x0000001c16c67210 */ /* 0x004fe40007f1e0ff */
[----:B------:R-:W-:Y:S02]  /*2e10*/  @!P1 IADD3 R216, R216, c[0x0][0x1f8], RZ ;  /* 0x00007e00d8d89a10 */ /* 0x000fe40007ffe0ff */
[C---:B------:R-:W-:Y:S01]  /*2e20*/  IADD3 R204, P1, R22.reuse, R20, RZ ;  /* 0x0000001416cc7210 */ /* 0x040fe20007f3e0ff */
[C---:B------:R-:W-:Y:S01]  /*2e30*/  IMAD.X R197, R23.reuse, 0x1, R29, P0 ;  /* 0x0000000117c57824 */ /* 0x040fe200000e061d */
[C---:B------:R-:W-:Y:S01]  /*2e40*/  IADD3 R206, P0, R22.reuse, R18, RZ ;  /* 0x0000001216ce7210 */ /* 0x040fe20007f1e0ff */
[----:B------:R1:W-:Y:S01]  /*2e50*/  LDGSTS.E.BYPASS.LTC128B.128 [R4+0x7900], [R34.64], P4 ;  /* 0x0790000022047fae */ /* 0x0003e2000a101d50 */
[----:B------:R-:W-:Y:S01]  /*2e60*/  IADD3 R200, P4, R22, R26, RZ ;  /* 0x0000001a16c87210 */ /* 0x000fe20007f9e0ff */
[----:B------:R-:W-:Y:S01]  /*2e70*/  IMAD.X R205, R23, 0x1, R21, P1 ;  /* 0x0000000117cd7824 */ /* 0x000fe200008e0615 */
[----:B------:R-:W-:Y:S01]  /*2e80*/  LOP3.LUT R30, R9, R2, RZ, 0x3c, !PT ;  /* 0x00000002091e7212 */ /* 0x000fe200078e3cff */
[C---:B------:R-:W-:Y:S01]  /*2e90*/  IMAD.X R207, R23.reuse, 0x1, R19, P0 ;  /* 0x0000000117cf7824 */ /* 0x040fe200000e0613 */
[----:B------:R-:W-:Y:S01]  /*2ea0*/  ISETP.GE.U32.AND P0, PT, R216, c[0x0][0x16c], PT ;  /* 0x00005b00d8007a0c */ /* 0x000fe20003f06070 */
[----:B------:R1:W-:Y:S01]  /*2eb0*/  LDGSTS.E.BYPASS.LTC128B.128 [R5+0x7900], [R10.64], P3 ;  /* 0x079000000a057fae */ /* 0x0003e20009901d50 */
[----:B------:R-:W-:Y:S01]  /*2ec0*/  IADD3 R202, P3, R22, R24, RZ ;  /* 0x0000001816ca7210 */ /* 0x000fe20007f7e0ff */
[----:B------:R-:W-:Y:S01]  /*2ed0*/  IMAD.X R201, R23, 0x1, R27, P4 ;  /* 0x0000000117c97824 */ /* 0x000fe200020e061b */
[----:B------:R-:W-:-:S02]  /*2ee0*/  LOP3.LUT R30, R30, 0x4, R165, 0xf8, !PT ;  /* 0x000000041e1e7812 */ /* 0x000fc400078ef8a5 */
[C---:B------:R-:W-:Y:S01]  /*2ef0*/  IADD3 R208, P4, R22.reuse, R16, RZ ;  /* 0x0000001016d07210 */ /* 0x040fe20007f9e0ff */
[----:B------:R-:W-:Y:S01]  /*2f00*/  IMAD.X R203, R23, 0x1, R25, P3 ;  /* 0x0000000117cb7824 */ /* 0x000fe200018e0619 */
[C---:B------:R-:W-:Y:S01]  /*2f10*/  IADD3 R210, P3, R22.reuse, R14, RZ ;  /* 0x0000000e16d27210 */ /* 0x040fe20007f7e0ff */
[----:B------:R-:W-:Y:S01]  /*2f20*/  IMAD R9, R9, 0x30, R30 ;  /* 0x0000003009097824 */ /* 0x000fe200078e021e */
[----:B------:R-:W-:Y:S01]  /*2f30*/  IADD3 R212, P1, R22, R12, RZ ;  /* 0x0000000c16d47210 */ /* 0x000fe20007f3e0ff */
[C---:B------:R-:W-:Y:S02]  /*2f40*/  IMAD.X R209, R23.reuse, 0x1, R17, P4 ;  /* 0x0000000117d17824 */ /* 0x040fe400020e0611 */
[C---:B------:R-:W-:Y:S02]  /*2f50*/  IMAD.X R211, R23.reuse, 0x1, R15, P3 ;  /* 0x0000000117d37824 */ /* 0x040fe400018e060f */
[----:B------:R-:W-:Y:S01]  /*2f60*/  IMAD.X R213, R23, 0x1, R13, P1 ;  /* 0x0000000117d57824 */ /* 0x000fe200008e060d */
[----:B------:R-:W-:Y:S05]  /*2f70*/  @!P0 BRA `(.L_x_624) ;  /* 0x0000008000008947 */ /* 0x000fea0003800000 */
[----:B------:R-:W-:Y:S01]  /*2f80*/  CS2R R222, SRZ ;  /* 0x0000000000de7805 */ /* 0x000fe2000001ff00 */
[----:B------:R-:W-:Y:S01]  /*2f90*/  CS2R R224, SRZ ;  /* 0x0000000000e07805 */ /* 0x000fe2000001ff00 */
[----:B------:R-:W-:Y:S01]  /*2fa0*/  CS2R R226, SRZ ;  /* 0x0000000000e27805 */ /* 0x000fe2000001ff00 */
[----:B------:R-:W-:Y:S01]  /*2fb0*/  CS2R R230, SRZ ;  /* 0x0000000000e67805 */ /* 0x000fe2000001ff00 */
[----:B------:R-:W-:Y:S01]  /*2fc0*/  CS2R R232, SRZ ;  /* 0x0000000000e87805 */ /* 0x000fe2000001ff00 */
[----:B------:R-:W-:Y:S01]  /*2fd0*/  CS2R R234, SRZ ;  /* 0x0000000000ea7805 */ /* 0x000fe2000001ff00 */
[----:B------:R-:W-:Y:S01]  /*2fe0*/  CS2R R228, SRZ ;  /* 0x0000000000e47805 */ /* 0x000fe2000001ff00 */
[----:B------:R-:W-:-:S02]  /*2ff0*/  CS2R R220, SRZ ;  /* 0x0000000000dc7805 */ /* 0x000fc4000001ff00 */
.L_x_624:
[----:B------:R-:W-:Y:S05]  /*3000*/  BSYNC B0 ;  /* 0x0000000000007941 */ /* 0x000fea0003800000 */
.L_x_623:
[----:B------:R-:W0:Y:S01]  /*3010*/  LDGDEPBAR ;  /* 0x00000000000079af */ /* 0x000e220000000000 */
[----:B------:R-:W-:Y:S01]  /*3020*/  ISETP.NE.AND P6, PT, R239, c[0x0][0x22c], PT ;  /* 0x00008b00ef007a0c */ /* 0x000fe20003fc5270 */
[----:B------:R-:W-:Y:S01]  /*3030*/  IMAD.MOV.U32 R199, RZ, RZ, R197 ;  /* 0x000000ffffc77224 */ /* 0x000fe200078e00c5 */
[----:B------:R-:W-:Y:S01]  /*3040*/  IADD3 R8, R8, UR4, RZ ;  /* 0x0000000408087c10 */ /* 0x000fe2000fffe0ff */
[----:B------:R-:W-:Y:S01]  /*3050*/  CS2R R102, SRZ ;  /* 0x0000000000667805 */ /* 0x000fe2000001ff00 */
[----:B-1----:R-:W-:Y:S01]  /*3060*/  SEL R13, RZ, c[0x0][0x230], P6 ;  /* 0x00008c00ff0d7a07 */ /* 0x002fe20003000000 */
[----:B------:R-:W-:Y:S01]  /*3070*/  CS2R R100, SRZ ;  /* 0x0000000000647805 */ /* 0x000fe2000001ff00 */
[----:B------:R-:W-:Y:S01]  /*3080*/  SEL R15, R7, c[0x0][0x240], !P6 ;  /* 0x00009000070f7a07 */ /* 0x000fe20007000000 */
[----:B------:R-:W-:Y:S01]  /*3090*/  CS2R R106, SRZ ;  /* 0x00000000006a7805 */ /* 0x000fe2000001ff00 */
[----:B------:R-:W-:Y:S01]  /*30a0*/  SEL R7, R6, c[0x0][0x244], !P6 ;  /* 0x0000910006077a07 */ /* 0x000fe20007000000 */
[----:B------:R-:W-:Y:S01]  /*30b0*/  IMAD.IADD R240, R240, 0x1, R13 ;  /* 0x00000001f0f07824 */ /* 0x000fe200078e020d */
[----:B------:R-:W-:Y:S01]  /*30c0*/  IADD3 R6, P0, R15, R10, RZ ;  /* 0x0000000a0f067210 */ /* 0x000fe20007f1e0ff */
[----:B------:R-:W-:Y:S01]  /*30d0*/  CS2R R104, SRZ ;  /* 0x0000000000687805 */ /* 0x000fe2000001ff00 */
[C---:B------:R-:W-:Y:S01]  /*30e0*/  SHF.L.U32 R13, R196.reuse, R217, RZ ;  /* 0x000000d9c40d7219 */ /* 0x040fe200000006ff */
[----:B------:R-:W-:Y:S01]  /*30f0*/  CS2R R110, SRZ ;  /* 0x00000000006e7805 */ /* 0x000fe2000001ff00 */
[----:B------:R-:W-:Y:S01]  /*3100*/  SHF.L.U32 R10, R196, R215, RZ ;  /* 0x000000d7c40a7219 */ /* 0x000fe200000006ff */
[----:B------:R-:W-:Y:S01]  /*3110*/  IMAD.X R7, R7, 0x1, R11, P0 ;  /* 0x0000000107077824 */ /* 0x000fe200000e060b */
[----:B------:R-:W-:Y:S01]  /*3120*/  ISETP.GE.U32.AND P5, PT, R240, R3, PT ;  /* 0x00000003f000720c */ /* 0x000fe20003fa6070 */
[----:B------:R-:W-:Y:S01]  /*3130*/  CS2R R108, SRZ ;  /* 0x00000000006c7805 */ /* 0x000fe2000001ff00 */
[C---:B------:R-:W-:Y:S01]  /*3140*/  LOP3.LUT P1, RZ, R13.reuse, R222, RZ, 0xc0, !PT ;  /* 0x000000de0dff7212 */ /* 0x040fe2000782c0ff */
[----:B------:R-:W-:Y:S01]  /*3150*/  CS2R R114, SRZ ;  /* 0x0000000000727805 */ /* 0x000fe2000001ff00 */
[----:B------:R-:W-:Y:S01]  /*3160*/  LOP3.LUT P3, RZ, R10, R223, RZ, 0xc0, !PT ;  /* 0x000000df0aff7212 */ /* 0x000fe2000786c0ff */
[----:B------:R-:W-:Y:S01]  /*3170*/  CS2R R112, SRZ ;  /* 0x0000000000707805 */ /* 0x000fe2000001ff00 */
[----:B------:R-:W-:Y:S01]  /*3180*/  LOP3.LUT P2, RZ, R13, R220, RZ, 0xc0, !PT ;  /* 0x000000dc0dff7212 */ /* 0x000fe2000784c0ff */
[----:B------:R-:W-:-:S04]  /*3190*/  DEPBAR.LE SB0, 0x1 ;  /* 0x000080400000791a */ /* 0x000fc80000000000 */
[----:B------:R-:W-:Y:S01]  /*31a0*/  LOP3.LUT P4, RZ, R10, R221, RZ, 0xc0, !PT ;  /* 0x000000dd0aff7212 */ /* 0x000fe2000788c0ff */
[----:B------:R-:W-:Y:S01]  /*31b0*/  CS2R R98, SRZ ;  /* 0x0000000000627805 */ /* 0x000fe2000001ff00 */
[----:B------:R-:W-:Y:S01]  /*31c0*/  SEL R238, R238, RZ, !P5 ;  /* 0x000000ffeeee7207 */ /* 0x000fe20006800000 */
[----:B------:R-:W-:Y:S01]  /*31d0*/  CS2R R96, SRZ ;  /* 0x0000000000607805 */ /* 0x000fe2000001ff00 */
[----:B------:R-:W-:Y:S01]  /*31e0*/  PLOP3.LUT P5, PT, P1, P3, PT, 0x2a, 0x0 ;  /* 0x000000000000781c */ /* 0x000fe20000fa6572 */
[----:B------:R-:W-:Y:S01]  /*31f0*/  CS2R R94, SRZ ;  /* 0x00000000005e7805 */ /* 0x000fe2000001ff00 */
[C---:B------:R-:W-:Y:S01]  /*3200*/  LOP3.LUT P0, RZ, R13.reuse, R224, RZ, 0xc0, !PT ;  /* 0x000000e00dff7212 */ /* 0x040fe2000780c0ff */
[----:B------:R-:W-:Y:S01]  /*3210*/  IMAD.SHL.U32 R11, R238, 0x10, RZ ;  /* 0x00000010ee0b7824 */ /* 0x000fe200078e00ff */
[----:B------:R-:W-:Y:S01]  /*3220*/  PLOP3.LUT P2, PT, P2, P4, PT, 0x2a, 0x0 ;  /* 0x000000000000781c */ /* 0x000fe20001748572 */
[----:B------:R-:W-:Y:S01]  /*3230*/  CS2R R92, SRZ ;  /* 0x00000000005c7805 */ /* 0x000fe2000001ff00 */
[C---:B------:R-:W-:Y:S01]  /*3240*/  LOP3.LUT P3, RZ, R10.reuse, R225, RZ, 0xc0, !PT ;  /* 0x000000e10aff7212 */ /* 0x040fe2000786c0ff */
[----:B------:R-:W-:Y:S01]  /*3250*/  CS2R R90, SRZ ;  /* 0x00000000005a7805 */ /* 0x000fe2000001ff00 */
[----:B------:R-:W-:Y:S01]  /*3260*/  LOP3.LUT P4, RZ, R13, R226, RZ, 0xc0, !PT ;  /* 0x000000e20dff7212 */ /* 0x000fe2000788c0ff */
[----:B------:R-:W-:Y:S01]  /*3270*/  CS2R R88, SRZ ;  /* 0x0000000000587805 */ /* 0x000fe2000001ff00 */
[----:B------:R-:W-:Y:S01]  /*3280*/  LOP3.LUT P1, RZ, R10, R227, RZ, 0xc0, !PT ;  /* 0x000000e30aff7212 */ /* 0x000fe2000782c0ff */
[----:B------:R-:W-:Y:S01]  /*3290*/  IMAD.SHL.U32 R10, R8, 0x10, RZ ;  /* 0x00000010080a7824 */ /* 0x000fe200078e00ff */
[----:B------:R-:W-:Y:S01]  /*32a0*/  BAR.SYNC.DEFER_BLOCKING 0x0 ;  /* 0x0000000000007b1d */ /* 0x000fe20000010000 */
[----:B------:R-:W-:Y:S01]  /*32b0*/  PLOP3.LUT P3, PT, P0, P3, PT, 0x2a, 0x0 ;  /* 0x000000000000781c */ /* 0x000fe20000766572 */
[----:B------:R-:W-:Y:S01]  /*32c0*/  IMAD.SHL.U32 R8, R238, 0x8, RZ ;  /* 0x00000008ee087824 */ /* 0x000fe200078e00ff */
[----:B------:R-:W-:Y:S01]  /*32d0*/  IADD3 R9, R9, UR5, RZ ;  /* 0x0000000509097c10 */ /* 0x000fe2000fffe0ff */
[----:B------:R-:W-:Y:S01]  /*32e0*/  CS2R R86, SRZ ;  /* 0x0000000000567805 */ /* 0x000fe2000001ff00 */
[----:B------:R-:W-:Y:S01]  /*32f0*/  PLOP3.LUT P1, PT, P4, P1, PT, 0x2a, 0x0 ;  /* 0x000000000000781c */ /* 0x000fe20002722572 */
[----:B------:R-:W-:Y:S01]  /*3300*/  CS2R R84, SRZ ;  /* 0x0000000000547805 */ /* 0x000fe2000001ff00 */
[----:B------:R-:W-:Y:S01]  /*3310*/  LOP3.LUT P0, RZ, R11, 0x10, RZ, 0xc0, !PT ;  /* 0x000000100bff7812 */ /* 0x000fe2000780c0ff */
[----:B------:R-:W-:Y:S01]  /*3320*/  IMAD.SHL.U32 R9, R9, 0x10, RZ ;  /* 0x0000001009097824 */ /* 0x000fe200078e00ff */
[----:B------:R-:W-:Y:S01]  /*3330*/  IADD3 R166, P4, R6, c[0x0][0x238], RZ ;  /* 0x00008e0006a67a10 */ /* 0x000fe20007f9e0ff */
[----:B------:R-:W-:Y:S01]  /*3340*/  CS2R R38, SRZ ;  /* 0x0000000000267805 */ /* 0x000fe2000001ff00 */
[----:B------:R-:W-:Y:S01]  /*3350*/  CS2R R36, SRZ ;  /* 0x0000000000247805 */ /* 0x000fe2000001ff00 */
[----:B------:R-:W-:Y:S01]  /*3360*/  CS2R R42, SRZ ;  /* 0x00000000002a7805 */ /* 0x000fe2000001ff00 */
[----:B------:R-:W-:Y:S01]  /*3370*/  IADD3.X R167, R7, c[0x0][0x23c], RZ, P4, !PT ;  /* 0x00008f0007a77a10 */ /* 0x000fe200027fe4ff */
        /* <DEDUP_REMOVED lines=22> */
[----:B------:R4:W1:Y:S01]  /*34e0*/  LDSM.16.M88.4 R160, [R10+0x2400] ;  /* 0x002400000aa0783b */ /* 0x0008620000000200 */
        /* <DEDUP_REMOVED lines=23> */
[----:B------:R-:W-:Y:S01]  /*3660*/  LOP3.LUT P2, RZ, R8, 0x10, RZ, 0xc0, !PT ;  /* 0x0000001008ff7812 */ /* 0x000fe2000784c0ff */
[----:B------:R-:W-:Y:S01]  /*3670*/  CS2R R28, SRZ ;  /* 0x00000000001c7805 */ /* 0x000fe2000001ff00 */
[----:B------:R-:W-:Y:S01]  /*3680*/  CS2R R24, SRZ ;  /* 0x0000000000187805 */ /* 0x000fe2000001ff00 */
[----:B------:R1:W-:Y:S01]  /*3690*/  LDGSTS.E.LTC128B.128 [R5+0x200], [R200.64], !P5 ;  /* 0x00200000c8057fae */ /* 0x0003e2000e921d50 */
[----:B------:R-:W-:Y:S01]  /*36a0*/  CS2R R20, SRZ ;  /* 0x0000000000147805 */ /* 0x000fe2000001ff00 */
[----:B------:R-:W-:Y:S01]  /*36b0*/  CS2R R18, SRZ ;  /* 0x0000000000127805 */ /* 0x000fe2000001ff00 */
[----:B------:R-:W-:Y:S01]  /*36c0*/  CS2R R16, SRZ ;  /* 0x0000000000107805 */ /* 0x000fe2000001ff00 */
[----:B------:R1:W-:Y:S01]  /*36d0*/  LDGSTS.E.LTC128B.128 [R4+0x1a00], [R202.64], !P3 ;  /* 0x01a00000ca047fae */ /* 0x0003e2000d921d50 */
[----:B------:R-:W-:Y:S01]  /*36e0*/  CS2R R14, SRZ ;  /* 0x00000000000e7805 */ /* 0x000fe2000001ff00 */
[----:B------:R-:W-:Y:S01]  /*36f0*/  CS2R R12, SRZ ;  /* 0x00000000000c7805 */ /* 0x000fe2000001ff00 */
[----:B----4-:R-:W-:Y:S01]  /*3700*/  CS2R R10, SRZ ;  /* 0x00000000000a7805 */ /* 0x010fe2000001ff00 */
[----:B------:R1:W-:Y:S01]  /*3710*/  LDGSTS.E.LTC128B.128 [R5+0x1a00], [R204.64], !P1 ;  /* 0x01a00000cc057fae */ /* 0x0003e2000c921d50 */
[----:B------:R-:W-:-:S02]  /*3720*/  IADD3 R236, P1, R166, c[0x0][0x238], RZ ;  /* 0x00008e00a6ec7a10 */ /* 0x000fc40007f3e0ff */
[----:B------:R-:W-:Y:S01]  /*3730*/  SEL R239, R239, RZ, P6 ;  /* 0x000000ffefef7207 */ /* 0x000fe20003000000 */
[----:B------:R4:W-:Y:S01]  /*3740*/  LDGSTS.E.BYPASS.LTC128B.128 [R4+0x6200], [R6.64], P0 ;  /* 0x0620000006047fae */ /* 0x0009e20008101d50 */
[----:B------:R-:W-:Y:S01]  /*3750*/  ISETP.LE.AND P0, PT, R196, c[0x0][0x1c4], PT ;  /* 0x00007100c4007a0c */ /* 0x000fe20003f03270 */
[----:B-----5:R-:W-:Y:S02]  /*3760*/  CS2R R8, SRZ ;  /* 0x0000000000087805 */ /* 0x020fe4000001ff00 */
[----:B------:R1:W-:Y:S01]  /*3770*/  LDGSTS.E.BYPASS.LTC128B.128 [R5+0x6200], [R166.64], P2 ;  /* 0x06200000a6057fae */ /* 0x0003e20009101d50 */
[----:B--2---:R-:W-:Y:S01]  /*3780*/  IADD3.X R199, R167, c[0x0][0x23c], RZ, P1, !PT ;  /* 0x00008f00a7c77a10 */ /* 0x004fe20000ffe4ff */
[----:B----4-:R-:W-:Y:S01]  /*3790*/  CS2R R6, SRZ ;  /* 0x0000000000067805 */ /* 0x010fe2000001ff00 */
[----:B-1----:R-:W-:-:S07]  /*37a0*/  CS2R R4, SRZ ;  /* 0x0000000000047805 */ /* 0x002fce000001ff00 */
[----:B------:R-:W-:Y:S05]  /*37b0*/  @!P0 BRA `(.L_x_625) ;  /* 0x000016f000008947 */ /* 0x000fea0003800000 */
[C---:B---3--:R-:W-:Y:S01]  /*37c0*/  LOP3.LUT R5, R0.reuse, 0x1f, RZ, 0xc0, !PT ;  /* 0x0000001f00057812 */ /* 0x048fe200078ec0ff */
[----:B------:R-:W-:Y:S01]  /*37d0*/  CS2R R102, SRZ ;  /* 0x0000000000667805 */ /* 0x000fe2000001ff00 */
[----:B------:R-:W-:Y:S01]  /*37e0*/  LOP3.LUT R0, R0, 0xc, RZ, 0xc0, !PT ;  /* 0x0000000c00007812 */ /* 0x000fe200078ec0ff */
[----:B------:R-:W-:Y:S01]  /*37f0*/  CS2R R100, SRZ ;  /* 0x0000000000647805 */ /* 0x000fe2000001ff00 */
[----:B------:R-:W-:Y:S01]  /*3800*/  SHF.R.U32.HI R5, RZ, 0x4, R5 ;  /* 0x00000004ff057819 */ /* 0x000fe20000011605 */
[----:B------:R-:W-:Y:S01]  /*3810*/  CS2R R106, SRZ ;  /* 0x00000000006a7805 */ /* 0x000fe2000001ff00 */
[----:B------:R-:W-:Y:S01]  /*3820*/  SHF.R.U32.HI R0, RZ, 0x2, R0 ;  /* 0x00000002ff007819 */ /* 0x000fe20000011600 */
[----:B------:R-:W-:Y:S01]  /*3830*/  CS2R R104, SRZ ;  /* 0x0000000000687805 */ /* 0x000fe2000001ff00 */
[C-C-:B------:R-:W-:Y:S01]  /*3840*/  LOP3.LUT R7, R5.reuse, 0x2, R165.reuse, 0xf8, !PT ;  /* 0x0000000205077812 */ /* 0x140fe200078ef8a5 */
[----:B------:R-:W-:Y:S01]  /*3850*/  IMAD R5, R5, 0x2, R164 ;  /* 0x0000000205057824 */ /* 0x000fe200078e02a4 */
[----:B------:R-:W-:Y:S01]  /*3860*/  CS2R R110, SRZ ;  /* 0x00000000006e7805 */ /* 0x000fe2000001ff00 */
        /* <DEDUP_REMOVED lines=66> */
[----:B------:R-:W-:Y:S01]  /*3c90*/  ULDC UR15, c[0x0][0x1c4] ;  /* 0x00007100000f7ab9 */ /* 0x000fe20000000800 */
[----:B------:R-:W-:Y:S01]  /*3ca0*/  IMAD.SHL.U32 R0, R0, 0x10, RZ ;  /* 0x0000001000007824 */ /* 0x000fe200078e00ff */
[----:B------:R-:W-:Y:S01]  /*3cb0*/  ULEA UR5, UR5, 0x6080, 0x4 ;  /* 0x0000608005057891 */ /* 0x000fe2000f8e203f */
[----:B------:R-:W-:Y:S01]  /*3cc0*/  IMAD.MOV.U32 R241, RZ, RZ, 0x8 ;  /* 0x00000008fff17424 */ /* 0x000fe200078e00ff */
[----:B------:R-:W-:-:S02]  /*3cd0*/  ULEA UR4, UR4, 0x80, 0x4 ;  /* 0x0000008004047891 */ /* 0x000fc4000f8e203f */
[----:B------:R-:W-:Y:S02]  /*3ce0*/  UMOV UR14, 0x2 ;  /* 0x00000002000e7882 */ /* 0x000fe40000000000 */
[----:B------:R-:W-:Y:S02]  /*3cf0*/  UMOV UR13, 0x200 ;  /* 0x00000200000d7882 */ /* 0x000fe40000000000 */
[----:B------:R-:W-:Y:S02]  /*3d00*/  UMOV UR12, 0x200 ;  /* 0x00000200000c7882 */ /* 0x000fe40000000000 */
[----:B------:R-:W-:Y:S02]  /*3d10*/  UIADD3 UR15, UR15, -0x2, URZ ;  /* 0xfffffffe0f0f7890 */ /* 0x000fe4000fffe03f */
[----:B------:R-:W-:Y:S02]  /*3d20*/  UMOV UR11, URZ ;  /* 0x0000003f000b7c82 */ /* 0x000fe40008000000 */
.L_x_626:
[C---:B---3--:R-:W-:Y:S01]  /*3d30*/  IMMA.16832.S8.S8.SAT R4, R132.reuse.ROW, R136.COL, R4 ;  /* 0x0000008884047237 */ /* 0x048fe20000445c04 */
[----:B------:R-:W-:Y:S01]  /*3d40*/  LDSM.16.M88.4 R164, [R2+UR4] ;  /* 0x0000000402a4783b */ /* 0x000fe20008000200 */
[----:B------:R-:W-:Y:S02]  /*3d50*/  UISETP.NE.AND UP0, UPT, UR11, 0x2, UPT ;  /* 0x000000020b00788c */ /* 0x000fe4000bf05270 */
[----:B------:R-:W-:Y:S01]  /*3d60*/  UISETP.NE.AND UP1, UPT, UR14, 0x2, UPT ;  /* 0x000000020e00788c */ /* 0x000fe2000bf25270 */
[C---:B-1----:R-:W-:Y:S01]  /*3d70*/  LEA R247, R219.reuse, UR12, 0x4 ;  /* 0x0000000cdbf77c11 */ /* 0x042fe2000f8e20ff */
[----:B------:R-:W-:Y:S01]  /*3d80*/  UMOV UR6, UR12 ;  /* 0x0000000c00067c82 */ /* 0x000fe20008000000 */
[----:B------:R-:W-:Y:S01]  /*3d90*/  LEA R243, R219, UR13, 0x4 ;  /* 0x0000000ddbf37c11 */ /* 0x000fe2000f8e20ff */
[C---:B------:R-:W-:Y:S01]  /*3da0*/  IMMA.16832.S8.S8.SAT R8, R132.reuse.ROW, R138.COL, R8 ;  /* 0x0000008a84087237 */ /* 0x040fe20000445c08 */
[----:B------:R-:W1:Y:S01]  /*3db0*/  LDSM.16.M88.4 R168, [R0+UR5] ;  /* 0x0000000500a8783b */ /* 0x000e620008000200 */
[----:B------:R-:W-:Y:S02]  /*3dc0*/  UMOV UR7, UR13 ;  /* 0x0000000d00077c82 */ /* 0x000fe40008000000 */
[C---:B------:R-:W-:Y:S01]  /*3dd0*/  SHF.L.U32 R237, R196.reuse, R217, RZ ;  /* 0x000000d9c4ed7219 */ /* 0x040fe200000006ff */
[----:B------:R-:W-:Y:S01]  /*3de0*/  @UP0 UIADD3 UR9, UR4, 0x80, URZ ;  /* 0x0000008004090890 */ /* 0x000fe2000fffe03f */
[----:B------:R-:W-:Y:S01]  /*3df0*/  SHF.L.U32 R242, R196, R215, RZ ;  /* 0x000000d7c4f27219 */ /* 0x000fe200000006ff */
[----:B------:R-:W-:Y:S01]  /*3e00*/  @UP0 UIADD3 UR10, UR5, 0x80, URZ ;  /* 0x00000080050a0890 */ /* 0x000fe2000fffe03f */
[C---:B------:R-:W-:Y:S01]  /*3e10*/  IMMA.16832.S8.S8.SAT R12, R132.reuse.ROW, R140.COL, R12 ;  /* 0x0000008c840c7237 */ /* 0x040fe20000445c0c */
[----:B------:R-:W1:Y:S01]  /*3e20*/  LDSM.16.M88.4 R172, [R0+UR5+0xc00] ;  /* 0x000c000500ac783b */ /* 0x000e620008000200 */
[----:B------:R-:W-:Y:S01]  /*3e30*/  @!UP0 UIADD3 UR9, UR4, -0x280, URZ ;  /* 0xfffffd8004098890 */ /* 0x000fe2000fffe03f */
[C---:B------:R-:W-:Y:S01]  /*3e40*/  LOP3.LUT P3, RZ, R237.reuse, R228, RZ, 0xc0, !PT ;  /* 0x000000e4edff7212 */ /* 0x040fe2000786c0ff */
[----:B------:R-:W-:Y:S01]  /*3e50*/  @!UP0 UIADD3 UR10, UR5, -0x280, URZ ;  /* 0xfffffd80050a8890 */ /* 0x000fe2000fffe03f */
[C---:B------:R-:W-:Y:S01]  /*3e60*/  LOP3.LUT P6, RZ, R242.reuse, R229, RZ, 0xc0, !PT ;  /* 0x000000e5f2ff7212 */ /* 0x040fe200078cc0ff */
[----:B------:R-:W-:Y:S01]  /*3e70*/  @UP0 UIADD3 UR11, UR11, 0x1, URZ ;  /* 0x000000010b0b0890 */ /* 0x000fe2000fffe03f */
[C---:B------:R-:W-:Y:S01]  /*3e80*/  LOP3.LUT P2, RZ, R237.reuse, R230, RZ, 0xc0, !PT ;  /* 0x000000e6edff7212 */ /* 0x040fe2000784c0ff */
[C---:B------:R-:W-:Y:S01]  /*3e90*/  IMMA.16832.S8.S8.SAT R16, R132.reuse.ROW, R142.COL, R16 ;  /* 0x0000008e84107237 */ /* 0x040fe20000445c10 */
[----:B------:R-:W1:Y:S01]  /*3ea0*/  LDSM.16.M88.4 R176, [R0+UR5+0x1800] ;  /* 0x0018000500b0783b */ /* 0x000e620008000200 */
[----:B------:R-:W-:Y:S01]  /*3eb0*/  PLOP3.LUT P6, PT, P3, P6, PT, 0x2a, 0x0 ;  /* 0x000000000000781c */ /* 0x000fe20001fcc572 */
[----:B------:R-:W-:Y:S01]  /*3ec0*/  UIADD3 UR8, UR15, -0x1, URZ ;  /* 0xffffffff0f087890 */ /* 0x000fe2000fffe03f */
[----:B------:R-:W-:Y:S01]  /*3ed0*/  LOP3.LUT P5, RZ, R242, R231, RZ, 0xc0, !PT ;  /* 0x000000e7f2ff7212 */ /* 0x000fe200078ac0ff */
[----:B------:R-:W-:Y:S01]  /*3ee0*/  @!UP0 UMOV UR11, URZ ;  /* 0x0000003f000b8c82 */ /* 0x000fe20008000000 */
[C---:B------:R-:W-:Y:S01]  /*3ef0*/  LOP3.LUT P1, RZ, R237.reuse, R232, RZ, 0xc0, !PT ;  /* 0x000000e8edff7212 */ /* 0x040fe2000782c0ff */
[----:B------:R-:W-:Y:S01]  /*3f00*/  UISETP.GT.AND UP0, UPT, UR15, -0x1, UPT ;  /* 0xffffffff0f00788c */ /* 0x000fe2000bf04270 */
[C---:B------:R-:W-:Y:S01]  /*3f10*/  IMMA.16832.S8.S8.SAT R20, R132.reuse.ROW, R144.COL, R20 ;  /* 0x0000009084147237 */ /* 0x040fe20000445c14 */
[----:B------:R-:W1:Y:S01]  /*3f20*/  LDSM.16.M88.4 R180, [R0+UR5+0x2400] ;  /* 0x0024000500b4783b */ /* 0x000e620008000200 */
[----:B------:R-:W-:Y:S01]  /*3f30*/  PLOP3.LUT P5, PT, P2, P5, PT, 0x2a, 0x0 ;  /* 0x000000000000781c */ /* 0x000fe200017aa572 */
[----:B------:R-:W-:Y:S01]  /*3f40*/  @UP1 UIADD3 UR14, UR14, 0x1, URZ ;  /* 0x000000010e0e1890 */ /* 0x000fe2000fffe03f */
[----:B------:R-:W-:Y:S01]  /*3f50*/  LOP3.LUT P0, RZ, R237, R234, RZ, 0xc0, !PT ;  /* 0x000000eaedff7212 */ /* 0x000fe2000780c0ff */
[----:B------:R-:W-:Y:S01]  /*3f60*/  IMAD.SHL.U32 R237, R238, 0x4, RZ ;  /* 0x00000004eeed7824 */ /* 0x000fe200078e00ff */
[----:B------:R-:W-:Y:S01]  /*3f70*/  LOP3.LUT P4, RZ, R242, R233, RZ, 0xc0, !PT ;  /* 0x000000e9f2ff7212 */ /* 0x000fe2000788c0ff */
[----:B------:R-:W-:Y:S01]  /*3f80*/  UIADD3 UR5, UR10, 0x80, URZ ;  /* 0x000000800a057890 */ /* 0x000fe2000fffe03f */
[C---:B------:R-:W-:Y:S01]  /*3f90*/  IMMA.16832.S8.S8.SAT R24, R132.reuse.ROW, R146.COL, R24 ;  /* 0x0000009284187237 */ /* 0x040fe20000445c18 */
[----:B------:R-:W1:Y:S01]  /*3fa0*/  LDSM.16.M88.4 R184, [R2+UR4+0xc00] ;  /* 0x000c000402b8783b */ /* 0x000e620008000200 */
[----:B------:R-:W-:Y:S01]  /*3fb0*/  PLOP3.LUT P4, PT, P1, P4, PT, 0x2a, 0x0 ;  /* 0x000000000000781c */ /* 0x000fe20000f88572 */
[----:B------:R-:W-:Y:S01]  /*3fc0*/  @!UP1 UMOV UR14, URZ ;  /* 0x0000003f000e9c82 */ /* 0x000fe20008000000 */
[----:B------:R-:W-:Y:S01]  /*3fd0*/  LOP3.LUT P2, RZ, R237, 0x10, RZ, 0xc0, !PT ;  /* 0x00000010edff7812 */ /* 0x000fe2000784c0ff */
[----:B------:R-:W-:Y:S01]  /*3fe0*/  UMOV UR15, UR8 ;  /* 0x00000008000f7c82 */ /* 0x000fe20008000000 */
[----:B------:R-:W-:Y:S01]  /*3ff0*/  LEA R237, R218, UR12, 0x4 ;  /* 0x0000000cdaed7c11 */ /* 0x000fe2000f8e20ff */
[----:B------:R-:W-:Y:S01]  /*4000*/  @UP1 UIADD3 UR12, UR12, 0x100, URZ ;  /* 0x000001000c0c1890 */ /* 0x000fe2000fffe03f */
[C---:B------:R-:W-:Y:S01]  /*4010*/  IMMA.16832.S8.S8.SAT R28, R132.reuse.ROW, R148.COL, R28 ;  /* 0x00000094841c7237 */ /* 0x040fe20000445c1c */
[----:B------:R-:W2:Y:S01]  /*4020*/  LDSM.16.M88.4 R188, [R2+UR4+0x1800] ;  /* 0x0018000402bc783b */ /* 0x000ea20008000200 */
[----:B------:R-:W-:Y:S01]  /*4030*/  @!UP1 UIADD3 UR12, UR6, -0x200, URZ ;  /* 0xfffffe00060c9890 */ /* 0x000fe2000fffe03f */
[----:B------:R-:W-:Y:S01]  /*4040*/  LOP3.LUT P3, RZ, R242, R235, RZ, 0xc0, !PT ;  /* 0x000000ebf2ff7212 */ /* 0x000fe2000786c0ff */
[----:B------:R-:W-:Y:S01]  /*4050*/  IMAD.SHL.U32 R242, R238, 0x2, RZ ;  /* 0x00000002eef27824 */ /* 0x000fe200078e00ff */
[----:B------:R-:W-:Y:S02]  /*4060*/  IADD3 R215, R215, 0x1, RZ ;  /* 0x00000001d7d77810 */ /* 0x000fe40007ffe0ff */
[----:B------:R-:W-:Y:S01]  /*4070*/  PLOP3.LUT P0, PT, P0, P3, PT, 0x2a, 0x0 ;  /* 0x000000000000781c */ /* 0x000fe20000706572 */
[-C--:B------:R-:W-:Y:S01]  /*4080*/  IMMA.16832.S8.S8.SAT R32, R132.ROW, R150.reuse.COL, R32 ;  /* 0x0000009684207237 */ /* 0x080fe20000445c20 */
[----:B------:R-:W2:Y:S01]  /*4090*/  LDSM.16.M88.4 R192, [R2+UR4+0x2400] ;  /* 0x0024000402c0783b */ /* 0x000ea20008000200 */
[----:B------:R-:W-:Y:S01]  /*40a0*/  UIADD3 UR4, UR9, 0x80, URZ ;  /* 0x0000008009047890 */ /* 0x000fe2000fffe03f */
[----:B------:R-:W-:Y:S02]  /*40b0*/  LOP3.LUT P1, RZ, R242, 0x10, RZ, 0xc0, !PT ;  /* 0x00000010f2ff7812 */ /* 0x000fe4000782c0ff */
[----:B------:R-:W-:Y:S02]  /*40c0*/  IADD3 R244, P3, R236, c[0x0][0x238], RZ ;  /* 0x00008e00ecf47a10 */ /* 0x000fe40007f7e0ff */
[----:B------:R-:W-:Y:S01]  /*40d0*/  LEA R242, R218, UR13, 0x4 ;  /* 0x0000000ddaf27c11 */ /* 0x000fe2000f8e20ff */
[C---:B------:R-:W-:Y:S01]  /*40e0*/  IMMA.16832.S8.S8.SAT R36, R152.reuse.ROW, R150.COL, R36 ;  /* 0x0000009698247237 */ /* 0x040fe20000445c24 */
[----:B------:R-:W-:Y:S01]  /*40f0*/  @!PT LDS RZ, [RZ] ;  /* 0x00000000fffff984 */ /* 0x000fe20000000800 */
[----:B------:R-:W-:Y:S01]  /*4100*/  @!PT LDS RZ, [RZ] ;  /* 0x00000000fffff984 */ /* 0x000fe20000000800 */
[----:B------:R-:W-:Y:S01]  /*4110*/  @!PT LDS RZ, [RZ] ;  /* 0x00000000fffff984 */ /* 0x000fe20000000800 */
[----:B------:R3:W-:Y:S01]  /*4120*/  LDGSTS.E.LTC128B.128 [R247+0x3000], [R206.64], !P6 ;  /* 0x03000000cef77fae */ /* 0x0007e2000f121d50 */
[----:B------:R-:W-:Y:S02]  /*4130*/  @UP1 UIADD3 UR13, UR13, 0x100, URZ ;  /* 0x000001000d0d1890 */ /* 0x000fe4000fffe03f */
[----:B------:R-:W-:Y:S01]  /*4140*/  IADD3.X R245, R199, c[0x0][0x23c], RZ, P3, !PT ;  /* 0x00008f00c7f57a10 */ /* 0x000fe20001ffe4ff */
[----:B------:R-:W-:Y:S01]  /*4150*/  @!UP1 UIADD3 UR13, UR7, -0x200, URZ ;  /* 0xfffffe00070d9890 */ /* 0x000fe2000fffe03f */
[----:B------:R-:W-:Y:S02]  /*4160*/  LEA R249, R219, UR12, 0x4 ;  /* 0x0000000cdbf97c11 */ /* 0x000fe4000f8e20ff */
[C---:B------:R-:W-:Y:S01]  /*4170*/  IMMA.16832.S8.S8.SAT R40, R152.reuse.ROW, R148.COL, R40 ;  /* 0x0000009498287237 */ /* 0x040fe20000445c28 */
[----:B------:R4:W-:Y:S02]  /*4180*/  LDGSTS.E.LTC128B.128 [R237+0x3000], [R208.64], !P5 ;  /* 0x03000000d0ed7fae */ /* 0x0009e4000e921d50 */
[----:B------:R-:W-:Y:S02]  /*4190*/  ISETP.NE.AND P6, PT, R215, c[0x0][0x180], PT ;  /* 0x00006000d7007a0c */ /* 0x000fe40003fc5270 */
[----:B------:R-:W-:Y:S03]  /*41a0*/  IADD3 R239, R239, 0x1, RZ ;  /* 0x00000001efef7810 */ /* 0x000fe60007ffe0ff */
[C---:B------:R-:W-:Y:S01]  /*41b0*/  IMMA.16832.S8.S8.SAT R44, R152.reuse.ROW, R146.COL, R44 ;  /* 0x00000092982c7237 */ /* 0x040fe20000445c2c */
[----:B------:R3:W-:Y:S02]  /*41c0*/  LDGSTS.E.LTC128B.128 [R247+0x4800], [R210.64], !P4 ;  /* 0x04800000d2f77fae */ /* 0x0007e4000e121d50 */
[----:B------:R-:W-:Y:S05]  /*41d0*/  ISETP.NE.AND P4, PT, R239, c[0x0][0x22c], PT ;  /* 0x00008b00ef007a0c */ /* 0x000fea0003f85270 */
[C---:B------:R-:W-:Y:S01]  /*41e0*/  IMMA.16832.S8.S8.SAT R48, R152.reuse.ROW, R144.COL, R48 ;  /* 0x0000009098307237 */ /* 0x040fe20000445c30 */
[----:B------:R4:W-:Y:S03]  /*41f0*/  LDGSTS.E.LTC128B.128 [R237+0x4800], [R212.64], !P0 ;  /* 0x04800000d4ed7fae */ /* 0x0009e6000c121d50 */
[----:B------:R-:W-:Y:S04]  /*4200*/  @!P6 IMAD.MOV.U32 R215, RZ, RZ, RZ ;  /* 0x000000ffffd7e224 */ /* 0x000fe800078e00ff */
[C---:B------:R-:W-:Y:S01]  /*4210*/  IMMA.16832.S8.S8.SAT R52, R152.reuse.ROW, R142.COL, R52 ;  /* 0x0000008e98347237 */ /* 0x040fe20000445c34 */
[----:B------:R-:W-:Y:S03]  /*4220*/  @!P4 IMAD.MOV.U32 R239, RZ, RZ, RZ ;  /* 0x000000ffffefc224 */ /* 0x000fe600078e00ff */
[----:B------:R-:W-:Y:S04]  /*4230*/  @!P4 IADD3 R240, R240, c[0x0][0x230], RZ ;  /* 0x00008c00f0f0ca10 */ /* 0x000fe80007ffe0ff */
[C---:B------:R-:W-:Y:S08]  /*4240*/  IMMA.16832.S8.S8.SAT R56, R152.reuse.ROW, R140.COL, R56 ;  /* 0x0000008c98387237 */ /* 0x040ff00000445c38 */
[C---:B------:R-:W-:Y:S04]  /*4250*/  IMMA.16832.S8.S8.SAT R60, R152.reuse.ROW, R138.COL, R60 ;  /* 0x0000008a983c7237 */ /* 0x040fe80000445c3c */
[----:B----4-:R-:W-:Y:S04]  /*4260*/  IMAD.MOV.U32 R237, RZ, RZ, R199 ;  /* 0x000000ffffed7224 */ /* 0x010fe800078e00c7 */
[-C--:B------:R-:W-:Y:S01]  /*4270*/  IMMA.16832.S8.S8.SAT R64, R152.ROW, R136.reuse.COL, R64 ;  /* 0x0000008898407237 */ /* 0x080fe20000445c40 */
[----:B---3--:R3:W-:Y:S07]  /*4280*/  LDGSTS.E.BYPASS.LTC128B.128 [R243+0x7800], [R236.64], P2 ;  /* 0x07800000ecf37fae */ /* 0x0087ee0009101d50 */
[C---:B------:R-:W-:Y:S01]  /*4290*/  IMMA.16832.S8.S8.SAT R68, R156.reuse.ROW, R136.COL, R68 ;  /* 0x000000889c447237 */ /* 0x040fe20000445c44 */
[----:B------:R4:W-:Y:S07]  /*42a0*/  LDGSTS.E.BYPASS.LTC128B.128 [R242+0x7800], [R244.64], P1 ;  /* 0x07800000f4f27fae */ /* 0x0009ee0008901d50 */
[C---:B------:R-:W-:Y:S01]  /*42b0*/  IMMA.16832.S8.S8.SAT R72, R156.reuse.ROW, R138.COL, R72 ;  /* 0x0000008a9c487237 */ /* 0x040fe20000445c48 */
[----:B------:R-:W0:Y:S07]  /*42c0*/  LDGDEPBAR ;  /* 0x00000000000079af */ /* 0x000e2e0000000000 */
[C---:B------:R-:W-:Y:S04]  /*42d0*/  IMMA.16832.S8.S8.SAT R76, R156.reuse.ROW, R140.COL, R76 ;  /* 0x0000008c9c4c7237 */ /* 0x040fe80000445c4c */
[----:B---3--:R-:W-:Y:S01]  /*42e0*/  @!P6 IADD3 R237, R217, 0x1, RZ ;  /* 0x00000001d9ede810 */ /* 0x008fe20007ffe0ff */
[----:B------:R-:W-:Y:S02]  /*42f0*/  IMAD.MOV.U32 R243, RZ, RZ, 0xe0 ;  /* 0x000000e0fff37424 */ /* 0x000fe400078e00ff */
[----:B------:R-:W-:Y:S01]  /*4300*/  @!P4 IMAD.MOV.U32 R243, RZ, RZ, 0xe8 ;  /* 0x000000e8fff3c424 */ /* 0x000fe200078e00ff */
[C---:B------:R-:W-:Y:S03]  /*4310*/  IMMA.16832.S8.S8.SAT R80, R156.reuse.ROW, R142.COL, R80 ;  /* 0x0000008e9c507237 */ /* 0x040fe60000445c50 */
[C---:B------:R-:W-:Y:S01]  /*4320*/  @!P6 ISETP.GE.AND P0, PT, R237.reuse, c[0x0][0x17c], PT ;  /* 0x00005f00ed00ea0c */ /* 0x040fe20003f06270 */
[----:B------:R-:W3:Y:S01]  /*4330*/  LDC.64 R246, c[0x0][R243+0x160] ;  /* 0x00005800f3f67b82 */ /* 0x000ee20000000a00 */
[----:B----4-:R-:W-:Y:S02]  /*4340*/  IMAD.MOV.U32 R242, RZ, RZ, RZ ;  /* 0x000000fffff27224 */ /* 0x010fe400078e00ff */
[----:B------:R-:W-:Y:S01]  /*4350*/  @!P6 SEL R242, R196, 0x2, !P0 ;  /* 0x00000002c4f2e807 */ /* 0x000fe20004000000 */
[C---:B------:R-:W-:Y:S03]  /*4360*/  IMMA.16832.S8.S8.SAT R84, R156.reuse.ROW, R144.COL, R84 ;  /* 0x000000909c547237 */ /* 0x040fe60000445c54 */
[C---:B------:R-:W-:Y:S01]  /*4370*/  ISETP.NE.AND P5, PT, R242.reuse, 0x2, PT ;  /* 0x00000002f200780c */ /* 0x040fe20003fa5270 */
[----:B------:R-:W-:Y:S01]  /*4380*/  IMAD R245, R242, R241, c[0x2][0x0] ;  /* 0x00800000f2f57624 */ /* 0x000fe200078e02f1 */
[----:B------:R-:W-:Y:S02]  /*4390*/  @!P6 SEL R217, R237, RZ, !P0 ;  /* 0x000000ffedd9e207 */ /* 0x000fe40004000000 */
[----:B------:R-:W-:Y:S01]  /*43a0*/  LEA R237, R218, UR13, 0x4 ;  /* 0x0000000ddaed7c11 */ /* 0x000fe2000f8e20ff */
[C---:B------:R-:W-:Y:S02]  /*43b0*/  IMMA.16832.S8.S8.SAT R88, R156.reuse.ROW, R146.COL, R88 ;  /* 0x000000929c587237 */ /* 0x040fe40000445c58 */
[----:B------:R-:W4:Y:S06]  /*43c0*/  LDC.64 R244, c[0x0][R245+0x160] ;  /* 0x00005800f5f47b82 */ /* 0x000f2c0000000a00 */
[C---:B------:R-:W-:Y:S04]  /*43d0*/  IMMA.16832.S8.S8.SAT R92, R156.reuse.ROW, R148.COL, R92 ;  /* 0x000000949c5c7237 */ /* 0x040fe80000445c5c */
[----:B------:R-:W-:Y:S04]  /*43e0*/  @!P5 IADD3 R216, R216, c[0x0][0x1f8], RZ ;  /* 0x00007e00d8d8da10 */ /* 0x000fe80007ffe0ff */
[-C--:B------:R-:W-:Y:S08]  /*43f0*/  IMMA.16832.S8.S8.SAT R96, R156.ROW, R150.reuse.COL, R96 ;  /* 0x000000969c607237 */ /* 0x080ff00000445c60 */
[C---:B------:R-:W-:Y:S04]  /*4400*/  IMMA.16832.S8.S8.SAT R100, R160.reuse.ROW, R150.COL, R100 ;  /* 0x00000096a0647237 */ /* 0x040fe80000445c64 */
[C---:B----4-:R-:W-:Y:S02]  /*4410*/  IADD3 R202, P1, R244.reuse, R202, RZ ;  /* 0x000000caf4ca7210 */ /* 0x050fe40007f3e0ff */
[C---:B------:R-:W-:Y:S02]  /*4420*/  IADD3 R204, P0, R244.reuse, R204, RZ ;  /* 0x000000ccf4cc7210 */ /* 0x040fe40007f1e0ff */
[C---:B------:R-:W-:Y:S01]  /*4430*/  IMMA.16832.S8.S8.SAT R104, R160.reuse.ROW, R148.COL, R104 ;  /* 0x00000094a0687237 */ /* 0x040fe20000445c68 */
[----:B------:R-:W-:Y:S04]  /*4440*/  DEPBAR.LE SB0, 0x1 ;  /* 0x000080400000791a */ /* 0x000fe80000000000 */
[----:B------:R-:W-:Y:S01]  /*4450*/  BAR.SYNC.DEFER_BLOCKING 0x0 ;  /* 0x0000000000007b1d */ /* 0x000fe20000010000 */
[C---:B------:R-:W-:Y:S01]  /*4460*/  IMAD.X R203, R245.reuse, 0x1, R203, P1 ;  /* 0x00000001f5cb7824 */ /* 0x040fe200008e06cb */
[C---:B------:R-:W-:Y:S01]  /*4470*/  IADD3 R198, P3, R244.reuse, R198, RZ ;  /* 0x000000c6f4c67210 */ /* 0x040fe20007f7e0ff */
[C---:B------:R-:W-:Y:S05]  /*4480*/  IMMA.16832.S8.S8.SAT R108, R160.reuse.ROW, R146.COL, R108 ;  /* 0x00000092a06c7237 */ /* 0x040fea0000445c6c */
[C---:B------:R-:W-:Y:S01]  /*4490*/  IMAD.X R205, R245.reuse, 0x1, R205, P0 ;  /* 0x00000001f5cd7824 */ /* 0x040fe200000e06cd */
[C---:B------:R-:W-:Y:S01]  /*44a0*/  IADD3 R200, P2, R244.reuse, R200, RZ ;  /* 0x000000c8f4c87210 */ /* 0x040fe20007f5e0ff */
[C---:B------:R-:W-:Y:S01]  /*44b0*/  IMAD.X R197, R245.reuse, 0x1, R197, P3 ;  /* 0x00000001f5c57824 */ /* 0x040fe200018e06c5 */
[C---:B------:R-:W-:Y:S04]  /*44c0*/  IMMA.16832.S8.S8.SAT R112, R160.reuse.ROW, R144.COL, R112 ;  /* 0x00000090a0707237 */ /* 0x040fe80000445c70 */
[C---:B------:R-:W-:Y:S01]  /*44d0*/  IMAD.X R201, R245.reuse, 0x1, R201, P2 ;  /* 0x00000001f5c97824 */ /* 0x040fe200010e06c9 */
[C---:B------:R-:W-:Y:S02]  /*44e0*/  IADD3 R212, P1, R244.reuse, R212, RZ ;  /* 0x000000d4f4d47210 */ /* 0x040fe40007f3e0ff */
[C---:B------:R-:W-:Y:S01]  /*44f0*/  IADD3 R206, P0, R244.reuse, R206, RZ ;  /* 0x000000cef4ce7210 */ /* 0x040fe20007f1e0ff */
[C---:B------:R-:W-:Y:S04]  /*4500*/  IMMA.16832.S8.S8.SAT R116, R160.reuse.ROW, R142.COL, R116 ;  /* 0x0000008ea0747237 */ /* 0x040fe80000445c74 */
[C---:B------:R-:W-:Y:S01]  /*4510*/  IMAD.X R213, R245.reuse, 0x1, R213, P1 ;  /* 0x00000001f5d57824 */ /* 0x040fe200008e06d5 */
[----:B------:R-:W-:Y:S01]  /*4520*/  IADD3 R208, P3, R244, R208, RZ ;  /* 0x000000d0f4d07210 */ /* 0x000fe20007f7e0ff */
[----:B------:R-:W-:Y:S01]  /*4530*/  IMAD.X R207, R245, 0x1, R207, P0 ;  /* 0x00000001f5cf7824 */ /* 0x000fe200000e06cf */
[----:B---3--:R-:W-:Y:S01]  /*4540*/  IADD3 R246, P1, P0, R246, c[0x0][0x238], R236 ;  /* 0x00008e00f6f67a10 */ /* 0x008fe2000783e0ec */
[C---:B------:R-:W-:Y:S04]  /*4550*/  IMMA.16832.S8.S8.SAT R120, R160.reuse.ROW, R140.COL, R120 ;  /* 0x0000008ca0787237 */ /* 0x040fe80000445c78 */
[----:B------:R-:W-:Y:S01]  /*4560*/  IADD3.X R247, R247, c[0x0][0x23c], R199, P1, P0 ;  /* 0x00008f00f7f77a10 */ /* 0x000fe20000fe04c7 */
[C---:B------:R-:W-:Y:S01]  /*4570*/  IMAD.X R209, R245.reuse, 0x1, R209, P3 ;  /* 0x00000001f5d17824 */ /* 0x040fe200018e06d1 */
[----:B------:R-:W-:Y:S02]  /*4580*/  IADD3 R210, P2, R244, R210, RZ ;  /* 0x000000d2f4d27210 */ /* 0x000fe40007f5e0ff */
[C---:B------:R-:W-:Y:S03]  /*4590*/  IMMA.16832.S8.S8.SAT R124, R160.reuse.ROW, R138.COL, R124 ;  /* 0x0000008aa07c7237 */ /* 0x040fe60000445c7c */
[----:B------:R-:W-:Y:S01]  /*45a0*/  ISETP.GE.U32.AND P0, PT, R216, c[0x0][0x16c], PT ;  /* 0x00005b00d8007a0c */ /* 0x000fe20003f06070 */
[----:B------:R-:W-:Y:S01]  /*45b0*/  IMAD.X R211, R245, 0x1, R211, P2 ;  /* 0x00000001f5d37824 */ /* 0x000fe200010e06d3 */
[----:B------:R-:W-:Y:S02]  /*45c0*/  LEA R245, R218, UR12, 0x4 ;  /* 0x0000000cdaf57c11 */ /* 0x000fe4000f8e20ff */
[----:B------:R-:W-:Y:S01]  /*45d0*/  LEA R244, R219, UR13, 0x4 ;  /* 0x0000000ddbf47c11 */ /* 0x000fe2000f8e20ff */
[----:B------:R-:W-:Y:S03]  /*45e0*/  IMMA.16832.S8.S8.SAT R128, R160.ROW, R136.COL, R128 ;  /* 0x00000088a0807237 */ /* 0x000fe60000445c80 */
[----:B------:R-:W-:Y:S02]  /*45f0*/  ISETP.GE.U32.AND P1, PT, R240, R3, PT ;  /* 0x00000003f000720c */ /* 0x000fe40003f26070 */
[C---:B------:R-:W-:Y:S02]  /*4600*/  SHF.L.U32 R199, R196.reuse, R217, RZ ;  /* 0x000000d9c4c77219 */ /* 0x040fe400000006ff */
[----:B------:R-:W-:-:S01]  /*4610*/  SHF.L.U32 R236, R196, R215, RZ ;  /* 0x000000d7c4ec7219 */ /* 0x000fc200000006ff */
[C---:B-1----:R-:W-:Y:S01]  /*4620*/  IMMA.16832.S8.S8.SAT R4, R164.reuse.ROW, R168.COL, R4 ;  /* 0x000000a8a4047237 */ /* 0x042fe20000445c04 */
[----:B------:R-:W-:Y:S03]  /*4630*/  @P0 CS2R R220, SRZ ;  /* 0x0000000000dc0805 */ /* 0x000fe6000001ff00 */
[----:B------:R-:W-:Y:S01]  /*4640*/  @P0 CS2R R222, SRZ ;  /* 0x0000000000de0805 */ /* 0x000fe2000001ff00 */
[----:B------:R-:W-:Y:S01]  /*4650*/  @P0 CS2R R224, SRZ ;  /* 0x0000000000e00805 */ /* 0x000fe2000001ff00 */
[----:B------:R-:W-:Y:S01]  /*4660*/  @P0 CS2R R226, SRZ ;  /* 0x0000000000e20805 */ /* 0x000fe2000001ff00 */
[C---:B------:R-:W-:Y:S01]  /*4670*/  LOP3.LUT P6, RZ, R236.reuse, R221, RZ, 0xc0, !PT ;  /* 0x000000ddecff7212 */ /* 0x040fe200078cc0ff */
[C---:B------:R-:W-:Y:S01]  /*4680*/  IMMA.16832.S8.S8.SAT R8, R164.reuse.ROW, R170.COL, R8 ;  /* 0x000000aaa4087237 */ /* 0x040fe20000445c08 */
[----:B------:R-:W-:Y:S02]  /*4690*/  @P0 CS2R R230, SRZ ;  /* 0x0000000000e60805 */ /* 0x000fe4000001ff00 */
[C---:B------:R-:W-:Y:S01]  /*46a0*/  LOP3.LUT P5, RZ, R199.reuse, R222, RZ, 0xc0, !PT ;  /* 0x000000dec7ff7212 */ /* 0x040fe200078ac0ff */
[----:B------:R-:W-:Y:S01]  /*46b0*/  @P0 CS2R R232, SRZ ;  /* 0x0000000000e80805 */ /* 0x000fe2000001ff00 */
[C---:B------:R-:W-:Y:S01]  /*46c0*/  LOP3.LUT P3, RZ, R199.reuse, R224, RZ, 0xc0, !PT ;  /* 0x000000e0c7ff7212 */ /* 0x040fe2000786c0ff */
[----:B------:R-:W-:Y:S01]  /*46d0*/  @P0 CS2R R234, SRZ ;  /* 0x0000000000ea0805 */ /* 0x000fe2000001ff00 */
[C---:B------:R-:W-:Y:S01]  /*46e0*/  LOP3.LUT P4, RZ, R236.reuse, R223, RZ, 0xc0, !PT ;  /* 0x000000dfecff7212 */ /* 0x040fe2000788c0ff */
[C---:B------:R-:W-:Y:S01]  /*46f0*/  IMMA.16832.S8.S8.SAT R12, R164.reuse.ROW, R172.COL, R12 ;  /* 0x000000aca40c7237 */ /* 0x040fe20000445c0c */
[----:B------:R-:W-:Y:S02]  /*4700*/  @P0 CS2R R228, SRZ ;  /* 0x0000000000e40805 */ /* 0x000fe4000001ff00 */
[----:B------:R-:W-:Y:S02]  /*4710*/  PLOP3.LUT P4, PT, P5, P4, PT, 0x2a, 0x0 ;  /* 0x000000000000781c */ /* 0x000fe40002f88572 */
[C---:B------:R-:W-:Y:S02]  /*4720*/  LOP3.LUT P0, RZ, R199.reuse, R220, RZ, 0xc0, !PT ;  /* 0x000000dcc7ff7212 */ /* 0x040fe4000780c0ff */
[C---:B------:R-:W-:Y:S01]  /*4730*/  LOP3.LUT P2, RZ, R236.reuse, R225, RZ, 0xc0, !PT ;  /* 0x000000e1ecff7212 */ /* 0x040fe2000784c0ff */
[C---:B------:R-:W-:Y:S01]  /*4740*/  IMMA.16832.S8.S8.SAT R16, R164.reuse.ROW, R174.COL, R16 ;  /* 0x000000aea4107237 */ /* 0x040fe20000445c10 */
[----:B------:R-:W-:Y:S02]  /*4750*/  PLOP3.LUT P6, PT, P0, P6, PT, 0x2a, 0x0 ;  /* 0x000000000000781c */ /* 0x000fe400007cc572 */
[----:B------:R-:W-:Y:S02]  /*4760*/  PLOP3.LUT P2, PT, P3, P2, PT, 0x2a, 0x0 ;  /* 0x000000000000781c */ /* 0x000fe40001f44572 */
[----:B------:R-:W-:Y:S02]  /*4770*/  LOP3.LUT P0, RZ, R236, R227, RZ, 0xc0, !PT ;  /* 0x000000e3ecff7212 */ /* 0x000fe4000780c0ff */
[----:B------:R-:W-:Y:S01]  /*4780*/  SEL R238, R238, RZ, !P1 ;  /* 0x000000ffeeee7207 */ /* 0x000fe20004800000 */
[C---:B------:R-:W-:Y:S03]  /*4790*/  IMMA.16832.S8.S8.SAT R20, R164.reuse.ROW, R176.COL, R20 ;  /* 0x000000b0a4147237 */ /* 0x040fe60000445c14 */
[----:B------:R-:W-:Y:S01]  /*47a0*/  LOP3.LUT P1, RZ, R199, R226, RZ, 0xc0, !PT ;  /* 0x000000e2c7ff7212 */ /* 0x000fe2000782c0ff */
[C---:B------:R-:W-:Y:S02]  /*47b0*/  IMAD.SHL.U32 R199, R238.reuse, 0x10, RZ ;  /* 0x00000010eec77824 */ /* 0x040fe400078e00ff */
[----:B------:R-:W-:Y:S01]  /*47c0*/  IMAD.SHL.U32 R236, R238, 0x8, RZ ;  /* 0x00000008eeec7824 */ /* 0x000fe200078e00ff */
[----:B------:R-:W-:Y:S01]  /*47d0*/  PLOP3.LUT P0, PT, P1, P0, PT, 0x2a, 0x0 ;  /* 0x000000000000781c */ /* 0x000fe20000f00572 */
[C---:B------:R-:W-:Y:S01]  /*47e0*/  IMMA.16832.S8.S8.SAT R24, R164.reuse.ROW, R178.COL, R24 ;  /* 0x000000b2a4187237 */ /* 0x040fe20000445c18 */
[----:B------:R1:W3:Y:S02]  /*47f0*/  LDSM.16.M88.4 R132, [R2+UR9] ;  /* 0x000000090284783b */ /* 0x0002e40008000200 */
[----:B------:R-:W-:Y:S01]  /*4800*/  LOP3.LUT P5, RZ, R199, 0x10, RZ, 0xc0, !PT ;  /* 0x00000010c7ff7812 */ /* 0x000fe200078ac0ff */
[----:B------:R-:W-:Y:S01]  /*4810*/  IMAD.MOV.U32 R199, RZ, RZ, R197 ;  /* 0x000000ffffc77224 */ /* 0x000fe200078e00c5 */
[----:B------:R-:W-:Y:S02]  /*4820*/  LOP3.LUT P3, RZ, R236, 0x10, RZ, 0xc0, !PT ;  /* 0x00000010ecff7812 */ /* 0x000fe4000786c0ff */
[----:B------:R-:W-:Y:S01]  /*4830*/  IADD3 R242, P1, R246, c[0x0][0x238], RZ ;  /* 0x00008e00f6f27a10 */ /* 0x000fe20007f3e0ff */
[C---:B------:R-:W-:Y:S01]  /*4840*/  IMMA.16832.S8.S8.SAT R28, R164.reuse.ROW, R180.COL, R28 ;  /* 0x000000b4a41c7237 */ /* 0x040fe20000445c1c */
[----:B------:R1:W3:Y:S03]  /*4850*/  LDSM.16.M88.4 R152, [R2+UR9+0xc00] ;  /* 0x000c00090298783b */ /* 0x0002e60008000200 */
[----:B------:R-:W-:Y:S04]  /*4860*/  IADD3.X R243, R247, c[0x0][0x23c], RZ, P1, !PT ;  /* 0x00008f00f7f37a10 */ /* 0x000fe80000ffe4ff */
[-C--:B------:R-:W-:Y:S01]  /*4870*/  IMMA.16832.S8.S8.SAT R32, R164.ROW, R182.reuse.COL, R32 ;  /* 0x000000b6a4207237 */ /* 0x080fe20000445c20 */
[----:B------:R1:W3:Y:S07]  /*4880*/  LDSM.16.M88.4 R156, [R2+UR9+0x1800] ;  /* 0x00180009029c783b */ /* 0x0002ee0008000200 */
[C---:B------:R-:W-:Y:S01]  /*4890*/  IMMA.16832.S8.S8.SAT R36, R184.reuse.ROW, R182.COL, R36 ;  /* 0x000000b6b8247237 */ /* 0x040fe20000445c24 */
[----:B------:R1:W3:Y:S07]  /*48a0*/  LDSM.16.M88.4 R160, [R2+UR9+0x2400] ;  /* 0x0024000902a0783b */ /* 0x0002ee0008000200 */
        /* <DEDUP_REMOVED lines=9> */
[----:B------:R-:W-:Y:S01]  /*4940*/  @!PT LDS RZ, [RZ] ;  /* 0x00000000fffff984 */ /* 0x000fe20000000800 */
[----:B------:R-:W-:Y:S01]  /*4950*/  @!PT LDS RZ, [RZ] ;  /* 0x00000000fffff984 */ /* 0x000fe20000000800 */
[----:B------:R-:W-:Y:S01]  /*4960*/  @!PT LDS RZ, [RZ] ;  /* 0x00000000fffff984 */ /* 0x000fe20000000800 */
[----:B------:R4:W-:Y:S07]  /*4970*/  LDGSTS.E.LTC128B.128 [R249], [R198.64], !P6 ;  /* 0x00000000c6f97fae */ /* 0x0009ee000f121d50 */
[C---:B------:R-:W-:Y:S01]  /*4980*/  IMMA.16832.S8.S8.SAT R60, R184.reuse.ROW, R170.COL, R60 ;  /* 0x000000aab83c7237 */ /* 0x040fe20000445c3c */
[----:B------:R1:W-:Y:S07]  /*4990*/  LDGSTS.E.LTC128B.128 [R245], [R200.64], !P4 ;  /* 0x00000000c8f57fae */ /* 0x0003ee000e121d50 */
[-C--:B------:R-:W-:Y:S01]  /*49a0*/  IMMA.16832.S8.S8.SAT R64, R184.ROW, R168.reuse.COL, R64 ;  /* 0x000000a8b8407237 */ /* 0x080fe20000445c40 */
[----:B------:R1:W-:Y:S07]  /*49b0*/  LDGSTS.E.LTC128B.128 [R249+0x1800], [R202.64], !P2 ;  /* 0x01800000caf97fae */ /* 0x0003ee000d121d50 */
[C---:B--2---:R-:W-:Y:S01]  /*49c0*/  IMMA.16832.S8.S8.SAT R68, R188.reuse.ROW, R168.COL, R68 ;  /* 0x000000a8bc447237 */ /* 0x044fe20000445c44 */
[----:B------:R1:W-:Y:S03]  /*49d0*/  LDGSTS.E.LTC128B.128 [R245+0x1800], [R204.64], !P0 ;  /* 0x01800000ccf57fae */ /* 0x0003e6000c121d50 */
[----:B------:R-:W-:Y:S04]  /*49e0*/  IADD3 R236, P0, R242, c[0x0][0x238], RZ ;  /* 0x00008e00f2ec7a10 */ /* 0x000fe80007f1e0ff */
[C---:B------:R-:W-:Y:S01]  /*49f0*/  IMMA.16832.S8.S8.SAT R72, R188.reuse.ROW, R170.COL, R72 ;  /* 0x000000aabc487237 */ /* 0x040fe20000445c48 */
[----:B------:R1:W-:Y:S03]  /*4a00*/  LDGSTS.E.BYPASS.LTC128B.128 [R244+0x6000], [R246.64], P5 ;  /* 0x06000000f6f47fae */ /* 0x0003e6000a901d50 */
[----:B----4-:R-:W-:Y:S02]  /*4a10*/  IADD3.X R199, R243, c[0x0][0x23c], RZ, P0, !PT ;  /* 0x00008f00f3c77a10 */ /* 0x010fe400007fe4ff */
[----:B------:R-:W-:Y:S02]  /*4a20*/  PLOP3.LUT P0, PT, PT, PT, UP0, 0x80, 0x0 ;  /* 0x000000000000781c */ /* 0x000fe40003f0f008 */
[C---:B------:R-:W-:Y:S01]  /*4a30*/  IMMA.16832.S8.S8.SAT R76, R188.reuse.ROW, R172.COL, R76 ;  /* 0x000000acbc4c7237 */ /* 0x040fe20000445c4c */
[----:B------:R1:W-:Y:S07]  /*4a40*/  LDGSTS.E.BYPASS.LTC128B.128 [R237+0x6000], [R242.64], P3 ;  /* 0x06000000f2ed7fae */ /* 0x0003ee0009901d50 */
[C---:B------:R-:W-:Y:S08]  /*4a50*/  IMMA.16832.S8.S8.SAT R80, R188.reuse.ROW, R174.COL, R80 ;  /* 0x000000aebc507237 */ /* 0x040ff00000445c50 */
[C---:B------:R-:W-:Y:S08]  /*4a60*/  IMMA.16832.S8.S8.SAT R84, R188.reuse.ROW, R176.COL, R84 ;  /* 0x000000b0bc547237 */ /* 0x040ff00000445c54 */
        /* <DEDUP_REMOVED lines=68> */
.L_x_625:
        /* <DEDUP_REMOVED lines=13> */
[----:B------:R-:W-:Y:S01]  /*4f80*/  ULDC UR4, c[0x0][0x1c0] ;  /* 0x0000700000047ab9 */ /* 0x000fe20000000800 */
[----:B------:R-:W-:Y:S01]  /*4f90*/  ISETP.NE.AND P2, PT, R2, 0x1, PT ;  /* 0x000000010200780c */ /* 0x000fe20003f45270 */
[----:B------:R-:W-:Y:S01]  /*4fa0*/  IMAD.MOV.U32 R2, RZ, RZ, c[0x0][0x1b0] ;  /* 0x00006c00ff027624 */ /* 0x000fe200078e00ff */
[----:B------:R-:W4:Y:S01]  /*4fb0*/  S2R R0, SR_TID.X ;  /* 0x0000000000007919 */ /* 0x000f220000002100 */
[----:B------:R-:W-:Y:S01]  /*4fc0*/  SHF.L.U32 R152, R152, c[0x0][0x1c0], RZ ;  /* 0x0000700098987a19 */ /* 0x000fe200000006ff */
[----:B------:R-:W-:Y:S01]  /*4fd0*/  IMAD.MOV.U32 R150, RZ, RZ, 0x4 ;  /* 0x00000004ff967424 */ /* 0x000fe200078e00ff */
[----:B------:R-:W-:Y:S01]  /*4fe0*/  MOV R136, c[0x0][0x290] ;  /* 0x0000a40000887a02 */ /* 0x000fe20000000f00 */
[----:B------:R-:W-:Y:S01]  /*4ff0*/  IMAD.MOV.U32 R3, RZ, RZ, -0x1 ;  /* 0xffffffffff037424 */ /* 0x000fe200078e00ff */
[----:B------:R-:W-:Y:S01]  /*5000*/  ISETP.LT.OR P0, PT, R2, 0x2, P2 ;  /* 0x000000020200780c */ /* 0x000fe20001701670 */
        /* <DEDUP_REMOVED lines=8> */
[----:B--2-4-:R-:W-:Y:S01]  /*5090*/  ISETP.GT.AND P0, PT, R0, RZ, PT ;  /* 0x000000ff0000720c */ /* 0x014fe20003f04270 */
[----:B------:R-:W-:Y:S01]  /*50a0*/  BSSY B0, `(.L_x_628) ;  /* 0x0000006000007945 */ /* 0x000fe20003800000 */
[----:B------:R-:W-:Y:S01]  /*50b0*/  IMAD.MOV.U32 R136, RZ, RZ, c[0x0][0x290] ;  /* 0x0000a400ff887624 */ /* 0x000fe200078e00ff */
[----:B------:R-:W-:-:S10]  /*50c0*/  MOV R3, 0xffffffff ;  /* 0xffffffff00037802 */ /* 0x000fd40000000f00 */
[----:B------:R-:W-:Y:S05]  /*50d0*/  @P0 BRA `(.L_x_629) ;  /* 0x0000002000000947 */ /* 0x000fea0003800000 */
[----:B------:R-:W2:Y:S02]  /*50e0*/  LDG.E.STRONG.GPU R3, [R150.64] ;  /* 0x0000001096037981 */ /* 0x000ea4000c1ef900 */
[----:B--2---:R-:W-:-:S05]  /*50f0*/  CCTL.IVALL ;  /* 0x00000000ff00798f */ /* 0x004fca0002000000 */
.L_x_629:
[----:B------:R-:W-:Y:S05]  /*5100*/  BSYNC B0 ;  /* 0x0000000000007941 */ /* 0x000fea0003800000 */
.L_x_628:
[----:B------:R-:W-:-:S04]  /*5110*/  IADD3 R133, R2, -0x1, RZ ;  /* 0xffffffff02857810 */ /* 0x000fc80007ffe0ff */
[----:B------:R-:W-:-:S04]  /*5120*/  ISETP.NE.AND P0, PT, R133, R214, PT ;  /* 0x000000d68500720c */ /* 0x000fc80003f05270 */
[----:B------:R-:W-:Y:S02]  /*5130*/  FSEL R136, R136, -QNAN , !P0 ;  /* 0xffffffff88887808 */ /* 0x000fe40004000000 */
.L_x_627:
[----:B--2-4-:R-:W-:Y:S01]  /*5140*/  SHF.R.S32.HI R139, RZ, 0x1f, R0 ;  /* 0x0000001fff8b7819 */ /* 0x014fe20000011400 */
[----:B------:R-:W-:Y:S02]  /*5150*/  IMAD.MOV.U32 R134, RZ, RZ, c[0x0][0x174] ;  /* 0x00005d00ff867624 */ /* 0x000fe400078e00ff */
[----:B------:R-:W-:Y:S01]  /*5160*/  IMAD.MOV.U32 R143, RZ, RZ, RZ ;  /* 0x000000ffff8f7224 */ /* 0x000fe200078e00ff */
[CC--:B------:R-:W-:Y:S02]  /*5170*/  LEA.HI R2, R139.reuse, R0.reuse, RZ, 0x5 ;  /* 0x000000008b027211 */ /* 0x0c0fe400078f28ff */
[----:B------:R-:W-:Y:S02]  /*5180*/  LEA.HI R139, R139, R0, RZ, 0x6 ;  /* 0x000000008b8b7211 */ /* 0x000fe400078f30ff */
[----:B------:R-:W-:Y:S02]  /*5190*/  LOP3.LUT R133, R2, 0xffffffe0, RZ, 0xc0, !PT ;  /* 0xffffffe002857812 */ /* 0x000fe400078ec0ff */
[----:B------:R-:W-:-:S02]  /*51a0*/  SHF.R.S32.HI R2, RZ, 0x5, R2 ;  /* 0x00000005ff027819 */ /* 0x000fc40000011402 */
[----:B------:R-:W-:Y:S01]  /*51b0*/  LOP3.LUT R139, R139, 0xffffffc0, RZ, 0xc0, !PT ;  /* 0xffffffc08b8b7812 */ /* 0x000fe200078ec0ff */
[----:B------:R-:W-:Y:S01]  /*51c0*/  IMAD.IADD R133, R0, 0x1, -R133 ;  /* 0x0000000100857824 */ /* 0x000fe200078e0a85 */
[----:B------:R-:W-:-:S04]  /*51d0*/  LEA.HI R141, R2, R2, RZ, 0x1 ;  /* 0x00000002028d7211 */ /* 0x000fc800078f08ff */
[----:B------:R-:W-:Y:S02]  /*51e0*/  LOP3.LUT R141, R141, 0x3fffffe, RZ, 0xc0, !PT ;  /* 0x03fffffe8d8d7812 */ /* 0x000fe400078ec0ff */
[----:B------:R-:W-:-:S03]  /*51f0*/  SHF.R.S32.HI R132, RZ, 0x1f, R133 ;  /* 0x0000001fff847819 */ /* 0x000fc60000011485 */
[----:B------:R-:W-:Y:S01]  /*5200*/  IMAD.IADD R141, R2, 0x1, -R141 ;  /* 0x00000001028d7824 */ /* 0x000fe200078e0a8d */
[----:B------:R-:W-:Y:S01]  /*5210*/  LEA.HI R132, R132, R133, RZ, 0x2 ;  /* 0x0000008584847211 */ /* 0x000fe200078f10ff */
[----:B------:R-:W-:Y:S02]  /*5220*/  IMAD R2, R134, c[0x0][0x170], RZ ;  /* 0x00005c0086027a24 */ /* 0x000fe400078e02ff */
[----:B------:R-:W-:Y:S01]  /*5230*/  IMAD.SHL.U32 R141, R141, 0x40, RZ ;  /* 0x000000408d8d7824 */ /* 0x000fe200078e00ff */
[----:B------:R-:W-:Y:S01]  /*5240*/  LOP3.LUT R138, R132, 0x1ffffffc, RZ, 0xc0, !PT ;  /* 0x1ffffffc848a7812 */ /* 0x000fe200078ec0ff */
[----:B------:R-:W-:Y:S01]  /*5250*/  IMAD.MOV.U32 R134, RZ, RZ, RZ ;  /* 0x000000ffff867224 */ /* 0x000fe200078e00ff */
[----:B------:R-:W-:Y:S02]  /*5260*/  ISETP.NE.AND P3, PT, R2, 0x1, PT ;  /* 0x000000010200780c */ /* 0x000fe40003f65270 */
[----:B------:R-:W-:Y:S01]  /*5270*/  LEA.HI.SX32 R132, R132, R141, 0x1e ;  /* 0x0000008d84847211 */ /* 0x000fe200078ff2ff */
[----:B------:R-:W-:-:S04]  /*5280*/  IMAD.IADD R138, R133, 0x1, -R138 ;  /* 0x00000001858a7824 */ /* 0x000fc800078e0a8a */
[----:B------:R-:W-:Y:S02]  /*5290*/  IMAD R139, R138, 0x8, R139 ;  /* 0x000000088a8b7824 */ /* 0x000fe400078e028b */
[----:B------:R-:W-:Y:S02]  /*52a0*/  IMAD R135, R135, 0x80, R132 ;  /* 0x0000008087877824 */ /* 0x000fe400078e0284 */
[----:B------:R-:W-:Y:S01]  /*52b0*/  IMAD R152, R152, 0x40, R139 ;  /* 0x0000004098987824 */ /* 0x000fe200078e028b */
[----:B------:R-:W-:Y:S01]  /*52c0*/  CS2R R132, SRZ ;  /* 0x0000000000847805 */ /* 0x000fe2000001ff00 */
        /* <DEDUP_REMOVED lines=98> */
.L_x_631:
        /* <DEDUP_REMOVED lines=12> */
[----:B-----5:R-:W-:Y:S05]  /*59b0*/  CALL.REL.NOINC `($__internal_10_$__cuda_sm20_div_u64) ;  /* 0x0000675000007944 */ /* 0x020fea0003c00000 */
[----:B------:R-:W-:Y:S05]  /*59c0*/  BRA `(.L_x_633) ;  /* 0x0000012000007947 */ /* 0x000fea0003800000 */
.L_x_632:
        /* <DEDUP_REMOVED lines=18> */
.L_x_633:
[----:B------:R-:W-:Y:S02]  /*5af0*/  IADD3 R132, R132, -0x1, RZ ;  /* 0xffffffff84847810 */ /* 0x000fe40007ffe0ff */
[----:B------:R-:W-:-:S03]  /*5b00*/  MOV R133, R138 ;  /* 0x0000008a00857202 */ /* 0x000fc60000000f00 */
.L_x_630:
        /* <DEDUP_REMOVED lines=104> */
.L_x_635:
[----:B------:R-:W-:Y:S02]  /*6190*/  IADD3 R145, R2, -0x1, RZ ;  /* 0xffffffff02917810 */ /* 0x000fe40007ffe0ff */
[----:B------:R-:W-:Y:S02]  /*61a0*/  IADD3 R134, -R138, 0x1f, RZ ;  /* 0x0000001f8a867810 */ /* 0x000fe40007ffe1ff */
[----:B------:R-:W-:Y:S01]  /*61b0*/  LOP3.LUT P0, RZ, R145, R2, RZ, 0xc0, !PT ;  /* 0x0000000291ff7212 */ /* 0x000fe2000780c0ff */
[----:B------:R-:W-:-:S12]  /*61c0*/  IMAD.MOV.U32 R145, RZ, RZ, 0x1 ;  /* 0x00000001ff917424 */ /* 0x000fd800078e00ff */
        /* <DEDUP_REMOVED lines=11> */
.L_x_636:
        /* <DEDUP_REMOVED lines=17> */
[----:B------:R-:W-:-:S04]  /*6390*/  @!P0 LOP3.LUT R143, RZ, R2, RZ, 0x33, !PT ;  /* 0x00000002ff8f8212 */ /* 0x000fc800078e33ff */
[----:B------:R-:W-:Y:S02]  /*63a0*/  MOV R138, R143 ;  /* 0x0000008f008a7202 */ /* 0x000fe40000000f00 */
.L_x_637:
[----:B------:R-:W-:Y:S02]  /*63b0*/  IADD3 R147, R134, -0x1, RZ ;  /* 0xffffffff86937810 */ /* 0x000fe40007ffe0ff */
[----:B------:R-:W-:-:S03]  /*63c0*/  MOV R134, R138 ;  /* 0x0000008a00867202 */ /* 0x000fc60000000f00 */
.L_x_634:
[----:B------:R-:W-:Y:S01]  /*63d0*/  SHF.R.S32.HI R145, RZ, 0x1f, R152 ;  /* 0x0000001fff917819 */ /* 0x000fe20000011498 */
[----:B------:R-:W-:-:S03]  /*63e0*/  IMAD.MOV.U32 R2, RZ, RZ, 0x1 ;  /* 0x00000001ff027424 */ /* 0x000fc600078e00ff */
[----:B------:R-:W-:Y:S02]  /*63f0*/  LEA.HI R145, R145, R152, RZ, 0x5 ;  /* 0x0000009891917211 */ /* 0x000fe400078f28ff */
[C---:B------:R-:W-:Y:S02]  /*6400*/  ISETP.LT.AND P5, PT, R2.reuse, c[0x0][0x1b0], PT ;  /* 0x00006c0002007a0c */ /* 0x040fe40003fa1270 */
        /* <DEDUP_REMOVED lines=29> */
[----:B------:R-:W-:Y:S01]  /*65e0*/  IMAD.WIDE.U32 R158, R156, c[0x0][0x170], RZ ;  /* 0x00005c009c9e7a25 */ /* 0x000fe200078e00ff */
[----:B------:R-:W-:-:S03]  /*65f0*/  MOV R157, R143 ;  /* 0x0000008f009d7202 */ /* 0x000fc60000000f00 */
[----:B------:R-:W-:Y:S01]  /*6600*/  IMAD R3, R156, R154, R3 ;  /* 0x0000009a9c037224 */ /* 0x000fe200078e0203 */
[----:B------:R-:W-:Y:S01]  /*6610*/  MOV R156, R144 ;  /* 0x00000090009c7202 */ /* 0x000fe20000000f00 */
[----:B------:R-:W-:-:S03]  /*6620*/  IMAD.WIDE.U32 R154, R158, c[0x0][0x174], RZ ;  /* 0x00005d009e9a7a25 */ /* 0x000fc600078e00ff */
[----:B------:R-:W-:-:S03]  /*6630*/  IADD3 R3, R159, R3, RZ ;  /* 0x000000039f037210 */ /* 0x000fc60007ffe0ff */
[----:B------:R-:W-:-:S04]  /*6640*/  IMAD.WIDE.U32 R156, R154, c[0x0][0x178], R156 ;  /* 0x00005e009a9c7a25 */ /* 0x000fc800078e009c */
[----:B------:R-:W-:Y:S01]  /*6650*/  IMAD R3, R3, c[0x0][0x174], RZ ;  /* 0x00005d0003037a24 */ /* 0x000fe200078e02ff */
[----:B------:R-:W-:-:S03]  /*6660*/  MOV R144, R156 ;  /* 0x0000009c00907202 */ /* 0x000fc60000000f00 */
[----:B------:R-:W-:Y:S01]  /*6670*/  IMAD R3, R153, R158, R3 ;  /* 0x0000009e99037224 */ /* 0x000fe200078e0203 */
[----:B------:R-:W-:-:S04]  /*6680*/  SHF.R.S32.HI R153, RZ, 0x1f, R2 ;  /* 0x0000001fff997819 */ /* 0x000fc80000011402 */
[----:B------:R-:W-:-:S05]  /*6690*/  IADD3 R3, R155, R3, RZ ;  /* 0x000000039b037210 */ /* 0x000fca0007ffe0ff */
[----:B------:R-:W-:-:S04]  /*66a0*/  IMAD R3, R3, c[0x0][0x178], RZ ;  /* 0x00005e0003037a24 */ /* 0x000fc800078e02ff */
[----:B------:R-:W-:-:S05]  /*66b0*/  IMAD R3, R153, R154, R3 ;  /* 0x0000009a99037224 */ /* 0x000fca00078e0203 */
[----:B------:R-:W-:Y:S01]  /*66c0*/  IADD3 R143, R157, R3, RZ ;  /* 0x000000039d8f7210 */ /* 0x000fe20007ffe0ff */
[----:B------:R-:W-:Y:S05]  /*66d0*/  BRA `(.L_x_639) ;  /* 0x000001d000007947 */ /* 0x000fea0003800000 */
.L_x_638:
        /* <DEDUP_REMOVED lines=18> */
.L_x_642:
[----:B------:R-:W-:Y:S01]  /*6800*/  YIELD ;  /* 0x0000000000007946 */ /* 0x000fe20003800000 */
[----:B------:R-:W-:Y:S05]  /*6810*/  @P1 BRA `(.L_x_641) ;  /* 0x0000002000001947 */ /* 0x000fea0003800000 */
[----:B------:R-:W2:Y:S02]  /*6820*/  LDG.E.STRONG.GPU R3, [R150.64] ;  /* 0x0000001096037981 */ /* 0x000ea4000c1ef900 */
[----:B--2---:R-:W-:-:S05]  /*6830*/  CCTL.IVALL ;  /* 0x00000000ff00798f */ /* 0x004fca0002000000 */
.L_x_641:
[----:B------:R-:W-:Y:S01]  /*6840*/  ISETP.NE.AND P0, PT, R3, R214, PT ;  /* 0x000000d60300720c */ /* 0x000fe20003f05270 */
[----:B------:R-:W-:-:S12]  /*6850*/  WARPSYNC 0xffffffff ;  /* 0xffffffff00007948 */ /* 0x000fd80003800000 */
[----:B------:R-:W-:Y:S06]  /*6860*/  BAR.RED.AND.DEFER_BLOCKING 0x0, P0 ;  /* 0x0000000000007b1d */ /* 0x000fec0000014400 */
[----:B------:R-:W1:Y:S02]  /*6870*/  B2R.RESULT RZ, P0 ;  /* 0x0000000000ff731c */ /* 0x000e640000004000 */
[----:B-1----:R-:W-:Y:S05]  /*6880*/  @P0 BRA `(.L_x_642) ;  /* 0xffffff7000000947 */ /* 0x002fea000383ffff */
.L_x_640:
[----:B------:R-:W-:Y:S01]  /*6890*/  WARPSYNC 0xffffffff ;  /* 0xffffffff00007948 */ /* 0x000fe20003800000 */
[----:B------:R-:W-:Y:S06]  /*68a0*/  BAR.SYNC.DEFER_BLOCKING 0x0 ;  /* 0x0000000000007b1d */ /* 0x000fec0000010000 */
.L_x_639:
        /* <DEDUP_REMOVED lines=20> */
[----:B------:R-:W3:Y:S08]  /*69f0*/  I2F R154, R9 ;  /* 0x00000009009a7306 */ /* 0x000ef00000201400 */
[----:B------:R-:W4:Y:S08]  /*6a00*/  I2F R4, R4 ;  /* 0x0000000400047306 */ /* 0x000f300000201400 */
[----:B------:R-:W1:Y:S08]  /*6a10*/  I2F R156, R5 ;  /* 0x00000005009c7306 */ /* 0x000e700000201400 */
[----:B------:R-:W-:Y:S08]  /*6a20*/  I2F R160, R13 ;  /* 0x0000000d00a07306 */ /* 0x000ff00000201400 */
[----:B------:R1:W-:Y:S08]  /*6a30*/  I2F R158, R12 ;  /* 0x0000000c009e7306 */ /* 0x0003f00000201400 */
[----:B------:R-:W2:Y:S01]  /*6a40*/  I2F R16, R16 ;  /* 0x0000001000107306 */ /* 0x000ea20000201400 */
[----:B-1----:R-:W-:Y:S01]  /*6a50*/  IMAD.MOV.U32 R12, RZ, RZ, R135 ;  /* 0x000000ffff0c7224 */ /* 0x002fe200078e0087 */
[----:B--2---:R-:W-:-:S02]  /*6a60*/  PRMT R155, R2, 0xaaa2, R2 ;  /* 0x0000aaa2029b7816 */ /* 0x004fc40000000002 */
[C-C-:B------:R-:W-:Y:S02]  /*6a70*/  PRMT R153, R2.reuse, 0xbbb3, R2.reuse ;  /* 0x0000bbb302997816 */ /* 0x140fe40000000002 */
[----:B------:R-:W-:Y:S02]  /*6a80*/  IADD3 R155, R155, 0x4b400000, RZ ;  /* 0x4b4000009b9b7810 */ /* 0x000fe40007ffe0ff */
[--C-:B------:R-:W-:Y:S02]  /*6a90*/  PRMT R9, R2, 0x8880, R2.reuse ;  /* 0x0000888002097816 */ /* 0x100fe40000000002 */
[----:B------:R-:W-:Y:S01]  /*6aa0*/  IADD3 R153, R153, 0x4b400000, RZ ;  /* 0x4b40000099997810 */ /* 0x000fe20007ffe0ff */
[----:B------:R-:W-:Y:S01]  /*6ab0*/  FADD R155, R155, -12582912 ;  /* 0xcb4000009b9b7421 */ /* 0x000fe20000000000 */
[----:B------:R-:W-:Y:S02]  /*6ac0*/  IADD3 R9, R9, 0x4b400000, RZ ;  /* 0x4b40000009097810 */ /* 0x000fe40007ffe0ff */
[----:B------:R-:W-:Y:S01]  /*6ad0*/  PRMT R13, R3, 0xaaa2, R3 ;  /* 0x0000aaa2030d7816 */ /* 0x000fe20000000003 */
[-C--:B-----5:R-:W-:Y:S01]  /*6ae0*/  FFMA R5, R8, R137.reuse, R155 ;  /* 0x0000008908057223 */ /* 0x0a0fe2000000009b */
[----:B------:R-:W-:Y:S01]  /*6af0*/  PRMT R155, R2, 0x9991, R2 ;  /* 0x00009991029b7816 */ /* 0x000fe20000000002 */
[----:B------:R-:W-:Y:S01]  /*6b00*/  FADD R153, R153, -12582912 ;  /* 0xcb40000099997421 */ /* 0x000fe20000000000 */
[----:B------:R1:W2:Y:S01]  /*6b10*/  I2F R8, R17 ;  /* 0x0000001100087306 */ /* 0x0002a20000201400 */
[----:B------:R-:W-:Y:S01]  /*6b20*/  FADD R9, R9, -12582912 ;  /* 0xcb40000009097421 */ /* 0x000fe20000000000 */
[----:B------:R-:W-:Y:S01]  /*6b30*/  IADD3 R155, R155, 0x4b400000, RZ ;  /* 0x4b4000009b9b7810 */ /* 0x000fe20007ffe0ff */
[----:B---3--:R-:W-:Y:S01]  /*6b40*/  FFMA R153, R154, R137, R153 ;  /* 0x000000899a997223 */ /* 0x008fe20000000099 */
[----:B------:R-:W-:Y:S01]  /*6b50*/  FMNMX.NAN R154, R5, R136, !PT ;  /* 0x00000088059a7209 */ /* 0x000fe20007820000 */
[----:B------:R-:W-:Y:S01]  /*6b60*/  @P3 IMAD.HI.U32 R5, R135, R133, RZ ;  /* 0x0000008587053227 */ /* 0x000fe200078e00ff */
[----:B------:R-:W-:-:S02]  /*6b70*/  PRMT R157, R3, 0x8880, R3 ;  /* 0x00008880039d7816 */ /* 0x000fc40000000003 */
[----:B------:R-:W-:Y:S01]  /*6b80*/  FMNMX.NAN R153, R153, R136, !PT ;  /* 0x0000008899997209 */ /* 0x000fe20007820000 */
[-C--:B----4-:R-:W-:Y:S01]  /*6b90*/  FFMA R9, R4, R137.reuse, R9 ;  /* 0x0000008904097223 */ /* 0x090fe20000000009 */
[----:B------:R-:W-:Y:S01]  /*6ba0*/  @P3 SHF.R.U32.HI R12, RZ, R132, R5 ;  /* 0x00000084ff0c3219 */ /* 0x000fe20000011605 */
[----:B------:R-:W-:Y:S01]  /*6bb0*/  FADD R155, R155, -12582912 ;  /* 0xcb4000009b9b7421 */ /* 0x000fe20000000000 */
[----:B------:R-:W-:Y:S01]  /*6bc0*/  IADD3 R157, R157, 0x4b400000, RZ ;  /* 0x4b4000009d9d7810 */ /* 0x000fe20007ffe0ff */
[----:B------:R-:W-:Y:S01]  /*6bd0*/  @P3 IMAD.HI.U32 R4, R149, R134, RZ ;  /* 0x0000008695043227 */ /* 0x000fe200078e00ff */
[-C--:B------:R-:W-:Y:S01]  /*6be0*/  FMNMX.NAN R5, R9, R136.reuse, !PT ;  /* 0x0000008809057209 */ /* 0x080fe20007820000 */
[----:B------:R-:W-:Y:S01]  /*6bf0*/  F2I.NTZ R154, R154 ;  /* 0x0000009a009a7305 */ /* 0x000fe20000203100 */
[----:B-1----:R-:W-:Y:S01]  /*6c00*/  IADD3 R17, R13, 0x4b400000, RZ ;  /* 0x4b4000000d117810 */ /* 0x002fe20007ffe0ff */
[----:B------:R-:W-:Y:S01]  /*6c10*/  FFMA R155, R156, R137, R155 ;  /* 0x000000899c9b7223 */ /* 0x000fe2000000009b */
[----:B------:R-:W-:Y:S01]  /*6c20*/  PRMT R13, R3, 0xbbb3, R3 ;  /* 0x0000bbb3030d7816 */ /* 0x000fe20000000003 */
[----:B------:R-:W-:Y:S01]  /*6c30*/  IMAD.MOV.U32 R9, RZ, RZ, R149 ;  /* 0x000000ffff097224 */ /* 0x000fe200078e0095 */
[----:B------:R-:W-:Y:S01]  /*6c40*/  @P3 SHF.R.U32.HI R9, RZ, R147, R4 ;  /* 0x00000093ff093219 */ /* 0x000fe20000011604 */
[----:B------:R-:W-:Y:S01]  /*6c50*/  FADD R17, R17, -12582912 ;  /* 0xcb40000011117421 */ /* 0x000fe20000000000 */
[----:B------:R-:W-:Y:S01]  /*6c60*/  IADD3 R13, R13, 0x4b400000, RZ ;  /* 0x4b4000000d0d7810 */ /* 0x000fe20007ffe0ff */
[----:B------:R1:W-:Y:S01]  /*6c70*/  F2I.NTZ R156, R5 ;  /* 0x00000005009c7305 */ /* 0x0003e20000203100 */
[----:B------:R-:W-:Y:S01]  /*6c80*/  FADD R157, R157, -12582912 ;  /* 0xcb4000009d9d7421 */ /* 0x000fe20000000000 */
[----:B------:R-:W-:Y:S01]  /*6c90*/  FMNMX.NAN R155, R155, R136, !PT ;  /* 0x000000889b9b7209 */ /* 0x000fe20007820000 */
[----:B------:R-:W-:-:S02]  /*6ca0*/  IMAD.MOV R161, RZ, RZ, -R12 ;  /* 0x000000ffffa17224 */ /* 0x000fc400078e0a0c */
[----:B------:R-:W-:Y:S02]  /*6cb0*/  FADD R13, R13, -12582912 ;  /* 0xcb4000000d0d7421 */ /* 0x000fe40000000000 */
[-C--:B------:R-:W-:Y:S01]  /*6cc0*/  FFMA R17, R16, R137.reuse, R17 ;  /* 0x0000008910117223 */ /* 0x080fe20000000011 */
[----:B------:R-:W-:Y:S01]  /*6cd0*/  F2I.NTZ R153, R153 ;  /* 0x0000009900997305 */ /* 0x000fe20000203100 */
[-C--:B--2---:R-:W-:Y:S02]  /*6ce0*/  FFMA R13, R8, R137.reuse, R13 ;  /* 0x00000089080d7223 */ /* 0x084fe4000000000d */
[----:B------:R-:W-:Y:S01]  /*6cf0*/  FFMA R157, R158, R137, R157 ;  /* 0x000000899e9d7223 */ /* 0x000fe2000000009d */
[-C--:B------:R-:W-:Y:S01]  /*6d00*/  FMNMX.NAN R17, R17, R136.reuse, !PT ;  /* 0x0000008811117209 */ /* 0x080fe20007820000 */
[----:B------:R-:W-:Y:S01]  /*6d10*/  IMAD.MOV R158, RZ, RZ, -R9 ;  /* 0x000000ffff9e7224 */ /* 0x000fe200078e0a09 */
[----:B------:R-:W-:Y:S01]  /*6d20*/  FMNMX.NAN R16, R13, R136, !PT ;  /* 0x000000880d107209 */ /* 0x000fe20007820000 */
[C---:B------:R-:W-:Y:S01]  /*6d30*/  IMAD R161, R138.reuse, R161, R135 ;  /* 0x000000a18aa17224 */ /* 0x040fe200078e0287 */
[----:B-1----:R-:W-:Y:S01]  /*6d40*/  PRMT R5, R3, 0x9991, R3 ;  /* 0x0000999103057816 */ /* 0x002fe20000000003 */
[----:B------:R-:W-:Y:S01]  /*6d50*/  IMAD R158, R138, R158, R149 ;  /* 0x0000009e8a9e7224 */ /* 0x000fe200078e0295 */
[----:B------:R-:W-:Y:S01]  /*6d60*/  FMNMX.NAN R8, R157, R136, !PT ;  /* 0x000000889d087209 */ /* 0x000fe20007820000 */
[----:B------:R-:W-:Y:S01]  /*6d70*/  F2I.NTZ R17, R17 ;  /* 0x0000001100117305 */ /* 0x000fe20000203100 */
[----:B------:R-:W-:Y:S01]  /*6d80*/  IADD3 R5, R5, 0x4b400000, RZ ;  /* 0x4b40000005057810 */ /* 0x000fe20007ffe0ff */
[----:B------:R-:W-:Y:S01]  /*6d90*/  IMAD.SHL.U32 R158, R158, 0x20, RZ ;  /* 0x000000209e9e7824 */ /* 0x000fe200078e00ff */
[----:B------:R-:W-:-:S03]  /*6da0*/  SHF.R.S32.HI R13, RZ, 0x1f, R12 ;  /* 0x0000001fff0d7819 */ /* 0x000fc6000001140c */
[----:B------:R-:W-:Y:S01]  /*6db0*/  FADD R5, R5, -12582912 ;  /* 0xcb40000005057421 */ /* 0x000fe20000000000 */
[----:B------:R-:W-:Y:S01]  /*6dc0*/  SHF.R.S32.HI R159, RZ, 0x1f, R158 ;  /* 0x0000001fff9f7819 */ /* 0x000fe2000001149e */
[----:B------:R-:W1:Y:S01]  /*6dd0*/  F2I.NTZ R16, R16 ;  /* 0x0000001000107305 */ /* 0x000e620000203100 */
[----:B------:R-:W-:Y:S02]  /*6de0*/  IMAD R13, R13, c[0x0][0x278], RZ ;  /* 0x00009e000d0d7a24 */ /* 0x000fe400078e02ff */
[----:B------:R-:W-:Y:S02]  /*6df0*/  FFMA R5, R160, R137, R5 ;  /* 0x00000089a0057223 */ /* 0x000fe40000000005 */
[----:B------:R-:W-:Y:S02]  /*6e00*/  IMAD.SHL.U32 R160, R161, 0x20, RZ ;  /* 0x00000020a1a07824 */ /* 0x000fe400078e00ff */
[----:B------:R-:W-:Y:S01]  /*6e10*/  IMAD R4, R12, c[0x0][0x27c], R13 ;  /* 0x00009f000c047a24 */ /* 0x000fe200078e020d */
[----:B------:R-:W-:Y:S01]  /*6e20*/  FMNMX.NAN R5, R5, R136, !PT ;  /* 0x0000008805057209 */ /* 0x000fe20007820000 */
[----:B------:R-:W2:Y:S01]  /*6e30*/  F2I.NTZ R155, R155 ;  /* 0x0000009b009b7305 */ /* 0x000ea20000203100 */
[----:B------:R-:W-:Y:S01]  /*6e40*/  SHF.R.S32.HI R161, RZ, 0x1f, R160 ;  /* 0x0000001fffa17819 */ /* 0x000fe200000114a0 */
[----:B------:R-:W-:Y:S01]  /*6e50*/  IMAD.WIDE.U32 R158, R9, R142, R158 ;  /* 0x0000008e099e7225 */ /* 0x000fe200078e009e */
[----:B------:R-:W-:-:S03]  /*6e60*/  SHF.R.S32.HI R13, RZ, 0x1f, R9 ;  /* 0x0000001fff0d7819 */ /* 0x000fc60000011409 */
[----:B------:R-:W-:Y:S01]  /*6e70*/  IMAD.WIDE.U32 R160, R12, c[0x0][0x278], R160 ;  /* 0x00009e000ca07a25 */ /* 0x000fe200078e00a0 */
[----:B-1----:R-:W-:Y:S01]  /*6e80*/  I2IP.S8.S32.SAT R16, R16, R17, RZ ;  /* 0x0000001110107239 */ /* 0x002fe200000010ff */
[----:B------:R-:W-:Y:S02]  /*6e90*/  F2I.NTZ R8, R8 ;  /* 0x0000000800087305 */ /* 0x000fe40000203100 */
[----:B------:R-:W-:Y:S01]  /*6ea0*/  IMAD R9, R141, R9, RZ ;  /* 0x000000098d097224 */ /* 0x000fe200078e02ff */
[----:B------:R-:W-:-:S03]  /*6eb0*/  IADD3 R12, P1, R144, R160, RZ ;  /* 0x000000a0900c7210 */ /* 0x000fc60007f3e0ff */
[----:B------:R-:W-:Y:S01]  /*6ec0*/  IMAD R9, R13, R142, R9 ;  /* 0x0000008e0d097224 */ /* 0x000fe200078e0209 */
[----:B------:R-:W-:Y:S01]  /*6ed0*/  IADD3.X R13, R143, R161, R4, P1, !PT ;  /* 0x000000a18f0d7210 */ /* 0x000fe20000ffe404 */
[----:B------:R-:W1:Y:S01]  /*6ee0*/  F2I.NTZ R5, R5 ;  /* 0x0000000500057305 */ /* 0x000e620000203100 */
[----:B------:R-:W-:Y:S02]  /*6ef0*/  I2IP.S8.S32.SAT R4, R153, R154, RZ ;  /* 0x0000009a99047239 */ /* 0x000fe400000010ff */
[----:B------:R-:W-:Y:S02]  /*6f00*/  IADD3 R158, P1, R145, R158, RZ ;  /* 0x0000009e919e7210 */ /* 0x000fe40007f3e0ff */
[----:B--2---:R-:W-:Y:S02]  /*6f10*/  I2IP.S8.S32.SAT R4, R155, R156, R4 ;  /* 0x0000009c9b047239 */ /* 0x004fe40000001004 */
[----:B------:R-:W-:Y:S02]  /*6f20*/  IADD3.X R159, R146, R159, R9, P1, !PT ;  /* 0x0000009f929f7210 */ /* 0x000fe40000ffe409 */
[----:B-1----:R-:W-:-:S05]  /*6f30*/  I2IP.S8.S32.SAT R5, R5, R8, R16 ;  /* 0x0000000805057239 */ /* 0x002fca0000001010 */
[----:B------:R1:W-:Y:S04]  /*6f40*/  @P5 STG.E.64 [R12.64], R4 ;  /* 0x000000040c005986 */ /* 0x0003e8000c101b10 */
[----:B------:R-:W2:Y:S01]  /*6f50*/  @P0 LDG.E.LTC128B.64 R2, [R158.64] ;  /* 0x000000109e020981 */ /* 0x000ea2000c1e1b20 */
[----:B------:R-:W3:Y:S01]  /*6f60*/  I2F R10, R10 ;  /* 0x0000000a000a7306 */ /* 0x000ee20000201400 */
[----:B------:R-:W-:-:S07]  /*6f70*/  ISETP.GE.AND P5, PT, R152, c[0x0][0x178], PT ;  /* 0x00005e0098007a0c */ /* 0x000fce0003fa6270 */
[----:B------:R-:W-:Y:S08]  /*6f80*/  I2F R6, R6 ;  /* 0x0000000600067306 */ /* 0x000ff00000201400 */
[----:B------:R4:W-:Y:S08]  /*6f90*/  I2F R16, R7 ;  /* 0x0000000700107306 */ /* 0x0009f00000201400 */
[----:B------:R-:W-:Y:S08]  /*6fa0*/  I2F R154, R14 ;  /* 0x0000000e009a7306 */ /* 0x000ff00000201400 */
[----:B------:R-:W1:Y:S08]  /*6fb0*/  I2F R156, R11 ;  /* 0x0000000b009c7306 */ /* 0x000e700000201400 */
[----:B------:R-:W2:Y:S08]  /*6fc0*/  I2F R18, R18 ;  /* 0x0000001200127306 */ /* 0x000eb00000201400 */
[----:B-1----:R-:W1:Y:S08]  /*6fd0*/  I2F R4, R19 ;  /* 0x0000001300047306 */ /* 0x002e700000201400 */
[----:B------:R1:W1:Y:S01]  /*6fe0*/  I2F R8, R15 ;  /* 0x0000000f00087306 */ /* 0x0002620000201400 */
[----:B--2---:R-:W-:-:S02]  /*6ff0*/  PRMT R9, R2, 0xaaa2, R2 ;  /* 0x0000aaa202097816 */ /* 0x004fc40000000002 */
[C-C-:B----4-:R-:W-:Y:S02]  /*7000*/  PRMT R7, R2.reuse, 0x8880, R2.reuse ;  /* 0x0000888002077816 */ /* 0x150fe40000000002 */
[----:B------:R-:W-:Y:S02]  /*7010*/  IADD3 R9, R9, 0x4b400000, RZ ;  /* 0x4b40000009097810 */ /* 0x000fe40007ffe0ff */
[C-C-:B------:R-:W-:Y:S02]  /*7020*/  PRMT R13, R2.reuse, 0xbbb3, R2.reuse ;  /* 0x0000bbb3020d7816 */ /* 0x140fe40000000002 */
[----:B-1----:R-:W-:Y:S01]  /*7030*/  PRMT R15, R2, 0x9991, R2 ;  /* 0x00009991020f7816 */ /* 0x002fe20000000002 */
[----:B------:R-:W-:Y:S01]  /*7040*/  FADD R5, R9, -12582912 ;  /* 0xcb40000009057421 */ /* 0x000fe20000000000 */
[----:B------:R-:W-:Y:S02]  /*7050*/  IADD3 R13, R13, 0x4b400000, RZ ;  /* 0x4b4000000d0d7810 */ /* 0x000fe40007ffe0ff */
[C---:B------:R-:W-:Y:S01]  /*7060*/  PRMT R17, R3.reuse, 0xaaa2, R3 ;  /* 0x0000aaa203117816 */ /* 0x040fe20000000003 */
[-C--:B---3--:R-:W-:Y:S01]  /*7070*/  FFMA R5, R10, R137.reuse, R5 ;  /* 0x000000890a057223 */ /* 0x088fe20000000005 */
[----:B------:R-:W-:Y:S01]  /*7080*/  PRMT R11, R3, 0xbbb3, R3 ;  /* 0x0000bbb3030b7816 */ /* 0x000fe20000000003 */
[----:B------:R-:W-:Y:S01]  /*7090*/  FADD R13, R13, -12582912 ;  /* 0xcb4000000d0d7421 */ /* 0x000fe20000000000 */
[----:B------:R-:W-:Y:S01]  /*70a0*/  IADD3 R15, R15, 0x4b400000, RZ ;  /* 0x4b4000000f0f7810 */ /* 0x000fe20007ffe0ff */
[----:B------:R-:W-:Y:S01]  /*70b0*/  IMAD.MOV.U32 R10, RZ, RZ, R149 ;  /* 0x000000ffff0a7224 */ /* 0x000fe200078e0095 */
[----:B------:R-:W-:Y:S01]  /*70c0*/  FMNMX.NAN R14, R5, R136, !PT ;  /* 0x00000088050e7209 */ /* 0x000fe20007820000 */
[----:B------:R-:W-:Y:S01]  /*70d0*/  FFMA R13, R156, R137, R13 ;  /* 0x000000899c0d7223 */ /* 0x000fe2000000000d */
[----:B------:R-:W-:Y:S01]  /*70e0*/  IADD3 R5, R7, 0x4b400000, RZ ;  /* 0x4b40000007057810 */ /* 0x000fe20007ffe0ff */
[----:B------:R-:W-:Y:S01]  /*70f0*/  @P3 IMAD.HI.U32 R7, R149, R133, RZ ;  /* 0x0000008595073227 */ /* 0x000fe200078e00ff */
[----:B------:R-:W-:-:S02]  /*7100*/  IADD3 R17, R17, 0x4b400000, RZ ;  /* 0x4b40000011117810 */ /* 0x000fc40007ffe0ff */
[----:B------:R-:W-:Y:S01]  /*7110*/  IADD3 R11, R11, 0x4b400000, RZ ;  /* 0x4b4000000b0b7810 */ /* 0x000fe20007ffe0ff */
[----:B------:R-:W-:Y:S01]  /*7120*/  FADD R5, R5, -12582912 ;  /* 0xcb40000005057421 */ /* 0x000fe20000000000 */
[----:B------:R-:W-:Y:S01]  /*7130*/  PRMT R9, R3, 0x8880, R3 ;  /* 0x0000888003097816 */ /* 0x000fe20000000003 */
[----:B------:R-:W-:Y:S01]  /*7140*/  FADD R15, R15, -12582912 ;  /* 0xcb4000000f0f7421 */ /* 0x000fe20000000000 */
[----:B------:R-:W-:Y:S01]  /*7150*/  @P3 SHF.R.U32.HI R10, RZ, R132, R7 ;  /* 0x00000084ff0a3219 */ /* 0x000fe20000011607 */
[-C--:B------:R-:W-:Y:S01]  /*7160*/  FFMA R5, R6, R137.reuse, R5 ;  /* 0x0000008906057223 */ /* 0x080fe20000000005 */
[----:B------:R-:W-:Y:S01]  /*7170*/  IADD3 R9, R9, 0x4b400000, RZ ;  /* 0x4b40000009097810 */ /* 0x000fe20007ffe0ff */
[----:B------:R-:W-:Y:S01]  /*7180*/  FADD R17, R17, -12582912 ;  /* 0xcb40000011117421 */ /* 0x000fe20000000000 */
[-C--:B------:R-:W-:Y:S01]  /*7190*/  FMNMX.NAN R13, R13, R136.reuse, !PT ;  /* 0x000000880d0d7209 */ /* 0x080fe20007820000 */
[----:B------:R-:W-:Y:S01]  /*71a0*/  FADD R11, R11, -12582912 ;  /* 0xcb4000000b0b7421 */ /* 0x000fe20000000000 */
[-C--:B------:R-:W-:Y:S01]  /*71b0*/  FMNMX.NAN R6, R5, R136.reuse, !PT ;  /* 0x0000008805067209 */ /* 0x080fe20007820000 */
[-C--:B------:R-:W-:Y:S01]  /*71c0*/  FFMA R15, R16, R137.reuse, R15 ;  /* 0x00000089100f7223 */ /* 0x080fe2000000000f */
        /* <DEDUP_REMOVED lines=8> */
[-C--:B------:R-:W-:Y:S01]  /*7250*/  FMNMX.NAN R12, R17, R136.reuse, !PT ;  /* 0x00000088110c7209 */ /* 0x080fe20007820000 */
[----:B------:R-:W-:Y:S01]  /*7260*/  FADD R5, R5, -12582912 ;  /* 0xcb40000005057421 */ /* 0x000fe20000000000 */
[----:B------:R-:W-:Y:S01]  /*7270*/  FMNMX.NAN R11, R11, R136, !PT ;  /* 0x000000880b0b7209 */ /* 0x000fe20007820000 */
[-C--:B------:R-:W-:Y:S01]  /*7280*/  FFMA R9, R154, R137.reuse, R9 ;  /* 0x000000899a097223 */ /* 0x080fe20000000009 */
[----:B------:R-:W-:Y:S01]  /*7290*/  F2I.NTZ R14, R14 ;  /* 0x0000000e000e7305 */ /* 0x000fe20000203100 */
[----:B------:R-:W-:-:S02]  /*72a0*/  FFMA R5, R8, R137, R5 ;  /* 0x0000008908057223 */ /* 0x000fc40000000005 */
[----:B------:R-:W-:Y:S01]  /*72b0*/  @P3 IMAD.HI.U32 R4, R7, R134, RZ ;  /* 0x0000008607043227 */ /* 0x000fe200078e00ff */
[-C--:B------:R-:W-:Y:S02]  /*72c0*/  FMNMX.NAN R8, R9, R136.reuse, !PT ;  /* 0x0000008809087209 */ /* 0x080fe40007820000 */
[----:B------:R-:W-:Y:S01]  /*72d0*/  FMNMX.NAN R5, R5, R136, !PT ;  /* 0x0000008805057209 */ /* 0x000fe20007820000 */
[----:B------:R-:W-:Y:S01]  /*72e0*/  IMAD R18, R138, R18, R149 ;  /* 0x000000128a127224 */ /* 0x000fe200078e0295 */
[----:B------:R-:W1:Y:S01]  /*72f0*/  F2I.NTZ R13, R13 ;  /* 0x0000000d000d7305 */ /* 0x000e620000203100 */
[----:B------:R-:W-:Y:S02]  /*7300*/  SHF.R.S32.HI R9, RZ, 0x1f, R10 ;  /* 0x0000001fff097819 */ /* 0x000fe4000001140a */
[----:B------:R-:W-:-:S03]  /*7310*/  IMAD.SHL.U32 R18, R18, 0x20, RZ ;  /* 0x0000002012127824 */ /* 0x000fc600078e00ff */
[----:B------:R-:W-:Y:S02]  /*7320*/  IMAD R9, R9, c[0x0][0x278], RZ ;  /* 0x00009e0009097a24 */ /* 0x000fe400078e02ff */
[----:B------:R2:W-:Y:S01]  /*7330*/  F2I.NTZ R16, R6 ;  /* 0x0000000600107305 */ /* 0x0005e20000203100 */
[----:B------:R-:W-:Y:S01]  /*7340*/  SHF.R.S32.HI R19, RZ, 0x1f, R18 ;  /* 0x0000001fff137819 */ /* 0x000fe20000011412 */
[----:B------:R-:W-:-:S04]  /*7350*/  IMAD R9, R10, c[0x0][0x27c], R9 ;  /* 0x00009f000a097a24 */ /* 0x000fc800078e0209 */
[----:B------:R-:W-:Y:S02]  /*7360*/  IMAD.WIDE.U32 R18, R10, c[0x0][0x278], R18 ;  /* 0x00009e000a127a25 */ /* 0x000fe400078e0012 */
[----:B------:R-:W3:Y:S01]  /*7370*/  F2I.NTZ R15, R15 ;  /* 0x0000000f000f7305 */ /* 0x000ee20000203100 */
[----:B-1----:R-:W-:Y:S02]  /*7380*/  I2IP.S8.S32.SAT R13, R13, R14, RZ ;  /* 0x0000000e0d0d7239 */ /* 0x002fe400000010ff */
[----:B------:R-:W-:Y:S01]  /*7390*/  IADD3 R10, P1, R144, R18, RZ ;  /* 0x00000012900a7210 */ /* 0x000fe20007f3e0ff */
[----:B--2---:R-:W-:Y:S01]  /*73a0*/  IMAD.MOV.U32 R6, RZ, RZ, R7 ;  /* 0x000000ffff067224 */ /* 0x004fe200078e0007 */
[----:B------:R-:W-:-:S03]  /*73b0*/  @P3 SHF.R.U32.HI R6, RZ, R147, R4 ;  /* 0x00000093ff063219 */ /* 0x000fc60000011604 */
[----:B------:R-:W-:Y:S02]  /*73c0*/  F2I.NTZ R12, R12 ;  /* 0x0000000c000c7305 */ /* 0x000fe40000203100 */
[----:B------:R-:W-:-:S06]  /*73d0*/  IMAD.MOV R4, RZ, RZ, -R6 ;  /* 0x000000ffff047224 */ /* 0x000fcc00078e0a06 */
[----:B------:R-:W1:Y:S01]  /*73e0*/  F2I.NTZ R11, R11 ;  /* 0x0000000b000b7305 */ /* 0x000e620000203100 */
[----:B------:R-:W-:-:S04]  /*73f0*/  IMAD R4, R138, R4, R7 ;  /* 0x000000048a047224 */ /* 0x000fc800078e0207 */
[----:B------:R-:W-:Y:S01]  /*7400*/  IMAD.SHL.U32 R14, R4, 0x20, RZ ;  /* 0x00000020040e7824 */ /* 0x000fe200078e00ff */
[----:B---3--:R-:W-:Y:S02]  /*7410*/  I2IP.S8.S32.SAT R4, R15, R16, R13 ;  /* 0x000000100f047239 */ /* 0x008fe4000000100d */
[----:B------:R-:W-:Y:S02]  /*7420*/  F2I.NTZ R8, R8 ;  /* 0x0000000800087305 */ /* 0x000fe40000203100 */
[----:B------:R-:W-:-:S05]  /*7430*/  SHF.R.S32.HI R15, RZ, 0x1f, R14 ;  /* 0x0000001fff0f7819 */ /* 0x000fca000001140e */
[----:B------:R-:W-:Y:S01]  /*7440*/  IMAD.WIDE.U32 R14, R6, R142, R14 ;  /* 0x0000008e060e7225 */ /* 0x000fe200078e000e */
[----:B------:R-:W2:Y:S01]  /*7450*/  F2I.NTZ R5, R5 ;  /* 0x0000000500057305 */ /* 0x000ea20000203100 */
[----:B-1----:R-:W-:Y:S02]  /*7460*/  I2IP.S8.S32.SAT R12, R11, R12, RZ ;  /* 0x0000000c0b0c7239 */ /* 0x002fe400000010ff */
[----:B------:R-:W-:Y:S01]  /*7470*/  IADD3.X R11, R143, R19, R9, P1, !PT ;  /* 0x000000138f0b7210 */ /* 0x000fe20000ffe409 */
[----:B------:R-:W-:Y:S01]  /*7480*/  IMAD R9, R141, R6, RZ ;  /* 0x000000068d097224 */ /* 0x000fe200078e02ff */
[----:B------:R-:W-:Y:S02]  /*7490*/  ISETP.LT.AND P1, PT, R7, R148, !P5 ;  /* 0x000000940700720c */ /* 0x000fe40006f21270 */
[----:B--2---:R-:W-:Y:S02]  /*74a0*/  I2IP.S8.S32.SAT R5, R5, R8, R12 ;  /* 0x0000000805057239 */ /* 0x004fe4000000100c */
[----:B------:R-:W-:-:S03]  /*74b0*/  SHF.R.S32.HI R8, RZ, 0x1f, R6 ;  /* 0x0000001fff087819 */ /* 0x000fc60000011406 */
[----:B------:R1:W-:Y:S01]  /*74c0*/  @P0 STG.E.64 [R10.64], R4 ;  /* 0x000000040a000986 */ /* 0x0003e2000c101b10 */
[----:B------:R-:W-:Y:S01]  /*74d0*/  IADD3 R14, P0, R145, R14, RZ ;  /* 0x0000000e910e7210 */ /* 0x000fe20007f1e0ff */
[----:B------:R-:W-:-:S05]  /*74e0*/  IMAD R9, R8, R142, R9 ;  /* 0x0000008e08097224 */ /* 0x000fca00078e0209 */
[----:B------:R-:W-:-:S05]  /*74f0*/  IADD3.X R15, R146, R15, R9, P0, !PT ;  /* 0x0000000f920f7210 */ /* 0x000fca00007fe409 */
[----:B------:R-:W2:Y:S01]  /*7500*/  @P1 LDG.E.LTC128B.64 R2, [R14.64] ;  /* 0x000000100e021981 */ /* 0x000ea2000c1e1b20 */
[----:B------:R-:W3:Y:S01]  /*7510*/  I2F R12, R61 ;  /* 0x0000003d000c7306 */ /* 0x000ee20000201400 */
[----:B------:R-:W-:-:S07]  /*7520*/  IADD3 R9, R135, 0x18, RZ ;  /* 0x0000001887097810 */ /* 0x000fce0007ffe0ff */
[----:B------:R-:W4:Y:S01]  /*7530*/  I2F R8, R65 ;  /* 0x0000004100087306 */ /* 0x000f220000201400 */
[----:B-1----:R-:W-:-:S07]  /*7540*/  @P3 IMAD.HI.U32 R5, R7, R133, RZ ;  /* 0x0000008507053227 */ /* 0x002fce00078e00ff */
[----:B------:R-:W-:Y:S01]  /*7550*/  I2F R56, R56 ;  /* 0x0000003800387306 */ /* 0x000fe20000201400 */
[----:B------:R-:W-:Y:S01]  /*7560*/  IMAD.MOV.U32 R11, RZ, RZ, R7 ;  /* 0x000000ffff0b7224 */ /* 0x000fe200078e0007 */
[----:B------:R-:W-:-:S06]  /*7570*/  @P3 SHF.R.U32.HI R11, RZ, R132, R5 ;  /* 0x00000084ff0b3219 */ /* 0x000fcc0000011605 */
[----:B------:R-:W1:Y:S08]  /*7580*/  I2F R52, R52 ;  /* 0x0000003400347306 */ /* 0x000e700000201400 */
[----:B------:R-:W1:Y:S08]  /*7590*/  I2F R60, R60 ;  /* 0x0000003c003c7306 */ /* 0x000e700000201400 */
[----:B------:R-:W-:Y:S08]  /*75a0*/  I2F R64, R64 ;  /* 0x0000004000407306 */ /* 0x000ff00000201400 */
[----:B------:R-:W-:Y:S01]  /*75b0*/  I2F R6, R57 ;  /* 0x0000003900067306 */ /* 0x000fe20000201400 */
[----:B--2---:R-:W-:-:S02]  /*75c0*/  PRMT R10, R2, 0xbbb3, R2 ;  /* 0x0000bbb3020a7816 */ /* 0x004fc40000000002 */
[--C-:B------:R-:W-:Y:S02]  /*75d0*/  PRMT R19, R2, 0x9991, R2.reuse ;  /* 0x0000999102137816 */ /* 0x100fe40000000002 */
[----:B------:R-:W-:Y:S02]  /*75e0*/  IADD3 R10, R10, 0x4b400000, RZ ;  /* 0x4b4000000a0a7810 */ /* 0x000fe40007ffe0ff */
[----:B------:R-:W-:Y:S02]  /*75f0*/  PRMT R4, R2, 0xaaa2, R2 ;  /* 0x0000aaa202047816 */ /* 0x000fe40000000002 */
[----:B------:R-:W-:Y:S01]  /*7600*/  IADD3 R19, R19, 0x4b400000, RZ ;  /* 0x4b40000013137810 */ /* 0x000fe20007ffe0ff */
[----:B------:R-:W-:Y:S01]  /*7610*/  FADD R10, R10, -12582912 ;  /* 0xcb4000000a0a7421 */ /* 0x000fe20000000000 */
[----:B------:R-:W-:Y:S02]  /*7620*/  IADD3 R4, R4, 0x4b400000, RZ ;  /* 0x4b40000004047810 */ /* 0x000fe40007ffe0ff */
[----:B------:R-:W-:Y:S01]  /*7630*/  PRMT R13, R3, 0xaaa2, R3 ;  /* 0x0000aaa2030d7816 */ /* 0x000fe20000000003 */
[----:B---3--:R-:W-:Y:S01]  /*7640*/  FFMA R5, R12, R137, R10 ;  /* 0x000000890c057223 */ /* 0x008fe2000000000a */
[----:B------:R-:W-:Y:S01]  /*7650*/  PRMT R17, R2, 0x8880, R2 ;  /* 0x0000888002117816 */ /* 0x000fe20000000002 */
[----:B------:R-:W-:Y:S01]  /*7660*/  @P3 IMAD.HI.U32 R12, R9, R134, RZ ;  /* 0x00000086090c3227 */ /* 0x000fe200078e00ff */
[----:B------:R-:W-:-:S02]  /*7670*/  IADD3 R13, R13, 0x4b400000, RZ ;  /* 0x4b4000000d0d7810 */ /* 0x000fc40007ffe0ff */
[----:B------:R-:W-:Y:S01]  /*7680*/  IADD3 R17, R17, 0x4b400000, RZ ;  /* 0x4b40000011117810 */ /* 0x000fe20007ffe0ff */
[----:B------:R-:W-:Y:S01]  /*7690*/  IMAD.MOV.U32 R10, RZ, RZ, R9 ;  /* 0x000000ffff0a7224 */ /* 0x000fe200078e0009 */
[----:B------:R-:W-:Y:S01]  /*76a0*/  @P3 SHF.R.U32.HI R10, RZ, R147, R12 ;  /* 0x00000093ff0a3219 */ /* 0x000fe2000001160c */
[----:B------:R-:W-:Y:S01]  /*76b0*/  FADD R19, R19, -12582912 ;  /* 0xcb40000013137421 */ /* 0x000fe20000000000 */
[----:B------:R-:W-:Y:S01]  /*76c0*/  FMNMX.NAN R12, R5, R136, !PT ;  /* 0x00000088050c7209 */ /* 0x000fe20007820000 */
[----:B------:R-:W-:Y:S01]  /*76d0*/  FADD R15, R4, -12582912 ;  /* 0xcb400000040f7421 */ /* 0x000fe20000000000 */
[----:B------:R-:W-:Y:S01]  /*76e0*/  PRMT R5, R3, 0x8880, R3 ;  /* 0x0000888003057816 */ /* 0x000fe20000000003 */
[----:B------:R2:W3:Y:S01]  /*76f0*/  I2F R4, R53 ;  /* 0x0000003500047306 */ /* 0x0004e20000201400 */
[----:B----4-:R-:W-:Y:S02]  /*7700*/  FFMA R19, R8, R137, R19 ;  /* 0x0000008908137223 */ /* 0x010fe40000000013 */
[----:B------:R-:W-:Y:S01]  /*7710*/  IADD3 R5, R5, 0x4b400000, RZ ;  /* 0x4b40000005057810 */ /* 0x000fe20007ffe0ff */
[----:B------:R-:W-:-:S02]  /*7720*/  FADD R13, R13, -12582912 ;  /* 0xcb4000000d0d7421 */ /* 0x000fc40000000000 */
[----:B------:R-:W-:Y:S01]  /*7730*/  FMNMX.NAN R14, R19, R136, !PT ;  /* 0x00000088130e7209 */ /* 0x000fe20007820000 */
[----:B------:R-:W-:Y:S01]  /*7740*/  IMAD.MOV R8, RZ, RZ, -R11 ;  /* 0x000000ffff087224 */ /* 0x000fe200078e0a0b */
[----:B------:R-:W-:Y:S01]  /*7750*/  PRMT R19, R3, 0x9991, R3 ;  /* 0x0000999103137816 */ /* 0x000fe20000000003 */
[----:B------:R-:W-:Y:S01]  /*7760*/  FADD R5, R5, -12582912 ;  /* 0xcb40000005057421 */ /* 0x000fe20000000000 */
[----:B------:R-:W-:Y:S01]  /*7770*/  F2I.NTZ R12, R12 ;  /* 0x0000000c000c7305 */ /* 0x000fe20000203100 */
[-C--:B-1----:R-:W-:Y:S01]  /*7780*/  FFMA R13, R52, R137.reuse, R13 ;  /* 0x00000089340d7223 */ /* 0x082fe2000000000d */
[----:B------:R-:W-:Y:S01]  /*7790*/  IADD3 R19, R19, 0x4b400000, RZ ;  /* 0x4b40000013137810 */ /* 0x000fe20007ffe0ff */
[-C--:B------:R-:W-:Y:S02]  /*77a0*/  FFMA R5, R56, R137.reuse, R5 ;  /* 0x0000008938057223 */ /* 0x080fe40000000005 */
[----:B------:R-:W-:Y:S01]  /*77b0*/  IMAD.MOV R52, RZ, RZ, -R10 ;  /* 0x000000ffff347224 */ /* 0x000fe200078e0a0a */
[----:B--2---:R-:W-:Y:S01]  /*77c0*/  PRMT R53, R3, 0xbbb3, R3 ;  /* 0x0000bbb303357816 */ /* 0x004fe20000000003 */
[C---:B------:R-:W-:Y:S01]  /*77d0*/  IMAD R56, R138.reuse, R8, R7 ;  /* 0x000000088a387224 */ /* 0x040fe200078e0207 */
[----:B------:R-:W-:Y:S01]  /*77e0*/  FMNMX.NAN R13, R13, R136, !PT ;  /* 0x000000880d0d7209 */ /* 0x000fe20007820000 */
[----:B------:R-:W-:Y:S01]  /*77f0*/  IMAD R52, R138, R52, R9 ;  /* 0x000000348a347224 */ /* 0x000fe200078e0209 */
[----:B------:R-:W-:Y:S01]  /*7800*/  IADD3 R53, R53, 0x4b400000, RZ ;  /* 0x4b40000035357810 */ /* 0x000fe20007ffe0ff */
[----:B------:R-:W-:Y:S01]  /*7810*/  IMAD.SHL.U32 R56, R56, 0x20, RZ ;  /* 0x0000002038387824 */ /* 0x000fe200078e00ff */
[-C--:B------:R-:W-:Y:S01]  /*7820*/  FMNMX.NAN R5, R5, R136.reuse, !PT ;  /* 0x0000008805057209 */ /* 0x080fe20007820000 */
[-C--:B------:R-:W-:Y:S01]  /*7830*/  FFMA R15, R60, R137.reuse, R15 ;  /* 0x000000893c0f7223 */ /* 0x080fe2000000000f */
[----:B------:R-:W-:Y:S01]  /*7840*/  F2I.NTZ R13, R13 ;  /* 0x0000000d000d7305 */ /* 0x000fe20000203100 */
[----:B------:R-:W-:Y:S01]  /*7850*/  FADD R53, R53, -12582912 ;  /* 0xcb40000035357421 */ /* 0x000fe20000000000 */
[----:B------:R-:W-:Y:S01]  /*7860*/  SHF.R.S32.HI R57, RZ, 0x1f, R56 ;  /* 0x0000001fff397819 */ /* 0x000fe20000011438 */
[----:B------:R-:W-:Y:S01]  /*7870*/  FADD R17, R17, -12582912 ;  /* 0xcb40000011117421 */ /* 0x000fe20000000000 */
[-C--:B------:R-:W-:Y:S01]  /*7880*/  FMNMX.NAN R15, R15, R136.reuse, !PT ;  /* 0x000000880f0f7209 */ /* 0x080fe20007820000 */
[-C--:B---3--:R-:W-:Y:S01]  /*7890*/  FFMA R53, R4, R137.reuse, R53 ;  /* 0x0000008904357223 */ /* 0x088fe20000000035 */
[----:B------:R-:W-:Y:S01]  /*78a0*/  SHF.R.S32.HI R4, RZ, 0x1f, R11 ;  /* 0x0000001fff047819 */ /* 0x000fe2000001140b */
[----:B------:R-:W-:Y:S01]  /*78b0*/  FADD R19, R19, -12582912 ;  /* 0xcb40000013137421 */ /* 0x000fe20000000000 */
[----:B------:R-:W-:Y:S01]  /*78c0*/  F2I.NTZ R14, R14 ;  /* 0x0000000e000e7305 */ /* 0x000fe20000203100 */
[----:B------:R-:W-:Y:S01]  /*78d0*/  IMAD.SHL.U32 R52, R52, 0x20, RZ ;  /* 0x0000002034347824 */ /* 0x000fe200078e00ff */
[----:B------:R-:W-:Y:S01]  /*78e0*/  FMNMX.NAN R8, R53, R136, !PT ;  /* 0x0000008835087209 */ /* 0x000fe20007820000 */
[----:B------:R-:W-:-:S02]  /*78f0*/  FFMA R17, R64, R137, R17 ;  /* 0x0000008940117223 */ /* 0x000fc40000000011 */
[----:B------:R-:W-:Y:S01]  /*7900*/  FFMA R19, R6, R137, R19 ;  /* 0x0000008906137223 */ /* 0x000fe20000000013 */
[----:B------:R-:W-:Y:S01]  /*7910*/  SHF.R.S32.HI R53, RZ, 0x1f, R52 ;  /* 0x0000001fff357819 */ /* 0x000fe20000011434 */
[----:B------:R-:W-:Y:S01]  /*7920*/  IMAD R4, R4, c[0x0][0x278], RZ ;  /* 0x00009e0004047a24 */ /* 0x000fe200078e02ff */
[-C--:B------:R-:W-:Y:S01]  /*7930*/  FMNMX.NAN R17, R17, R136.reuse, !PT ;  /* 0x0000008811117209 */ /* 0x080fe20007820000 */
[----:B------:R-:W-:Y:S01]  /*7940*/  IMAD.WIDE.U32 R56, R11, c[0x0][0x278], R56 ;  /* 0x00009e000b387a25 */ /* 0x000fe200078e0038 */
[----:B------:R-:W-:Y:S01]  /*7950*/  FMNMX.NAN R16, R19, R136, !PT ;  /* 0x0000008813107209 */ /* 0x000fe20007820000 */
[----:B------:R-:W1:Y:S01]  /*7960*/  F2I.NTZ R15, R15 ;  /* 0x0000000f000f7305 */ /* 0x000e620000203100 */
[----:B------:R-:W-:Y:S01]  /*7970*/  SHF.R.S32.HI R6, RZ, 0x1f, R10 ;  /* 0x0000001fff067819 */ /* 0x000fe2000001140a */
[----:B------:R-:W-:Y:S02]  /*7980*/  IMAD R4, R11, c[0x0][0x27c], R4 ;  /* 0x00009f000b047a24 */ /* 0x000fe400078e0204 */
[----:B------:R-:W-:-:S04]  /*7990*/  IMAD.WIDE.U32 R52, R10, R142, R52 ;  /* 0x0000008e0a347225 */ /* 0x000fc800078e0034 */
[----:B------:R-:W2:Y:S01]  /*79a0*/  F2I.NTZ R8, R8 ;  /* 0x0000000800087305 */ /* 0x000ea20000203100 */
[----:B------:R-:W-:Y:S01]  /*79b0*/  IMAD R11, R141, R10, RZ ;  /* 0x0000000a8d0b7224 */ /* 0x000fe200078e02ff */
[----:B------:R-:W-:-:S03]  /*79c0*/  IADD3 R10, P0, R144, R56, RZ ;  /* 0x00000038900a7210 */ /* 0x000fc60007f1e0ff */
[----:B------:R-:W-:Y:S01]  /*79d0*/  IMAD R19, R6, R142, R11 ;  /* 0x0000008e06137224 */ /* 0x000fe200078e020b */
[----:B------:R-:W-:Y:S02]  /*79e0*/  IADD3.X R11, R143, R57, R4, P0, !PT ;  /* 0x000000398f0b7210 */ /* 0x000fe400007fe404 */
[----:B------:R-:W3:Y:S01]  /*79f0*/  F2I.NTZ R17, R17 ;  /* 0x0000001100117305 */ /* 0x000ee20000203100 */
[----:B------:R-:W-:Y:S02]  /*7a00*/  IADD3 R18, P0, R145, R52, RZ ;  /* 0x0000003491127210 */ /* 0x000fe40007f1e0ff */
[----:B-1----:R-:W-:Y:S02]  /*7a10*/  I2IP.S8.S32.SAT R4, R12, R15, RZ ;  /* 0x0000000f0c047239 */ /* 0x002fe400000010ff */
[----:B------:R-:W-:Y:S02]  /*7a20*/  IADD3.X R19, R146, R53, R19, P0, !PT ;  /* 0x0000003592137210 */ /* 0x000fe400007fe413 */
[----:B------:R-:W-:Y:S01]  /*7a30*/  ISETP.LT.AND P0, PT, R9, R148, !P5 ;  /* 0x000000940900720c */ /* 0x000fe20006f01270 */
[----:B------:R-:W-:Y:S01]  /*7a40*/  F2I.NTZ R5, R5 ;  /* 0x0000000500057305 */ /* 0x000fe20000203100 */
[----:B--2---:R-:W-:-:S07]  /*7a50*/  I2IP.S8.S32.SAT R8, R8, R13, RZ ;  /* 0x0000000d08087239 */ /* 0x004fce00000010ff */
[----:B------:R-:W1:Y:S01]  /*7a60*/  F2I.NTZ R16, R16 ;  /* 0x0000001000107305 */ /* 0x000e620000203100 */
[----:B---3--:R-:W-:Y:S02]  /*7a70*/  I2IP.S8.S32.SAT R4, R14, R17, R4 ;  /* 0x000000110e047239 */ /* 0x008fe40000001004 */
[----:B-1----:R-:W-:-:S05]  /*7a80*/  I2IP.S8.S32.SAT R5, R16, R5, R8 ;  /* 0x0000000510057239 */ /* 0x002fca0000001008 */
[----:B------:R1:W-:Y:S04]  /*7a90*/  @P1 STG.E.64 [R10.64], R4 ;  /* 0x000000040a001986 */ /* 0x0003e8000c101b10 */
[----:B------:R-:W2:Y:S01]  /*7aa0*/  @P0 LDG.E.LTC128B.64 R2, [R18.64] ;  /* 0x0000001012020981 */ /* 0x000ea2000c1e1b20 */
[----:B------:R-:W3:Y:S08]  /*7ab0*/  I2F R6, R67 ;  /* 0x0000004300067306 */ /* 0x000ef00000201400 */
[----:B------:R-:W4:Y:S08]  /*7ac0*/  I2F R12, R63 ;  /* 0x0000003f000c7306 */ /* 0x000f300000201400 */
[----:B------:R-:W1:Y:S08]  /*7ad0*/  I2F R66, R66 ;  /* 0x0000004200427306 */ /* 0x000e700000201400 */
[----:B------:R-:W1:Y:S08]  /*7ae0*/  I2F R62, R62 ;  /* 0x0000003e003e7306 */ /* 0x000e700000201400 */
[----:B------:R-:W2:Y:S08]  /*7af0*/  I2F R54, R54 ;  /* 0x0000003600367306 */ /* 0x000eb00000201400 */
[----:B-1----:R1:W1:Y:S08]  /*7b00*/  I2F R4, R55 ;  /* 0x0000003700047306 */ /* 0x0022700000201400 */
[----:B------:R-:W1:Y:S08]  /*7b10*/  I2F R8, R59 ;  /* 0x0000003b00087306 */ /* 0x000e700000201400 */
[----:B------:R-:W1:Y:S01]  /*7b20*/  I2F R58, R58 ;  /* 0x0000003a003a7306 */ /* 0x000e620000201400 */
[----:B--2---:R-:W-:-:S02]  /*7b30*/  PRMT R10, R2, 0x9991, R2 ;  /* 0x00009991020a7816 */ /* 0x004fc40000000002 */
[--C-:B------:R-:W-:Y:S02]  /*7b40*/  PRMT R13, R2, 0xbbb3, R2.reuse ;  /* 0x0000bbb3020d7816 */ /* 0x100fe40000000002 */
[----:B------:R-:W-:Y:S02]  /*7b50*/  PRMT R5, R3, 0xaaa2, R3 ;  /* 0x0000aaa203057816 */ /* 0x000fe40000000003 */
[----:B------:R-:W-:Y:S02]  /*7b60*/  IADD3 R10, R10, 0x4b400000, RZ ;  /* 0x4b4000000a0a7810 */ /* 0x000fe40007ffe0ff */
[----:B------:R-:W-:Y:S02]  /*7b70*/  IADD3 R13, R13, 0x4b400000, RZ ;  /* 0x4b4000000d0d7810 */ /* 0x000fe40007ffe0ff */
[----:B------:R-:W-:Y:S01]  /*7b80*/  IADD3 R15, R5, 0x4b400000, RZ ;  /* 0x4b400000050f7810 */ /* 0x000fe20007ffe0ff */
[----:B------:R-:W-:Y:S01]  /*7b90*/  FADD R5, R10, -12582912 ;  /* 0xcb4000000a057421 */ /* 0x000fe20000000000 */
[C-C-:B------:R-:W-:Y:S01]  /*7ba0*/  PRMT R11, R2.reuse, 0x8880, R2.reuse ;  /* 0x00008880020b7816 */ /* 0x140fe20000000002 */
[----:B------:R-:W-:Y:S01]  /*7bb0*/  FADD R13, R13, -12582912 ;  /* 0xcb4000000d0d7421 */ /* 0x000fe20000000000 */
[----:B------:R-:W-:Y:S01]  /*7bc0*/  PRMT R17, R2, 0xaaa2, R2 ;  /* 0x0000aaa202117816 */ /* 0x000fe20000000002 */
[-C--:B---3--:R-:W-:Y:S01]  /*7bd0*/  FFMA R5, R6, R137.reuse, R5 ;  /* 0x0000008906057223 */ /* 0x088fe20000000005 */
[----:B------:R-:W-:Y:S01]  /*7be0*/  IADD3 R11, R11, 0x4b400000, RZ ;  /* 0x4b4000000b0b7810 */ /* 0x000fe20007ffe0ff */
[----:B----4-:R-:W-:Y:S01]  /*7bf0*/  FFMA R13, R12, R137, R13 ;  /* 0x000000890c0d7223 */ /* 0x010fe2000000000d */
[----:B-1----:R-:W-:Y:S01]  /*7c00*/  PRMT R55, R3, 0xbbb3, R3 ;  /* 0x0000bbb303377816 */ /* 0x002fe20000000003 */
[----:B------:R-:W-:Y:S01]  /*7c10*/  FADD R15, R15, -12582912 ;  /* 0xcb4000000f0f7421 */ /* 0x000fe20000000000 */
[-C--:B------:R-:W-:Y:S01]  /*7c20*/  FMNMX.NAN R16, R5, R136.reuse, !PT ;  /* 0x0000008805107209 */ /* 0x080fe20007820000 */
[----:B------:R-:W-:Y:S01]  /*7c30*/  FADD R11, R11, -12582912 ;  /* 0xcb4000000b0b7421 */ /* 0x000fe20000000000 */
[----:B------:R-:W-:Y:S01]  /*7c40*/  FMNMX.NAN R14, R13, R136, !PT ;  /* 0x000000880d0e7209 */ /* 0x000fe20007820000 */
[----:B------:R-:W-:Y:S01]  /*7c50*/  @P3 IMAD.HI.U32 R5, R9, R133, RZ ;  /* 0x0000008509053227 */ /* 0x000fe200078e00ff */
[----:B------:R-:W-:-:S02]  /*7c60*/  IADD3 R17, R17, 0x4b400000, RZ ;  /* 0x4b40000011117810 */ /* 0x000fc40007ffe0ff */
[----:B------:R-:W-:Y:S01]  /*7c70*/  IADD3 R55, R55, 0x4b400000, RZ ;  /* 0x4b40000037377810 */ /* 0x000fe20007ffe0ff */
[-C--:B------:R-:W-:Y:S01]  /*7c80*/  FFMA R11, R66, R137.reuse, R11 ;  /* 0x00000089420b7223 */ /* 0x080fe2000000000b */
[----:B------:R-:W-:Y:S01]  /*7c90*/  PRMT R53, R3, 0x8880, R3 ;  /* 0x0000888003357816 */ /* 0x000fe20000000003 */
[----:B------:R-:W-:Y:S01]  /*7ca0*/  IMAD.MOV.U32 R13, RZ, RZ, R9 ;  /* 0x000000ffff0d7224 */ /* 0x000fe200078e0009 */
[----:B------:R-:W-:Y:S01]  /*7cb0*/  @P3 SHF.R.U32.HI R13, RZ, R132, R5 ;  /* 0x00000084ff0d3219 */ /* 0x000fe20000011605 */
[----:B------:R-:W-:Y:S01]  /*7cc0*/  FADD R17, R17, -12582912 ;  /* 0xcb40000011117421 */ /* 0x000fe20000000000 */
[----:B------:R-:W-:Y:S01]  /*7cd0*/  PRMT R5, R3, 0x9991, R3 ;  /* 0x0000999103057816 */ /* 0x000fe20000000003 */
[----:B------:R-:W-:Y:S01]  /*7ce0*/  FADD R55, R55, -12582912 ;  /* 0xcb40000037377421 */ /* 0x000fe20000000000 */
[-C--:B------:R-:W-:Y:S01]  /*7cf0*/  FMNMX.NAN R11, R11, R136.reuse, !PT ;  /* 0x000000880b0b7209 */ /* 0x080fe20007820000 */
[-C--:B------:R-:W-:Y:S01]  /*7d00*/  FFMA R17, R62, R137.reuse, R17 ;  /* 0x000000893e117223 */ /* 0x080fe20000000011 */
[----:B------:R-:W-:Y:S01]  /*7d10*/  IADD3 R5, R5, 0x4b400000, RZ ;  /* 0x4b40000005057810 */ /* 0x000fe20007ffe0ff */
[-C--:B------:R-:W-:Y:S01]  /*7d20*/  FFMA R15, R54, R137.reuse, R15 ;  /* 0x00000089360f7223 */ /* 0x080fe2000000000f */
[----:B------:R-:W-:Y:S01]  /*7d30*/  IADD3 R53, R53, 0x4b400000, RZ ;  /* 0x4b40000035357810 */ /* 0x000fe20007ffe0ff */
[----:B------:R1:W-:Y:S01]  /*7d40*/  F2I.NTZ R19, R11 ;  /* 0x0000000b00137305 */ /* 0x0003e20000203100 */
[-C--:B------:R-:W-:Y:S01]  /*7d50*/  FFMA R55, R4, R137.reuse, R55 ;  /* 0x0000008904377223 */ /* 0x080fe20000000037 */
[-C--:B------:R-:W-:Y:S01]  /*7d60*/  FMNMX.NAN R17, R17, R136.reuse, !PT ;  /* 0x0000008811117209 */ /* 0x080fe20007820000 */
[----:B------:R-:W-:Y:S01]  /*7d70*/  FADD R5, R5, -12582912 ;  /* 0xcb40000005057421 */ /* 0x000fe20000000000 */
[-C--:B------:R-:W-:Y:S01]  /*7d80*/  FMNMX.NAN R15, R15, R136.reuse, !PT ;  /* 0x000000880f0f7209 */ /* 0x080fe20007820000 */
[----:B------:R-:W-:Y:S01]  /*7d90*/  FADD R53, R53, -12582912 ;  /* 0xcb40000035357421 */ /* 0x000fe20000000000 */
[----:B------:R-:W-:Y:S01]  /*7da0*/  FMNMX.NAN R12, R55, R136, !PT ;  /* 0x00000088370c7209 */ /* 0x000fe20007820000 */
[----:B------:R-:W-:Y:S01]  /*7db0*/  IMAD.MOV R52, RZ, RZ, -R13 ;  /* 0x000000ffff347224 */ /* 0x000fe200078e0a0d */
[----:B------:R-:W-:Y:S01]  /*7dc0*/  F2I.NTZ R17, R17 ;  /* 0x0000001100117305 */ /* 0x000fe20000203100 */
[-C--:B------:R-:W-:Y:S01]  /*7dd0*/  FFMA R5, R8, R137.reuse, R5 ;  /* 0x0000008908057223 */ /* 0x080fe20000000005 */
[----:B------:R-:W-:Y:S01]  /*7de0*/  SHF.R.S32.HI R10, RZ, 0x1f, R13 ;  /* 0x0000001fff0a7819 */ /* 0x000fe2000001140d */
[----:B------:R-:W-:-:S02]  /*7df0*/  FFMA R53, R58, R137, R53 ;  /* 0x000000893a357223 */ /* 0x000fc40000000035 */
[----:B------:R-:W-:Y:S01]  /*7e00*/  IMAD R52, R138, R52, R9 ;  /* 0x000000348a347224 */ /* 0x000fe200078e0209 */
[-C--:B------:R-:W-:Y:S01]  /*7e10*/  FMNMX.NAN R5, R5, R136.reuse, !PT ;  /* 0x0000008805057209 */ /* 0x080fe20007820000 */
[----:B------:R-:W-:Y:S01]  /*7e20*/  IMAD R10, R10, c[0x0][0x278], RZ ;  /* 0x00009e000a0a7a24 */ /* 0x000fe200078e02ff */
[----:B-1----:R-:W-:Y:S01]  /*7e30*/  IADD3 R11, R135, 0x20, RZ ;  /* 0x00000020870b7810 */ /* 0x002fe20007ffe0ff */
[----:B------:R-:W1:Y:S01]  /*7e40*/  F2I.NTZ R14, R14 ;  /* 0x0000000e000e7305 */ /* 0x000e620000203100 */
[----:B------:R-:W-:Y:S01]  /*7e50*/  FMNMX.NAN R18, R53, R136, !PT ;  /* 0x0000008835127209 */ /* 0x000fe20007820000 */
[----:B------:R-:W-:Y:S02]  /*7e60*/  IMAD.SHL.U32 R52, R52, 0x20, RZ ;  /* 0x0000002034347824 */ /* 0x000fe400078e00ff */
[----:B------:R-:W-:-:S03]  /*7e70*/  @P3 IMAD.HI.U32 R4, R11, R134, RZ ;  /* 0x000000860b043227 */ /* 0x000fc600078e00ff */
[----:B------:R-:W-:Y:S01]  /*7e80*/  SHF.R.S32.HI R53, RZ, 0x1f, R52 ;  /* 0x0000001fff357819 */ /* 0x000fe20000011434 */
[----:B------:R-:W-:Y:S01]  /*7e90*/  IMAD.MOV.U32 R6, RZ, RZ, R11 ;  /* 0x000000ffff067224 */ /* 0x000fe200078e000b */
[----:B------:R-:W-:Y:S01]  /*7ea0*/  @P3 SHF.R.U32.HI R6, RZ, R147, R4 ;  /* 0x00000093ff063219 */ /* 0x000fe20000011604 */
[----:B------:R-:W-:Y:S01]  /*7eb0*/  F2I.NTZ R15, R15 ;  /* 0x0000000f000f7305 */ /* 0x000fe20000203100 */
[C---:B------:R-:W-:Y:S02]  /*7ec0*/  IMAD R10, R13.reuse, c[0x0][0x27c], R10 ;  /* 0x00009f000d0a7a24 */ /* 0x040fe400078e020a */
[----:B------:R-:W-:-:S04]  /*7ed0*/  IMAD.WIDE.U32 R52, R13, c[0x0][0x278], R52 ;  /* 0x00009e000d347a25 */ /* 0x000fc800078e0034 */
[----:B------:R-:W-:Y:S01]  /*7ee0*/  IMAD.MOV R4, RZ, RZ, -R6 ;  /* 0x000000ffff047224 */ /* 0x000fe200078e0a06 */
[----:B------:R-:W2:Y:S01]  /*7ef0*/  F2I.NTZ R12, R12 ;  /* 0x0000000c000c7305 */ /* 0x000ea20000203100 */
[----:B------:R-:W-:Y:S01]  /*7f00*/  IADD3 R52, P1, R144, R52, RZ ;  /* 0x0000003490347210 */ /* 0x000fe20007f3e0ff */
[----:B------:R-:W-:Y:S02]  /*7f10*/  IMAD R13, R141, R6, RZ ;  /* 0x000000068d0d7224 */ /* 0x000fe400078e02ff */
[----:B------:R-:W-:Y:S01]  /*7f20*/  IMAD R4, R138, R4, R11 ;  /* 0x000000048a047224 */ /* 0x000fe200078e020b */
[----:B------:R-:W-:Y:S02]  /*7f30*/  IADD3.X R53, R143, R53, R10, P1, !PT ;  /* 0x000000358f357210 */ /* 0x000fe40000ffe40a */
[----:B------:R-:W-:Y:S01]  /*7f40*/  SHF.R.S32.HI R10, RZ, 0x1f, R6 ;  /* 0x0000001fff0a7819 */ /* 0x000fe20000011406 */
[----:B------:R-:W3:Y:S01]  /*7f50*/  F2I.NTZ R16, R16 ;  /* 0x0000001000107305 */ /* 0x000ee20000203100 */
[----:B------:R-:W-:Y:S01]  /*7f60*/  IMAD.SHL.U32 R54, R4, 0x20, RZ ;  /* 0x0000002004367824 */ /* 0x000fe200078e00ff */
[----:B-1----:R-:W-:-:S02]  /*7f70*/  I2IP.S8.S32.SAT R4, R14, R17, RZ ;  /* 0x000000110e047239 */ /* 0x002fc400000010ff */
[----:B------:R-:W-:Y:S01]  /*7f80*/  ISETP.LT.AND P1, PT, R11, R148, !P5 ;  /* 0x000000940b00720c */ /* 0x000fe20006f21270 */
[-C--:B------:R-:W-:Y:S01]  /*7f90*/  IMAD R13, R10, R142.reuse, R13 ;  /* 0x0000008e0a0d7224 */ /* 0x080fe200078e020d */
[--C-:B------:R-:W-:Y:S02]  /*7fa0*/  SHF.R.S32.HI R55, RZ, 0x1f, R54.reuse ;  /* 0x0000001fff377819 */ /* 0x100fe40000011436 */
[----:B------:R-:W-:Y:S01]  /*7fb0*/  F2I.NTZ R8, R18 ;  /* 0x0000001200087305 */ /* 0x000fe20000203100 */
[----:B--2---:R-:W-:Y:S02]  /*7fc0*/  I2IP.S8.S32.SAT R12, R12, R15, RZ ;  /* 0x0000000f0c0c7239 */ /* 0x004fe400000010ff */
[----:B------:R-:W-:-:S05]  /*7fd0*/  IMAD.WIDE.U32 R54, R6, R142, R54 ;  /* 0x0000008e06367225 */ /* 0x000fca00078e0036 */
[----:B------:R-:W1:Y:S01]  /*7fe0*/  F2I.NTZ R5, R5 ;  /* 0x0000000500057305 */ /* 0x000e620000203100 */
[----:B---3--:R-:W-:Y:S02]  /*7ff0*/  I2IP.S8.S32.SAT R4, R16, R19, R4 ;  /* 0x0000001310047239 */ /* 0x008fe40000001004 */
[----:B-1----:R-:W-:-:S05]  /*8000*/  I2IP.S8.S32.SAT R5, R5, R8, R12 ;  /* 0x0000000805057239 */ /* 0x002fca000000100c */
[----:B------:R1:W-:Y:S01]  /*8010*/  @P0 STG.E.64 [R52.64], R4 ;  /* 0x0000000434000986 */ /* 0x0003e2000c101b10 */
[----:B------:R-:W-:-:S04]  /*8020*/  IADD3 R12, P0, R145, R54, RZ ;  /* 0x00000036910c7210 */ /* 0x000fc80007f1e0ff */
[----:B------:R-:W-:-:S05]  /*8030*/  IADD3.X R13, R146, R55, R13, P0, !PT ;  /* 0x00000037920d7210 */ /* 0x000fca00007fe40d */
[----:B------:R2:W3:Y:S01]  /*8040*/  @P1 LDG.E.LTC128B.64 R2, [R12.64] ;  /* 0x000000100c021981 */ /* 0x0004e2000c1e1b20 */
[----:B------:R-:W4:Y:S01]  /*8050*/  I2F R10, R73 ;  /* 0x00000049000a7306 */ /* 0x000f220000201400 */
[----:B------:R-:W-:-:S07]  /*8060*/  IMAD.MOV.U32 R15, RZ, RZ, R11 ;  /* 0x000000ffff0f7224 */ /* 0x000fce00078e000b */
[----:B------:R-:W2:Y:S08]  /*8070*/  I2F R8, R69 ;  /* 0x0000004500087306 */ /* 0x000eb00000201400 */
[----:B------:R-:W3:Y:S01]  /*8080*/  I2F R72, R72 ;  /* 0x0000004800487306 */ /* 0x000ee20000201400 */
[----:B-1----:R-:W-:-:S05]  /*8090*/  @P3 IMAD.HI.U32 R5, R11, R133, RZ ;  /* 0x000000850b053227 */ /* 0x002fca00078e00ff */
[----:B------:R-:W-:Y:S02]  /*80a0*/  @P3 SHF.R.U32.HI R15, RZ, R132, R5 ;  /* 0x00000084ff0f3219 */ /* 0x000fe40000011605 */
[----:B------:R-:W1:Y:S01]  /*80b0*/  I2F R80, R80 ;  /* 0x0000005000507306 */ /* 0x000e620000201400 */
[----:B--2---:R-:W-:Y:S02]  /*80c0*/  IADD3 R13, R135, 0x28, RZ ;  /* 0x00000028870d7810 */ /* 0x004fe40007ffe0ff */
[----:B------:R-:W-:-:S03]  /*80d0*/  IMAD.MOV R58, RZ, RZ, -R15 ;  /* 0x000000ffff3a7224 */ /* 0x000fc600078e0a0f */
[----:B------:R-:W-:Y:S02]  /*80e0*/  IMAD.MOV.U32 R14, RZ, RZ, R13 ;  /* 0x000000ffff0e7224 */ /* 0x000fe400078e000d */
[----:B------:R-:W-:Y:S01]  /*80f0*/  I2F R68, R68 ;  /* 0x0000004400447306 */ /* 0x000fe20000201400 */
[----:B------:R-:W-:-:S04]  /*8100*/  IMAD R58, R138, R58, R11 ;  /* 0x0000003a8a3a7224 */ /* 0x000fc800078e020b */
[----:B------:R-:W-:-:S03]  /*8110*/  IMAD.SHL.U32 R58, R58, 0x20, RZ ;  /* 0x000000203a3a7824 */ /* 0x000fc600078e00ff */
[----:B------:R-:W-:Y:S02]  /*8120*/  I2F R76, R76 ;  /* 0x0000004c004c7306 */ /* 0x000fe40000201400 */
[----:B------:R-:W-:-:S05]  /*8130*/  SHF.R.S32.HI R59, RZ, 0x1f, R58 ;  /* 0x0000001fff3b7819 */ /* 0x000fca000001143a */
[----:B------:R-:W-:Y:S01]  /*8140*/  IMAD.WIDE.U32 R58, R15, c[0x0][0x278], R58 ;  /* 0x00009e000f3a7a25 */ /* 0x000fe200078e003a */
[----:B------:R-:W-:Y:S01]  /*8150*/  I2F R6, R77 ;  /* 0x0000004d00067306 */ /* 0x000fe20000201400 */
[C-C-:B---3--:R-:W-:Y:S02]  /*8160*/  PRMT R4, R2.reuse, 0xbbb3, R2.reuse ;  /* 0x0000bbb302047816 */ /* 0x148fe40000000002 */
[--C-:B------:R-:W-:Y:S02]  /*8170*/  PRMT R55, R2, 0x9991, R2.reuse ;  /* 0x0000999102377816 */ /* 0x100fe40000000002 */
[----:B------:R-:W-:Y:S02]  /*8180*/  IADD3 R12, R4, 0x4b400000, RZ ;  /* 0x4b400000040c7810 */ /* 0x000fe40007ffe0ff */
[----:B------:R-:W-:Y:S01]  /*8190*/  IADD3 R55, R55, 0x4b400000, RZ ;  /* 0x4b40000037377810 */ /* 0x000fe20007ffe0ff */
[----:B------:R-:W2:Y:S01]  /*81a0*/  I2F R4, R81 ;  /* 0x0000005100047306 */ /* 0x000ea20000201400 */
[----:B------:R-:W-:Y:S01]  /*81b0*/  PRMT R19, R2, 0xaaa2, R2 ;  /* 0x0000aaa202137816 */ /* 0x000fe20000000002 */
[----:B------:R-:W-:Y:S01]  /*81c0*/  FADD R12, R12, -12582912 ;  /* 0xcb4000000c0c7421 */ /* 0x000fe20000000000 */
[--C-:B------:R-:W-:Y:S01]  /*81d0*/  PRMT R17, R3, 0xaaa2, R3.reuse ;  /* 0x0000aaa203117816 */ /* 0x100fe20000000003 */
[----:B------:R-:W-:Y:S01]  /*81e0*/  FADD R55, R55, -12582912 ;  /* 0xcb40000037377421 */ /* 0x000fe20000000000 */
[----:B------:R-:W-:Y:S01]  /*81f0*/  PRMT R57, R3, 0xbbb3, R3 ;  /* 0x0000bbb303397816 */ /* 0x000fe20000000003 */
[----:B----4-:R-:W-:Y:S01]  /*8200*/  FFMA R5, R10, R137, R12 ;  /* 0x000000890a057223 */ /* 0x010fe2000000000c */
[----:B------:R-:W-:Y:S01]  /*8210*/  IADD3 R19, R19, 0x4b400000, RZ ;  /* 0x4b40000013137810 */ /* 0x000fe20007ffe0ff */
[----:B------:R-:W-:Y:S01]  /*8220*/  @P3 IMAD.HI.U32 R10, R13, R134, RZ ;  /* 0x000000860d0a3227 */ /* 0x000fe200078e00ff */
[----:B------:R-:W-:-:S02]  /*8230*/  PRMT R53, R2, 0x8880, R2 ;  /* 0x0000888002357816 */ /* 0x000fc40000000002 */
[----:B------:R-:W-:Y:S01]  /*8240*/  IADD3 R17, R17, 0x4b400000, RZ ;  /* 0x4b40000011117810 */ /* 0x000fe20007ffe0ff */
[----:B------:R-:W-:Y:S01]  /*8250*/  FFMA R55, R8, R137, R55 ;  /* 0x0000008908377223 */ /* 0x000fe20000000037 */
[----:B------:R-:W-:Y:S01]  /*8260*/  @P3 SHF.R.U32.HI R14, RZ, R147, R10 ;  /* 0x00000093ff0e3219 */ /* 0x000fe2000001160a */
[----:B------:R-:W-:Y:S01]  /*8270*/  FADD R19, R19, -12582912 ;  /* 0xcb40000013137421 */ /* 0x000fe20000000000 */
[-C--:B------:R-:W-:Y:S01]  /*8280*/  FMNMX.NAN R10, R5, R136.reuse, !PT ;  /* 0x00000088050a7209 */ /* 0x080fe20007820000 */
[----:B------:R-:W-:Y:S01]  /*8290*/  FADD R17, R17, -12582912 ;  /* 0xcb40000011117421 */ /* 0x000fe20000000000 */
[----:B------:R-:W-:Y:S01]  /*82a0*/  FMNMX.NAN R12, R55, R136, !PT ;  /* 0x00000088370c7209 */ /* 0x000fe20007820000 */
[----:B------:R-:W-:Y:S01]  /*82b0*/  IMAD.MOV R56, RZ, RZ, -R14 ;  /* 0x000000ffff387224 */ /* 0x000fe200078e0a0e */
[----:B------:R-:W-:Y:S01]  /*82c0*/  IADD3 R57, R57, 0x4b400000, RZ ;  /* 0x4b40000039397810 */ /* 0x000fe20007ffe0ff */
[-C--:B------:R-:W-:Y:S01]  /*82d0*/  FFMA R19, R72, R137.reuse, R19 ;  /* 0x0000008948137223 */ /* 0x080fe20000000013 */
[C---:B------:R-:W-:Y:S01]  /*82e0*/  PRMT R5, R3.reuse, 0x8880, R3 ;  /* 0x0000888003057816 */ /* 0x040fe20000000003 */
[----:B------:R-:W-:Y:S01]  /*82f0*/  IMAD R56, R138, R56, R13 ;  /* 0x000000388a387224 */ /* 0x000fe200078e020d */
[----:B------:R-:W-:Y:S01]  /*8300*/  PRMT R55, R3, 0x9991, R3 ;  /* 0x0000999103377816 */ /* 0x000fe20000000003 */
[----:B------:R-:W-:Y:S01]  /*8310*/  FADD R57, R57, -12582912 ;  /* 0xcb40000039397421 */ /* 0x000fe20000000000 */
[----:B------:R-:W-:Y:S01]  /*8320*/  IADD3 R53, R53, 0x4b400000, RZ ;  /* 0x4b40000035357810 */ /* 0x000fe20007ffe0ff */
[-C--:B-1----:R-:W-:Y:S01]  /*8330*/  FFMA R17, R80, R137.reuse, R17 ;  /* 0x0000008950117223 */ /* 0x082fe20000000011 */
[----:B------:R-:W-:Y:S01]  /*8340*/  IADD3 R5, R5, 0x4b400000, RZ ;  /* 0x4b40000005057810 */ /* 0x000fe20007ffe0ff */
[-C--:B--2---:R-:W-:Y:S01]  /*8350*/  FFMA R57, R4, R137.reuse, R57 ;  /* 0x0000008904397223 */ /* 0x084fe20000000039 */
[----:B------:R-:W-:Y:S01]  /*8360*/  IADD3 R55, R55, 0x4b400000, RZ ;  /* 0x4b40000037377810 */ /* 0x000fe20007ffe0ff */
[----:B------:R-:W-:Y:S01]  /*8370*/  FADD R53, R53, -12582912 ;  /* 0xcb40000035357421 */ /* 0x000fe20000000000 */
[----:B------:R-:W-:Y:S01]  /*8380*/  SHF.R.S32.HI R4, RZ, 0x1f, R15 ;  /* 0x0000001fff047819 */ /* 0x000fe2000001140f */
[----:B------:R-:W-:Y:S01]  /*8390*/  FADD R5, R5, -12582912 ;  /* 0xcb40000005057421 */ /* 0x000fe20000000000 */
[-C--:B------:R-:W-:Y:S01]  /*83a0*/  FMNMX.NAN R19, R19, R136.reuse, !PT ;  /* 0x0000008813137209 */ /* 0x080fe20007820000 */
[----:B------:R-:W-:Y:S01]  /*83b0*/  FADD R55, R55, -12582912 ;  /* 0xcb40000037377421 */ /* 0x000fe20000000000 */
[-C--:B------:R-:W-:Y:S01]  /*83c0*/  FMNMX.NAN R17, R17, R136.reuse, !PT ;  /* 0x0000008811117209 */ /* 0x080fe20007820000 */
[----:B------:R-:W-:Y:S01]  /*83d0*/  IMAD.SHL.U32 R56, R56, 0x20, RZ ;  /* 0x0000002038387824 */ /* 0x000fe200078e00ff */
[-C--:B------:R-:W-:Y:S01]  /*83e0*/  FMNMX.NAN R8, R57, R136.reuse, !PT ;  /* 0x0000008839087209 */ /* 0x080fe20007820000 */
[-C--:B------:R-:W-:Y:S01]  /*83f0*/  FFMA R53, R68, R137.reuse, R53 ;  /* 0x0000008944357223 */ /* 0x080fe20000000035 */
[----:B------:R-:W-:Y:S01]  /*8400*/  F2I.NTZ R19, R19 ;  /* 0x0000001300137305 */ /* 0x000fe20000203100 */
[-C--:B------:R-:W-:Y:S01]  /*8410*/  FFMA R5, R76, R137.reuse, R5 ;  /* 0x000000894c057223 */ /* 0x080fe20000000005 */
[--C-:B------:R-:W-:Y:S01]  /*8420*/  SHF.R.S32.HI R57, RZ, 0x1f, R56.reuse ;  /* 0x0000001fff397819 */ /* 0x100fe20000011438 */
[----:B------:R-:W-:Y:S01]  /*8430*/  FFMA R55, R6, R137, R55 ;  /* 0x0000008906377223 */ /* 0x000fe20000000037 */
[-C--:B------:R-:W-:Y:S01]  /*8440*/  FMNMX.NAN R53, R53, R136.reuse, !PT ;  /* 0x0000008835357209 */ /* 0x080fe20007820000 */
[----:B------:R-:W-:Y:S01]  /*8450*/  IMAD R4, R4, c[0x0][0x278], RZ ;  /* 0x00009e0004047a24 */ /* 0x000fe200078e02ff */
[----:B------:R-:W-:Y:S01]  /*8460*/  FMNMX.NAN R5, R5, R136, !PT ;  /* 0x0000008805057209 */ /* 0x000fe20007820000 */
[----:B------:R-:W-:Y:S01]  /*8470*/  IMAD.WIDE.U32 R56, R14, R142, R56 ;  /* 0x0000008e0e387225 */ /* 0x000fe200078e0038 */
[----:B------:R-:W-:Y:S01]  /*8480*/  FMNMX.NAN R16, R55, R136, !PT ;  /* 0x0000008837107209 */ /* 0x000fe20007820000 */
[----:B------:R-:W1:Y:S01]  /*8490*/  F2I.NTZ R10, R10 ;  /* 0x0000000a000a7305 */ /* 0x000e620000203100 */
[----:B------:R-:W-:Y:S01]  /*84a0*/  SHF.R.S32.HI R6, RZ, 0x1f, R14 ;  /* 0x0000001fff067819 */ /* 0x000fe2000001140e */
[----:B------:R-:W-:-:S02]  /*84b0*/  IMAD R4, R15, c[0x0][0x27c], R4 ;  /* 0x00009f000f047a24 */ /* 0x000fc400078e0204 */
[----:B------:R-:W-:Y:S01]  /*84c0*/  IMAD R15, R141, R14, RZ ;  /* 0x0000000e8d0f7224 */ /* 0x000fe200078e02ff */
[----:B------:R-:W-:-:S03]  /*84d0*/  IADD3 R14, P0, R144, R58, RZ ;  /* 0x0000003a900e7210 */ /* 0x000fc60007f1e0ff */
[----:B------:R-:W-:Y:S01]  /*84e0*/  F2I.NTZ R17, R17 ;  /* 0x0000001100117305 */ /* 0x000fe20000203100 */
[----:B------:R-:W-:Y:S01]  /*84f0*/  IMAD R55, R6, R142, R15 ;  /* 0x0000008e06377224 */ /* 0x000fe200078e020f */
[----:B------:R-:W-:Y:S02]  /*8500*/  IADD3.X R15, R143, R59, R4, P0, !PT ;  /* 0x0000003b8f0f7210 */ /* 0x000fe400007fe404 */
[----:B------:R-:W-:-:S04]  /*8510*/  IADD3 R54, P0, R145, R56, RZ ;  /* 0x0000003891367210 */ /* 0x000fc80007f1e0ff */
[----:B------:R-:W2:Y:S01]  /*8520*/  F2I.NTZ R8, R8 ;  /* 0x0000000800087305 */ /* 0x000ea20000203100 */
[----:B------:R-:W-:Y:S02]  /*8530*/  IADD3.X R55, R146, R57, R55, P0, !PT ;  /* 0x0000003992377210 */ /* 0x000fe400007fe437 */
[----:B------:R-:W-:Y:S02]  /*8540*/  ISETP.LT.AND P0, PT, R13, R148, !P5 ;  /* 0x000000940d00720c */ /* 0x000fe40006f01270 */
[----:B-1----:R-:W-:-:S03]  /*8550*/  I2IP.S8.S32.SAT R4, R10, R19, RZ ;  /* 0x000000130a047239 */ /* 0x002fc600000010ff */
        /* <DEDUP_REMOVED lines=13> */
[----:B------:R-:W4:Y:S08]  /*8630*/  I2F R82, R82 ;  /* 0x0000005200527306 */ /* 0x000f300000201400 */
[----:B-1----:R-:W1:Y:S08]  /*8640*/  I2F R4, R83 ;  /* 0x0000005300047306 */ /* 0x002e700000201400 */
[----:B------:R-:W1:Y:S08]  /*8650*/  I2F R74, R74 ;  /* 0x0000004a004a7306 */ /* 0x000e700000201400 */
[----:B------:R-:W-:Y:S08]  /*8660*/  I2F R8, R79 ;  /* 0x0000004f00087306 */ /* 0x000ff00000201400 */
[----:B------:R-:W1:Y:S01]  /*8670*/  I2F R78, R78 ;  /* 0x0000004e004e7306 */ /* 0x000e620000201400 */
[----:B--2---:R-:W-:-:S02]  /*8680*/  PRMT R15, R2, 0xbbb3, R2 ;  /* 0x0000bbb3020f7816 */ /* 0x004fc40000000002 */
        /* <DEDUP_REMOVED lines=8> */
[-C--:B---3--:R-:W-:Y:S01]  /*8710*/  FFMA R15, R10, R137.reuse, R15 ;  /* 0x000000890a0f7223 */ /* 0x088fe2000000000f */
[--C-:B------:R-:W-:Y:S01]  /*8720*/  PRMT R10, R2, 0x9991, R2.reuse ;  /* 0x00009991020a7816 */ /* 0x100fe20000000002 */
[----:B----4-:R-:W-:Y:S01]  /*8730*/  FFMA R19, R82, R137, R19 ;  /* 0x0000008952137223 */ /* 0x010fe20000000013 */
[----:B------:R-:W-:Y:S01]  /*8740*/  PRMT R53, R2, 0xaaa2, R2 ;  /* 0x0000aaa202357816 */ /* 0x000fe20000000002 */
[----:B------:R-:W-:Y:S01]  /*8750*/  FADD R12, R12, -12582912 ;  /* 0xcb4000000c0c7421 */ /* 0x000fe20000000000 */
[----:B------:R-:W-:-:S02]  /*8760*/  IADD3 R10, R10, 0x4b400000, RZ ;  /* 0x4b4000000a0a7810 */ /* 0x000fc40007ffe0ff */
[-C--:B------:R-:W-:Y:S01]  /*8770*/  FMNMX.NAN R14, R15, R136.reuse, !PT ;  /* 0x000000880f0e7209 */ /* 0x080fe20007820000 */
[-C--:B------:R-:W-:Y:S01]  /*8780*/  FFMA R15, R70, R137.reuse, R12 ;  /* 0x00000089460f7223 */ /* 0x080fe2000000000c */
[----:B------:R-:W-:Y:S01]  /*8790*/  IADD3 R59, R59, 0x4b400000, RZ ;  /* 0x4b4000003b3b7810 */ /* 0x000fe20007ffe0ff */
[----:B------:R-:W-:Y:S01]  /*87a0*/  FADD R5, R10, -12582912 ;  /* 0xcb4000000a057421 */ /* 0x000fe20000000000 */
[----:B------:R-:W-:Y:S02]  /*87b0*/  IADD3 R53, R53, 0x4b400000, RZ ;  /* 0x4b40000035357810 */ /* 0x000fe40007ffe0ff */
[----:B------:R-:W-:Y:S01]  /*87c0*/  PRMT R57, R3, 0x8880, R3 ;  /* 0x0000888003397816 */ /* 0x000fe20000000003 */
[----:B------:R-:W-:Y:S01]  /*87d0*/  FFMA R5, R6, R137, R5 ;  /* 0x0000008906057223 */ /* 0x000fe20000000005 */
[-C--:B------:R-:W-:Y:S01]  /*87e0*/  FMNMX.NAN R15, R15, R136.reuse, !PT ;  /* 0x000000880f0f7209 */ /* 0x080fe20007820000 */
[----:B------:R-:W-:Y:S01]  /*87f0*/  FADD R59, R59, -12582912 ;  /* 0xcb4000003b3b7421 */ /* 0x000fe20000000000 */
[----:B------:R-:W-:Y:S01]  /*8800*/  IADD3 R57, R57, 0x4b400000, RZ ;  /* 0x4b40000039397810 */ /* 0x000fe20007ffe0ff */
[----:B------:R-:W-:Y:S01]  /*8810*/  FADD R53, R53, -12582912 ;  /* 0xcb40000035357421 */ /* 0x000fe20000000000 */
[-C--:B------:R-:W-:Y:S01]  /*8820*/  FMNMX.NAN R16, R5, R136.reuse, !PT ;  /* 0x0000008805107209 */ /* 0x080fe20007820000 */
[----:B------:R-:W-:Y:S01]  /*8830*/  @P3 IMAD.HI.U32 R5, R13, R133, RZ ;  /* 0x000000850d053227 */ /* 0x000fe200078e00ff */
[----:B------:R2:W-:Y:S01]  /*8840*/  F2I.NTZ R55, R15 ;  /* 0x0000000f00377305 */ /* 0x0005e20000203100 */
[----:B------:R-:W-:-:S02]  /*8850*/  FMNMX.NAN R19, R19, R136, !PT ;  /* 0x0000008813137209 */ /* 0x000fc40007820000 */
[-C--:B-1----:R-:W-:Y:S01]  /*8860*/  FFMA R59, R4, R137.reuse, R59 ;  /* 0x00000089043b7223 */ /* 0x082fe2000000003b */
[----:B------:R-:W-:Y:S01]  /*8870*/  @P3 SHF.R.U32.HI R17, RZ, R132, R5 ;  /* 0x00000084ff113219 */ /* 0x000fe20000011605 */
[-C--:B------:R-:W-:Y:S01]  /*8880*/  FFMA R53, R74, R137.reuse, R53 ;  /* 0x000000894a357223 */ /* 0x080fe20000000035 */
[----:B------:R-:W-:Y:S01]  /*8890*/  PRMT R5, R3, 0x9991, R3 ;  /* 0x0000999103057816 */ /* 0x000fe20000000003 */
[----:B------:R-:W-:Y:S01]  /*88a0*/  FADD R57, R57, -12582912 ;  /* 0xcb40000039397421 */ /* 0x000fe20000000000 */
[-C--:B------:R-:W-:Y:S01]  /*88b0*/  FMNMX.NAN R12, R59, R136.reuse, !PT ;  /* 0x000000883b0c7209 */ /* 0x080fe20007820000 */
[----:B------:R-:W-:Y:S01]  /*88c0*/  IMAD.MOV R56, RZ, RZ, -R17 ;  /* 0x000000ffff387224 */ /* 0x000fe200078e0a11 */
[----:B------:R-:W-:Y:S01]  /*88d0*/  IADD3 R5, R5, 0x4b400000, RZ ;  /* 0x4b40000005057810 */ /* 0x000fe20007ffe0ff */
[-C--:B------:R-:W-:Y:S01]  /*88e0*/  FFMA R57, R78, R137.reuse, R57 ;  /* 0x000000894e397223 */ /* 0x080fe20000000039 */
[----:B------:R-:W-:Y:S01]  /*88f0*/  FMNMX.NAN R53, R53, R136, !PT ;  /* 0x0000008835357209 */ /* 0x000fe20007820000 */
[----:B------:R-:W-:Y:S01]  /*8900*/  IMAD R56, R138, R56, R13 ;  /* 0x000000388a387224 */ /* 0x000fe200078e020d */
[----:B------:R-:W-:Y:S01]  /*8910*/  F2I.NTZ R19, R19 ;  /* 0x0000001300137305 */ /* 0x000fe20000203100 */
[----:B------:R-:W-:Y:S01]  /*8920*/  FADD R5, R5, -12582912 ;  /* 0xcb40000005057421 */ /* 0x000fe20000000000 */
[----:B--2---:R-:W-:Y:S01]  /*8930*/  IADD3 R15, R135, 0x30, RZ ;  /* 0x00000030870f7810 */ /* 0x004fe20007ffe0ff */
[----:B------:R-:W-:Y:S01]  /*8940*/  IMAD.SHL.U32 R56, R56, 0x20, RZ ;  /* 0x0000002038387824 */ /* 0x000fe200078e00ff */
[----:B------:R-:W-:Y:S01]  /*8950*/  FMNMX.NAN R18, R57, R136, !PT ;  /* 0x0000008839127209 */ /* 0x000fe20007820000 */
[----:B------:R-:W-:Y:S01]  /*8960*/  FFMA R5, R8, R137, R5 ;  /* 0x0000008908057223 */ /* 0x000fe20000000005 */
[----:B------:R-:W-:Y:S01]  /*8970*/  SHF.R.S32.HI R10, RZ, 0x1f, R17 ;  /* 0x0000001fff0a7819 */ /* 0x000fe20000011411 */
[----:B------:R-:W-:Y:S01]  /*8980*/  @P3 IMAD.HI.U32 R4, R15, R134, RZ ;  /* 0x000000860f043227 */ /* 0x000fe200078e00ff */
[----:B------:R-:W1:Y:S01]  /*8990*/  F2I.NTZ R12, R12 ;  /* 0x0000000c000c7305 */ /* 0x000e620000203100 */
[----:B------:R-:W-:-:S02]  /*89a0*/  SHF.R.S32.HI R57, RZ, 0x1f, R56 ;  /* 0x0000001fff397819 */ /* 0x000fc40000011438 */
[----:B------:R-:W-:Y:S01]  /*89b0*/  IMAD.MOV.U32 R6, RZ, RZ, R15 ;  /* 0x000000ffff067224 */ /* 0x000fe200078e000f */
[----:B------:R-:W-:Y:S01]  /*89c0*/  @P3 SHF.R.U32.HI R6, RZ, R147, R4 ;  /* 0x00000093ff063219 */ /* 0x000fe20000011604 */
[----:B------:R-:W-:Y:S01]  /*89d0*/  IMAD R10, R10, c[0x0][0x278], RZ ;  /* 0x00009e000a0a7a24 */ /* 0x000fe200078e02ff */
[----:B------:R-:W-:Y:S01]  /*89e0*/  FMNMX.NAN R5, R5, R136, !PT ;  /* 0x0000008805057209 */ /* 0x000fe20007820000 */
[C---:B------:R-:W-:Y:S01]  /*89f0*/  IMAD.WIDE.U32 R56, R17.reuse, c[0x0][0x278], R56 ;  /* 0x00009e0011387a25 */ /* 0x040fe200078e0038 */
[----:B------:R-:W-:Y:S03]  /*8a00*/  F2I.NTZ R53, R53 ;  /* 0x0000003500357305 */ /* 0x000fe60000203100 */
[----:B------:R-:W-:Y:S01]  /*8a10*/  IMAD.MOV R4, RZ, RZ, -R6 ;  /* 0x000000ffff047224 */ /* 0x000fe200078e0a06 */
[----:B------:R-:W-:Y:S01]  /*8a20*/  IADD3 R52, P1, R144, R56, RZ ;  /* 0x0000003890347210 */ /* 0x000fe20007f3e0ff */
[----:B------:R-:W-:-:S02]  /*8a30*/  IMAD R10, R17, c[0x0][0x27c], R10 ;  /* 0x00009f00110a7a24 */ /* 0x000fc400078e020a */
[----:B------:R-:W-:Y:S01]  /*8a40*/  IMAD R4, R138, R4, R15 ;  /* 0x000000048a047224 */ /* 0x000fe200078e020f */
[----:B------:R-:W2:Y:S01]  /*8a50*/  F2I.NTZ R14, R14 ;  /* 0x0000000e000e7305 */ /* 0x000ea20000203100 */
[----:B-1----:R-:W-:Y:S01]  /*8a60*/  I2IP.S8.S32.SAT R12, R12, R19, RZ ;  /* 0x000000130c0c7239 */ /* 0x002fe200000010ff */
[----:B------:R-:W-:-:S06]  /*8a70*/  IMAD R17, R141, R6, RZ ;  /* 0x000000068d117224 */ /* 0x000fcc00078e02ff */
[----:B------:R-:W1:Y:S08]  /*8a80*/  F2I.NTZ R16, R16 ;  /* 0x0000001000107305 */ /* 0x000e700000203100 */
[----:B------:R3:W-:Y:S08]  /*8a90*/  F2I.NTZ R8, R18 ;  /* 0x0000001200087305 */ /* 0x0007f00000203100 */
[----:B------:R-:W4:Y:S01]  /*8aa0*/  F2I.NTZ R5, R5 ;  /* 0x0000000500057305 */ /* 0x000f220000203100 */
[----:B---3--:R-:W-:Y:S01]  /*8ab0*/  IMAD.SHL.U32 R18, R4, 0x20, RZ ;  /* 0x0000002004127824 */ /* 0x008fe200078e00ff */
[----:B--2---:R-:W-:-:S02]  /*8ac0*/  I2IP.S8.S32.SAT R4, R14, R53, RZ ;  /* 0x000000350e047239 */ /* 0x004fc400000010ff */
[----:B------:R-:W-:Y:S02]  /*8ad0*/  IADD3.X R53, R143, R57, R10, P1, !PT ;  /* 0x000000398f357210 */ /* 0x000fe40000ffe40a */
[----:B------:R-:W-:Y:S02]  /*8ae0*/  SHF.R.S32.HI R19, RZ, 0x1f, R18 ;  /* 0x0000001fff137819 */ /* 0x000fe40000011412 */
[----:B-1----:R-:W-:Y:S02]  /*8af0*/  I2IP.S8.S32.SAT R4, R16, R55, R4 ;  /* 0x0000003710047239 */ /* 0x002fe40000001004 */
[----:B------:R-:W-:Y:S01]  /*8b00*/  SHF.R.S32.HI R10, RZ, 0x1f, R6 ;  /* 0x0000001fff0a7819 */ /* 0x000fe20000011406 */
[----:B------:R-:W-:Y:S01]  /*8b10*/  IMAD.WIDE.U32 R18, R6, R142, R18 ;  /* 0x0000008e06127225 */ /* 0x000fe200078e0012 */
[----:B----4-:R-:W-:Y:S02]  /*8b20*/  I2IP.S8.S32.SAT R5, R5, R8, R12 ;  /* 0x0000000805057239 */ /* 0x010fe4000000100c */
[----:B------:R-:W-:Y:S01]  /*8b30*/  ISETP.LT.AND P1, PT, R15, R148, !P5 ;  /* 0x000000940f00720c */ /* 0x000fe20006f21270 */
[----:B------:R-:W-:-:S02]  /*8b40*/  IMAD R17, R10, R142, R17 ;  /* 0x0000008e0a117224 */ /* 0x000fc400078e0211 */
[----:B------:R1:W-:Y:S01]  /*8b50*/  @P0 STG.E.64 [R52.64], R4 ;  /* 0x0000000434000986 */ /* 0x0003e2000c101b10 */
[----:B------:R-:W-:-:S04]  /*8b60*/  IADD3 R16, P0, R145, R18, RZ ;  /* 0x0000001291107210 */ /* 0x000fc80007f1e0ff */
[----:B------:R-:W-:-:S05]  /*8b70*/  IADD3.X R17, R146, R19, R17, P0, !PT ;  /* 0x0000001392117210 */ /* 0x000fca00007fe411 */
[----:B------:R-:W2:Y:S01]  /*8b80*/  @P1 LDG.E.LTC128B.64 R2, [R16.64] ;  /* 0x0000001010021981 */ /* 0x000ea2000c1e1b20 */
[----:B------:R-:W3:Y:S08]  /*8b90*/  I2F R10, R125 ;  /* 0x0000007d000a7306 */ /* 0x000ef00000201400 */
[----:B------:R-:W4:Y:S08]  /*8ba0*/  I2F R8, R129 ;  /* 0x0000008100087306 */ /* 0x000f300000201400 */
[----:B------:R-:W-:Y:S01]  /*8bb0*/  I2F R116, R116 ;  /* 0x0000007400747306 */ /* 0x000fe20000201400 */
[----:B-1----:R-:W-:-:S07]  /*8bc0*/  @P3 IMAD.HI.U32 R53, R15, R133, RZ ;  /* 0x000000850f353227 */ /* 0x002fce00078e00ff */
[----:B------:R-:W1:Y:S08]  /*8bd0*/  I2F R124, R124 ;  /* 0x0000007c007c7306 */ /* 0x000e700000201400 */
[----:B------:R-:W1:Y:S08]  /*8be0*/  I2F R6, R117 ;  /* 0x0000007500067306 */ /* 0x000e700000201400 */
[----:B------:R-:W1:Y:S08]  /*8bf0*/  I2F R128, R128 ;  /* 0x0000008000807306 */ /* 0x000e700000201400 */
[----:B------:R-:W1:Y:S08]  /*8c00*/  I2F R120, R120 ;  /* 0x0000007800787306 */ /* 0x000e700000201400 */
[----:B------:R-:W1:Y:S01]  /*8c10*/  I2F R4, R121 ;  /* 0x0000007900047306 */ /* 0x000e620000201400 */
[----:B--2---:R-:W-:-:S02]  /*8c20*/  PRMT R5, R2, 0xbbb3, R2 ;  /* 0x0000bbb302057816 */ /* 0x004fc40000000002 */
[C-C-:B------:R-:W-:Y:S02]  /*8c30*/  PRMT R55, R2.reuse, 0xaaa2, R2.reuse ;  /* 0x0000aaa202377816 */ /* 0x140fe40000000002 */
[----:B------:R-:W-:Y:S02]  /*8c40*/  IADD3 R17, R5, 0x4b400000, RZ ;  /* 0x4b40000005117810 */ /* 0x000fe40007ffe0ff */
[--C-:B------:R-:W-:Y:S02]  /*8c50*/  PRMT R5, R2, 0x9991, R2.reuse ;  /* 0x0000999102057816 */ /* 0x100fe40000000002 */
[----:B------:R-:W-:Y:S01]  /*8c60*/  PRMT R19, R3, 0xbbb3, R3 ;  /* 0x0000bbb303137816 */ /* 0x000fe20000000003 */
[----:B------:R-:W-:Y:S01]  /*8c70*/  FADD R17, R17, -12582912 ;  /* 0xcb40000011117421 */ /* 0x000fe20000000000 */
[----:B------:R-:W-:Y:S02]  /*8c80*/  IADD3 R5, R5, 0x4b400000, RZ ;  /* 0x4b40000005057810 */ /* 0x000fe40007ffe0ff */
[----:B------:R-:W-:Y:S01]  /*8c90*/  IADD3 R55, R55, 0x4b400000, RZ ;  /* 0x4b40000037377810 */ /* 0x000fe20007ffe0ff */
[-C--:B---3--:R-:W-:Y:S01]  /*8ca0*/  FFMA R17, R10, R137.reuse, R17 ;  /* 0x000000890a117223 */ /* 0x088fe20000000011 */
[----:B------:R-:W-:Y:S01]  /*8cb0*/  PRMT R10, R3, 0xaaa2, R3 ;  /* 0x0000aaa2030a7816 */ /* 0x000fe20000000003 */
[----:B------:R-:W-:Y:S01]  /*8cc0*/  FADD R5, R5, -12582912 ;  /* 0xcb40000005057421 */ /* 0x000fe20000000000 */
[----:B------:R-:W-:Y:S01]  /*8cd0*/  PRMT R57, R2, 0x8880, R2 ;  /* 0x0000888002397816 */ /* 0x000fe20000000002 */
[----:B------:R-:W-:Y:S01]  /*8ce0*/  FADD R55, R55, -12582912 ;  /* 0xcb40000037377421 */ /* 0x000fe20000000000 */
[----:B------:R-:W-:Y:S01]  /*8cf0*/  IADD3 R10, R10, 0x4b400000, RZ ;  /* 0x4b4000000a0a7810 */ /* 0x000fe20007ffe0ff */
[-C--:B----4-:R-:W-:Y:S01]  /*8d00*/  FFMA R5, R8, R137.reuse, R5 ;  /* 0x0000008908057223 */ /* 0x090fe20000000005 */
[-C--:B------:R-:W-:Y:S01]  /*8d10*/  FMNMX.NAN R12, R17, R136.reuse, !PT ;  /* 0x00000088110c7209 */ /* 0x080fe20007820000 */
[----:B------:R-:W-:Y:S01]  /*8d20*/  IMAD.MOV.U32 R8, RZ, RZ, R15 ;  /* 0x000000ffff087224 */ /* 0x000fe200078e000f */
[----:B------:R-:W-:Y:S01]  /*8d30*/  IADD3 R17, R135, 0x38, RZ ;  /* 0x0000003887117810 */ /* 0x000fe20007ffe0ff */
[----:B------:R-:W-:Y:S01]  /*8d40*/  FADD R10, R10, -12582912 ;  /* 0xcb4000000a0a7421 */ /* 0x000fe20000000000 */
[----:B------:R-:W-:Y:S01]  /*8d50*/  FMNMX.NAN R14, R5, R136, !PT ;  /* 0x00000088050e7209 */ /* 0x000fe20007820000 */
[-C--:B-1----:R-:W-:Y:S01]  /*8d60*/  FFMA R55, R124, R137.reuse, R55 ;  /* 0x000000897c377223 */ /* 0x082fe20000000037 */
[----:B------:R-:W-:Y:S01]  /*8d70*/  IADD3 R19, R19, 0x4b400000, RZ ;  /* 0x4b40000013137810 */ /* 0x000fe20007ffe0ff */
[----:B------:R-:W-:Y:S01]  /*8d80*/  IMAD.MOV.U32 R16, RZ, RZ, R17 ;  /* 0x000000ffff107224 */ /* 0x000fe200078e0011 */
[C-C-:B------:R-:W-:Y:S01]  /*8d90*/  PRMT R59, R3.reuse, 0x8880, R3.reuse ;  /* 0x00008880033b7816 */ /* 0x140fe20000000003 */
[----:B------:R-:W-:Y:S01]  /*8da0*/  F2I.NTZ R12, R12 ;  /* 0x0000000c000c7305 */ /* 0x000fe20000203100 */
[----:B------:R-:W-:Y:S01]  /*8db0*/  PRMT R5, R3, 0x9991, R3 ;  /* 0x0000999103057816 */ /* 0x000fe20000000003 */
[----:B------:R-:W-:Y:S01]  /*8dc0*/  FADD R19, R19, -12582912 ;  /* 0xcb40000013137421 */ /* 0x000fe20000000000 */
[----:B------:R-:W-:Y:S01]  /*8dd0*/  @P3 SHF.R.U32.HI R8, RZ, R132, R53 ;  /* 0x00000084ff083219 */ /* 0x000fe20000011635 */
[----:B------:R-:W-:Y:S01]  /*8de0*/  FFMA R53, R116, R137, R10 ;  /* 0x0000008974357223 */ /* 0x000fe2000000000a */
[----:B------:R-:W-:Y:S01]  /*8df0*/  IADD3 R57, R57, 0x4b400000, RZ ;  /* 0x4b40000039397810 */ /* 0x000fe20007ffe0ff */
[----:B------:R-:W-:Y:S01]  /*8e00*/  @P3 IMAD.HI.U32 R10, R17, R134, RZ ;  /* 0x00000086110a3227 */ /* 0x000fe200078e00ff */
[----:B------:R-:W-:Y:S01]  /*8e10*/  IADD3 R59, R59, 0x4b400000, RZ ;  /* 0x4b4000003b3b7810 */ /* 0x000fe20007ffe0ff */
[----:B------:R-:W-:Y:S01]  /*8e20*/  F2I.NTZ R14, R14 ;  /* 0x0000000e000e7305 */ /* 0x000fe20000203100 */
[----:B------:R-:W-:Y:S01]  /*8e30*/  IADD3 R5, R5, 0x4b400000, RZ ;  /* 0x4b40000005057810 */ /* 0x000fe20007ffe0ff */
[----:B------:R-:W-:Y:S01]  /*8e40*/  IMAD.MOV R62, RZ, RZ, -R8 ;  /* 0x000000ffff3e7224 */ /* 0x000fe200078e0a08 */
[----:B------:R-:W-:Y:S01]  /*8e50*/  @P3 SHF.R.U32.HI R16, RZ, R147, R10 ;  /* 0x00000093ff103219 */ /* 0x000fe2000001160a */
[----:B------:R-:W-:Y:S01]  /*8e60*/  FADD R57, R57, -12582912 ;  /* 0xcb40000039397421 */ /* 0x000fe20000000000 */
[-C--:B------:R-:W-:Y:S01]  /*8e70*/  FMNMX.NAN R55, R55, R136.reuse, !PT ;  /* 0x0000008837377209 */ /* 0x080fe20007820000 */
[-C--:B------:R-:W-:Y:S01]  /*8e80*/  FFMA R19, R6, R137.reuse, R19 ;  /* 0x0000008906137223 */ /* 0x080fe20000000013 */
[----:B------:R-:W-:Y:S01]  /*8e90*/  FMNMX.NAN R53, R53, R136, !PT ;  /* 0x0000008835357209 */ /* 0x000fe20007820000 */
[----:B------:R-:W-:Y:S01]  /*8ea0*/  FADD R59, R59, -12582912 ;  /* 0xcb4000003b3b7421 */ /* 0x000fe20000000000 */
[----:B------:R-:W-:Y:S01]  /*8eb0*/  ISETP.LT.AND P5, PT, R17, R148, !P5 ;  /* 0x000000941100720c */ /* 0x000fe20006fa1270 */
[----:B------:R-:W-:Y:S01]  /*8ec0*/  FADD R5, R5, -12582912 ;  /* 0xcb40000005057421 */ /* 0x000fe20000000000 */
[----:B------:R-:W-:Y:S01]  /*8ed0*/  FMNMX.NAN R10, R19, R136, !PT ;  /* 0x00000088130a7209 */ /* 0x000fe20007820000 */
[----:B------:R-:W-:Y:S01]  /*8ee0*/  IMAD R62, R138, R62, R15 ;  /* 0x0000003e8a3e7224 */ /* 0x000fe200078e020f */
[----:B------:R-:W-:Y:S01]  /*8ef0*/  SHF.R.S32.HI R19, RZ, 0x1f, R8 ;  /* 0x0000001fff137819 */ /* 0x000fe20000011408 */
[-C--:B------:R-:W-:Y:S01]  /*8f00*/  FFMA R57, R128, R137.reuse, R57 ;  /* 0x0000008980397223 */ /* 0x080fe20000000039 */
[----:B------:R-:W1:Y:S01]  /*8f10*/  F2I.NTZ R55, R55 ;  /* 0x0000003700377305 */ /* 0x000e620000203100 */
[----:B------:R-:W-:-:S02]  /*8f20*/  FFMA R59, R120, R137, R59 ;  /* 0x00000089783b7223 */ /* 0x000fc4000000003b */
[----:B------:R-:W-:Y:S01]  /*8f30*/  FFMA R5, R4, R137, R5 ;  /* 0x0000008904057223 */ /* 0x000fe20000000005 */
[-C--:B------:R-:W-:Y:S01]  /*8f40*/  FMNMX.NAN R57, R57, R136.reuse, !PT ;  /* 0x0000008839397209 */ /* 0x080fe20007820000 */
        /* <DEDUP_REMOVED lines=12> */
[----:B------:R-:W-:Y:S02]  /*9010*/  SHF.R.S32.HI R61, RZ, 0x1f, R60 ;  /* 0x0000001fff3d7819 */ /* 0x000fe4000001143c */
[----:B------:R-:W-:Y:S01]  /*9020*/  SHF.R.S32.HI R8, RZ, 0x1f, R16 ;  /* 0x0000001fff087819 */ /* 0x000fe20000011410 */
[----:B------:R-:W-:Y:S01]  /*9030*/  IMAD R19, R141, R16, RZ ;  /* 0x000000108d137224 */ /* 0x000fe200078e02ff */
[----:B------:R-:W-:Y:S01]  /*9040*/  IADD3 R18, P0, R144, R62, RZ ;  /* 0x0000003e90127210 */ /* 0x000fe20007f1e0ff */
[-C--:B------:R-:W-:Y:S02]  /*9050*/  IMAD.WIDE.U32 R60, R16, R142.reuse, R60 ;  /* 0x0000008e103c7225 */ /* 0x080fe400078e003c */
[----:B------:R-:W3:Y:S02]  /*9060*/  F2I.NTZ R57, R57 ;  /* 0x0000003900397305 */ /* 0x000ee40000203100 */
[----:B------:R-:W-:Y:S01]  /*9070*/  IMAD R59, R8, R142, R19 ;  /* 0x0000008e083b7224 */ /* 0x000fe200078e0213 */
[----:B------:R-:W-:-:S02]  /*9080*/  IADD3.X R19, R143, R63, R4, P0, !PT ;  /* 0x0000003f8f137210 */ /* 0x000fc400007fe404 */
[----:B-1----:R-:W-:Y:S02]  /*9090*/  I2IP.S8.S32.SAT R4, R12, R55, RZ ;  /* 0x000000370c047239 */ /* 0x002fe400000010ff */
[----:B------:R-:W-:Y:S01]  /*90a0*/  IADD3 R52, P0, R145, R60, RZ ;  /* 0x0000003c91347210 */ /* 0x000fe20007f1e0ff */
[----:B------:R-:W-:Y:S01]  /*90b0*/  F2I.NTZ R6, R6 ;  /* 0x0000000600067305 */ /* 0x000fe20000203100 */
[----:B--2---:R-:W-:Y:S02]  /*90c0*/  I2IP.S8.S32.SAT R10, R10, R53, RZ ;  /* 0x000000350a0a7239 */ /* 0x004fe400000010ff */
[----:B------:R-:W-:-:S05]  /*90d0*/  IADD3.X R53, R146, R61, R59, P0, !PT ;  /* 0x0000003d92357210 */ /* 0x000fca00007fe43b */
[----:B------:R-:W1:Y:S01]  /*90e0*/  F2I.NTZ R5, R5 ;  /* 0x0000000500057305 */ /* 0x000e620000203100 */
[----:B---3--:R-:W-:Y:S02]  /*90f0*/  I2IP.S8.S32.SAT R4, R14, R57, R4 ;  /* 0x000000390e047239 */ /* 0x008fe40000001004 */
[----:B-1----:R-:W-:-:S05]  /*9100*/  I2IP.S8.S32.SAT R5, R5, R6, R10 ;  /* 0x0000000605057239 */ /* 0x002fca000000100a */
[----:B------:R1:W-:Y:S04]  /*9110*/  @P1 STG.E.64 [R18.64], R4 ;  /* 0x0000000412001986 */ /* 0x0003e8000c101b10 */
[----:B------:R-:W2:Y:S01]  /*9120*/  @P5 LDG.E.LTC128B.64 R2, [R52.64] ;  /* 0x0000001034025981 */ /* 0x000ea2000c1e1b20 */
[----:B------:R-:W3:Y:S01]  /*9130*/  I2F R126, R126 ;  /* 0x0000007e007e7306 */ /* 0x000ee20000201400 */
[----:B------:R-:W-:-:S04]  /*9140*/  IADD3 R152, R152, 0x20, RZ ;  /* 0x0000002098987810 */ /* 0x000fc80007ffe0ff */
[----:B------:R-:W-:-:S03]  /*9150*/  ISETP.LT.AND P4, PT, R152, c[0x0][0x178], !P4 ;  /* 0x00005e0098007a0c */ /* 0x000fc60006781270 */
[----:B------:R-:W4:Y:S08]  /*9160*/  I2F R10, R127 ;  /* 0x0000007f000a7306 */ /* 0x000f300000201400 */
[----:B------:R-:W2:Y:S08]  /*9170*/  I2F R8, R131 ;  /* 0x0000008300087306 */ /* 0x000eb00000201400 */
[----:B-1----:R-:W1:Y:S08]  /*9180*/  I2F R4, R119 ;  /* 0x0000007700047306 */ /* 0x002e700000201400 */
[----:B------:R-:W1:Y:S08]  /*9190*/  I2F R118, R118 ;  /* 0x0000007600767306 */ /* 0x000e700000201400 */
[----:B------:R-:W1:Y:S08]  /*91a0*/  I2F R130, R130 ;  /* 0x0000008200827306 */ /* 0x000e700000201400 */
[----:B------:R-:W1:Y:S08]  /*91b0*/  I2F R122, R122 ;  /* 0x0000007a007a7306 */ /* 0x000e700000201400 */
        /* <DEDUP_REMOVED lines=11> */
[----:B------:R-:W-:Y:S01]  /*9270*/  IADD3 R12, R12, 0x4b400000, RZ ;  /* 0x4b4000000c0c7810 */ /* 0x000fe20007ffe0ff */
[----:B----4-:R-:W-:Y:S01]  /*9280*/  FFMA R5, R10, R137, R5 ;  /* 0x000000890a057223 */ /* 0x010fe20000000005 */
[--C-:B------:R-:W-:Y:S01]  /*9290*/  PRMT R61, R3, 0xbbb3, R3.reuse ;  /* 0x0000bbb3033d7816 */ /* 0x100fe20000000003 */
[----:B------:R-:W-:Y:S01]  /*92a0*/  FADD R57, R14, -12582912 ;  /* 0xcb4000000e397421 */ /* 0x000fe20000000000 */
[-C--:B------:R-:W-:Y:S01]  /*92b0*/  FMNMX.NAN R19, R19, R136.reuse, !PT ;  /* 0x0000008813137209 */ /* 0x080fe20007820000 */
[----:B------:R-:W-:Y:S01]  /*92c0*/  FADD R59, R12, -12582912 ;  /* 0xcb4000000c3b7421 */ /* 0x000fe20000000000 */
[----:B------:R-:W-:Y:S01]  /*92d0*/  FMNMX.NAN R14, R5, R136, !PT ;  /* 0x00000088050e7209 */ /* 0x000fe20007820000 */
[----:B------:R-:W-:Y:S01]  /*92e0*/  @P3 IMAD.HI.U32 R5, R17, R133, RZ ;  /* 0x0000008511053227 */ /* 0x000fe200078e00ff */
[----:B------:R-:W-:Y:S01]  /*92f0*/  IADD3 R61, R61, 0x4b400000, RZ ;  /* 0x4b4000003d3d7810 */ /* 0x000fe20007ffe0ff */
[----:B------:R2:W-:Y:S01]  /*9300*/  F2I.NTZ R55, R19 ;  /* 0x0000001300377305 */ /* 0x0005e20000203100 */
[----:B------:R-:W-:Y:S01]  /*9310*/  PRMT R53, R3, 0xaaa2, R3 ;  /* 0x0000aaa203357816 */ /* 0x000fe20000000003 */
[----:B------:R-:W-:-:S02]  /*9320*/  FFMA R59, R8, R137, R59 ;  /* 0x00000089083b7223 */ /* 0x000fc4000000003b */
[----:B------:R-:W-:Y:S01]  /*9330*/  FADD R61, R61, -12582912 ;  /* 0xcb4000003d3d7421 */ /* 0x000fe20000000000 */
[----:B------:R-:W-:Y:S01]  /*9340*/  IADD3 R53, R53, 0x4b400000, RZ ;  /* 0x4b40000035357810 */ /* 0x000fe20007ffe0ff */
[----:B------:R-:W-:Y:S01]  /*9350*/  IMAD.MOV.U32 R10, RZ, RZ, R135 ;  /* 0x000000ffff0a7224 */ /* 0x000fe200078e0087 */
[----:B------:R-:W-:Y:S01]  /*9360*/  FMNMX.NAN R16, R59, R136, !PT ;  /* 0x000000883b107209 */ /* 0x000fe20007820000 */
[----:B-1----:R-:W-:Y:S01]  /*9370*/  FFMA R61, R4, R137, R61 ;  /* 0x00000089043d7223 */ /* 0x002fe2000000003d */
[----:B------:R-:W-:Y:S01]  /*9380*/  PRMT R59, R3, 0x8880, R3 ;  /* 0x00008880033b7816 */ /* 0x000fe20000000003 */
[----:B------:R-:W-:Y:S01]  /*9390*/  @P3 IMAD.HI.U32 R4, R135, R134, RZ ;  /* 0x0000008687043227 */ /* 0x000fe200078e00ff */
[----:B------:R-:W1:Y:S02]  /*93a0*/  F2I.NTZ R14, R14 ;  /* 0x0000000e000e7305 */ /* 0x000e640000203100 */
[----:B------:R-:W-:Y:S01]  /*93b0*/  IADD3 R59, R59, 0x4b400000, RZ ;  /* 0x4b4000003b3b7810 */ /* 0x000fe20007ffe0ff */
[----:B------:R-:W-:Y:S01]  /*93c0*/  FADD R53, R53, -12582912 ;  /* 0xcb40000035357421 */ /* 0x000fe20000000000 */
[----:B------:R-:W-:Y:S01]  /*93d0*/  @P3 SHF.R.U32.HI R10, RZ, R147, R4 ;  /* 0x00000093ff0a3219 */ /* 0x000fe20000011604 */
[----:B--2---:R-:W-:Y:S01]  /*93e0*/  IMAD.MOV.U32 R19, RZ, RZ, R17 ;  /* 0x000000ffff137224 */ /* 0x004fe200078e0011 */
        /* <DEDUP_REMOVED lines=12> */
[-C--:B------:R-:W-:Y:S01]  /*94b0*/  FMNMX.NAN R57, R57, R136.reuse, !PT ;  /* 0x0000008839397209 */ /* 0x080fe20007820000 */
[-C--:B------:R-:W-:Y:S01]  /*94c0*/  FFMA R59, R122, R137.reuse, R59 ;  /* 0x000000897a3b7223 */ /* 0x080fe2000000003b */
[----:B------:R-:W-:Y:S01]  /*94d0*/  SHF.R.S32.HI R8, RZ, 0x1f, R19 ;  /* 0x0000001fff087819 */ /* 0x000fe20000011413 */
[----:B------:R-:W-:Y:S01]  /*94e0*/  FFMA R5, R6, R137, R5 ;  /* 0x0000008906057223 */ /* 0x000fe20000000005 */
[--C-:B------:R-:W-:Y:S01]  /*94f0*/  SHF.R.S32.HI R4, RZ, 0x1f, R10.reuse ;  /* 0x0000001fff047819 */ /* 0x100fe2000001140a */
[----:B------:R-:W-:Y:S01]  /*9500*/  IMAD.MOV R58, RZ, RZ, -R10 ;  /* 0x000000ffff3a7224 */ /* 0x000fe200078e0a0a */
[-C--:B------:R-:W-:Y:S01]  /*9510*/  FMNMX.NAN R6, R59, R136.reuse, !PT ;  /* 0x000000883b067209 */ /* 0x080fe20007820000 */
[----:B------:R-:W-:Y:S01]  /*9520*/  IMAD.SHL.U32 R62, R62, 0x20, RZ ;  /* 0x000000203e3e7824 */ /* 0x000fe200078e00ff */
[----:B------:R-:W-:Y:S01]  /*9530*/  FMNMX.NAN R5, R5, R136, !PT ;  /* 0x0000008805057209 */ /* 0x000fe20007820000 */
[----:B------:R-:W-:Y:S01]  /*9540*/  IMAD R58, R138, R58, R135 ;  /* 0x0000003a8a3a7224 */ /* 0x000fe200078e0287 */
[----:B------:R-:W2:Y:S01]  /*9550*/  F2I.NTZ R53, R53 ;  /* 0x0000003500357305 */ /* 0x000ea20000203100 */
[----:B------:R-:W-:Y:S01]  /*9560*/  IMAD R8, R8, c[0x0][0x278], RZ ;  /* 0x00009e0008087a24 */ /* 0x000fe200078e02ff */
[----:B------:R-:W-:Y:S01]  /*9570*/  SHF.R.S32.HI R63, RZ, 0x1f, R62 ;  /* 0x0000001fff3f7819 */ /* 0x000fe2000001143e */
[----:B------:R-:W-:Y:S01]  /*9580*/  IMAD.SHL.U32 R58, R58, 0x20, RZ ;  /* 0x000000203a3a7824 */ /* 0x000fe200078e00ff */
[----:B-1----:R-:W-:Y:S01]  /*9590*/  I2IP.S8.S32.SAT R14, R14, R55, RZ ;  /* 0x000000370e0e7239 */ /* 0x002fe200000010ff */
[----:B------:R-:W-:-:S02]  /*95a0*/  IMAD R61, R141, R10, RZ ;  /* 0x0000000a8d3d7224 */ /* 0x000fc400078e02ff */
[C---:B------:R-:W-:Y:S01]  /*95b0*/  IMAD.WIDE.U32 R62, R19.reuse, c[0x0][0x278], R62 ;  /* 0x00009e00133e7a25 */ /* 0x040fe200078e003e */
[----:B------:R-:W-:Y:S01]  /*95c0*/  F2I.NTZ R57, R57 ;  /* 0x0000003900397305 */ /* 0x000fe20000203100 */
[----:B------:R-:W-:Y:S02]  /*95d0*/  SHF.R.S32.HI R59, RZ, 0x1f, R58 ;  /* 0x0000001fff3b7819 */ /* 0x000fe4000001143a */
[----:B------:R-:W-:Y:S01]  /*95e0*/  IMAD R8, R19, c[0x0][0x27c], R8 ;  /* 0x00009f0013087a24 */ /* 0x000fe200078e0208 */
[----:B------:R-:W-:Y:S01]  /*95f0*/  IADD3 R18, P0, R144, R62, RZ ;  /* 0x0000003e90127210 */ /* 0x000fe20007f1e0ff */
[-C--:B------:R-:W-:Y:S02]  /*9600*/  IMAD R4, R4, R142.reuse, R61 ;  /* 0x0000008e04047224 */ /* 0x080fe400078e023d */
[----:B------:R-:W-:Y:S01]  /*9610*/  IMAD.WIDE.U32 R58, R10, R142, R58 ;  /* 0x0000008e0a3a7225 */ /* 0x000fe200078e003a */
[----:B------:R-:W1:Y:S01]  /*9620*/  F2I.NTZ R16, R16 ;  /* 0x0000001000107305 */ /* 0x000e620000203100 */
[----:B------:R-:W-:-:S02]  /*9630*/  IADD3.X R19, R143, R63, R8, P0, !PT ;  /* 0x0000003f8f137210 */ /* 0x000fc400007fe408 */
[----:B--2---:R-:W-:Y:S01]  /*9640*/  I2IP.S8.S32.SAT R12, R12, R53, RZ ;  /* 0x000000350c0c7239 */ /* 0x004fe200000010ff */
[----:B------:R-:W-:Y:S01]  /*9650*/  IMAD.IADD R8, R59, 0x1, R4 ;  /* 0x000000013b087824 */ /* 0x000fe200078e0204 */
[----:B------:R-:W-:-:S03]  /*9660*/  IADD3 R58, P1, P0, R145, R140, R58 ;  /* 0x0000008c913a7210 */ /* 0x000fc6000783e03a */
[----:B------:R-:W-:Y:S01]  /*9670*/  F2I.NTZ R6, R6 ;  /* 0x0000000600067305 */ /* 0x000fe20000203100 */
[----:B------:R-:W-:-:S07]  /*9680*/  IADD3.X R59, R146, R139, R8, P1, P0 ;  /* 0x0000008b923b7210 */ /* 0x000fce0000fe0408 */
[----:B------:R-:W2:Y:S01]  /*9690*/  F2I.NTZ R5, R5 ;  /* 0x0000000500057305 */ /* 0x000ea20000203100 */
[----:B-1----:R-:W-:Y:S02]  /*96a0*/  I2IP.S8.S32.SAT R4, R16, R57, R14 ;  /* 0x0000003910047239 */ /* 0x002fe4000000100e */
[----:B--2---:R-:W-:-:S05]  /*96b0*/  I2IP.S8.S32.SAT R5, R5, R6, R12 ;  /* 0x0000000605057239 */ /* 0x004fca000000100c */
[----:B------:R1:W-:Y:S04]  /*96c0*/  @P5 STG.E.64 [R18.64], R4 ;  /* 0x0000000412005986 */ /* 0x0003e8000c101b10 */
[----:B------:R-:W2:Y:S01]  /*96d0*/  @P4 LDG.E.LTC128B.64 R2, [R58.64] ;  /* 0x000000103a024981 */ /* 0x000ea2000c1e1b20 */
[----:B------:R-:W3:Y:S01]  /*96e0*/  I2F R24, R24 ;  /* 0x0000001800187306 */ /* 0x000ee20000201400 */
[----:B------:R-:W-:-:S07]  /*96f0*/  ISETP.LT.AND P6, PT, R152, c[0x0][0x178], !P6 ;  /* 0x00005e0098007a0c */ /* 0x000fce00077c1270 */
[----:B------:R-:W4:Y:S08]  /*9700*/  I2F R10, R25 ;  /* 0x00000019000a7306 */ /* 0x000f300000201400 */
[----:B------:R-:W1:Y:S08]  /*9710*/  I2F R6, R21 ;  /* 0x0000001500067306 */ /* 0x000e700000201400 */
[----:B------:R-:W1:Y:S08]  /*9720*/  I2F R20, R20 ;  /* 0x0000001400147306 */ /* 0x000e700000201400 */
[----:B------:R1:W-:Y:S08]  /*9730*/  I2F R8, R29 ;  /* 0x0000001d00087306 */ /* 0x0003f00000201400 */
[----:B------:R-:W2:Y:S01]  /*9740*/  I2F R32, R32 ;  /* 0x0000002000207306 */ /* 0x000ea20000201400 */
[----:B-1----:R-:W-:-:S07]  /*9750*/  @P3 IMAD.HI.U32 R29, R135, R133, RZ ;  /* 0x00000085871d3227 */ /* 0x002fce00078e00ff */
[----:B------:R-:W-:Y:S01]  /*9760*/  I2F R28, R28 ;  /* 0x0000001c001c7306 */ /* 0x000fe20000201400 */
[C-C-:B--2---:R-:W-:Y:S02]  /*9770*/  PRMT R14, R2.reuse, 0xaaa2, R2.reuse ;  /* 0x0000aaa2020e7816 */ /* 0x144fe40000000002 */
[--C-:B------:R-:W-:Y:S02]  /*9780*/  PRMT R12, R2, 0xbbb3, R2.reuse ;  /* 0x0000bbb3020c7816 */ /* 0x100fe40000000002 */
[----:B------:R-:W-:Y:S02]  /*9790*/  IADD3 R5, R14, 0x4b400000, RZ ;  /* 0x4b4000000e057810 */ /* 0x000fe40007ffe0ff */
[----:B------:R-:W-:Y:S01]  /*97a0*/  IADD3 R4, R12, 0x4b400000, RZ ;  /* 0x4b4000000c047810 */ /* 0x000fe20007ffe0ff */
[----:B------:R1:W2:Y:S01]  /*97b0*/  I2F R14, R33 ;  /* 0x00000021000e7306 */ /* 0x0002a20000201400 */
[C-C-:B------:R-:W-:Y:S01]  /*97c0*/  PRMT R25, R2.reuse, 0x9991, R2.reuse ;  /* 0x0000999102197816 */ /* 0x140fe20000000002 */
[----:B------:R-:W-:Y:S01]  /*97d0*/  FADD R5, R5, -12582912 ;  /* 0xcb40000005057421 */ /* 0x000fe20000000000 */
[----:B------:R-:W-:Y:S01]  /*97e0*/  PRMT R12, R2, 0x8880, R2 ;  /* 0x00008880020c7816 */ /* 0x000fe20000000002 */
[----:B------:R-:W-:Y:S01]  /*97f0*/  FADD R4, R4, -12582912 ;  /* 0xcb40000004047421 */ /* 0x000fe20000000000 */
[----:B------:R-:W-:Y:S01]  /*9800*/  IADD3 R25, R25, 0x4b400000, RZ ;  /* 0x4b40000019197810 */ /* 0x000fe20007ffe0ff */
[-C--:B---3--:R-:W-:Y:S01]  /*9810*/  FFMA R19, R24, R137.reuse, R5 ;  /* 0x0000008918137223 */ /* 0x088fe20000000005 */
[----:B------:R-:W-:Y:S01]  /*9820*/  IADD3 R12, R12, 0x4b400000, RZ ;  /* 0x4b4000000c0c7810 */ /* 0x000fe20007ffe0ff */
[-C--:B----4-:R-:W-:Y:S01]  /*9830*/  FFMA R5, R10, R137.reuse, R4 ;  /* 0x000000890a057223 */ /* 0x090fe20000000004 */
[----:B------:R-:W-:Y:S01]  /*9840*/  PRMT R53, R3, 0xaaa2, R3 ;  /* 0x0000aaa203357816 */ /* 0x000fe20000000003 */
[----:B------:R-:W-:Y:S01]  /*9850*/  FADD R25, R25, -12582912 ;  /* 0xcb40000019197421 */ /* 0x000fe20000000000 */
[-C--:B------:R-:W-:Y:S01]  /*9860*/  FMNMX.NAN R19, R19, R136.reuse, !PT ;  /* 0x0000008813137209 */ /* 0x080fe20007820000 */
[----:B------:R-:W-:Y:S01]  /*9870*/  FADD R12, R12, -12582912 ;  /* 0xcb4000000c0c7421 */ /* 0x000fe20000000000 */
[----:B------:R-:W-:Y:S01]  /*9880*/  FMNMX.NAN R10, R5, R136, !PT ;  /* 0x00000088050a7209 */ /* 0x000fe20007820000 */
[----:B------:R-:W-:Y:S01]  /*9890*/  IMAD.MOV.U32 R5, RZ, RZ, R135 ;  /* 0x000000ffff057224 */ /* 0x000fe200078e0087 */
[----:B------:R-:W-:Y:S01]  /*98a0*/  @P3 SHF.R.U32.HI R5, RZ, R132, R29 ;  /* 0x00000084ff053219 */ /* 0x000fe2000001161d */
[-C--:B------:R-:W-:Y:S01]  /*98b0*/  FFMA R25, R6, R137.reuse, R25 ;  /* 0x0000008906197223 */ /* 0x080fe20000000019 */
[--C-:B------:R-:W-:Y:S01]  /*98c0*/  PRMT R29, R3, 0xbbb3, R3.reuse ;  /* 0x0000bbb3031d7816 */ /* 0x100fe20000000003 */
[-C--:B------:R-:W-:Y:S01]  /*98d0*/  FFMA R21, R20, R137.reuse, R12 ;  /* 0x0000008914157223 */ /* 0x080fe2000000000c */
[----:B------:R-:W-:Y:S01]  /*98e0*/  IADD3 R53, R53, 0x4b400000, RZ ;  /* 0x4b40000035357810 */ /* 0x000fe20007ffe0ff */
[----:B------:R-:W-:Y:S01]  /*98f0*/  @P3 IMAD.HI.U32 R6, R149, R134, RZ ;  /* 0x0000008695063227 */ /* 0x000fe200078e00ff */
[----:B------:R-:W-:Y:S01]  /*9900*/  FMNMX.NAN R12, R25, R136, !PT ;  /* 0x00000088190c7209 */ /* 0x000fe20007820000 */
[----:B------:R-:W-:Y:S01]  /*9910*/  F2I.NTZ R19, R19 ;  /* 0x0000001300137305 */ /* 0x000fe20000203100 */
[----:B------:R-:W-:Y:S01]  /*9920*/  IADD3 R29, R29, 0x4b400000, RZ ;  /* 0x4b4000001d1d7810 */ /* 0x000fe20007ffe0ff */
[----:B------:R-:W-:Y:S01]  /*9930*/  FADD R53, R53, -12582912 ;  /* 0xcb40000035357421 */ /* 0x000fe20000000000 */
[C---:B------:R-:W-:Y:S01]  /*9940*/  PRMT R25, R3.reuse, 0x8880, R3 ;  /* 0x0000888003197816 */ /* 0x040fe20000000003 */
[----:B------:R-:W-:Y:S01]  /*9950*/  IMAD.MOV R52, RZ, RZ, -R5 ;  /* 0x000000ffff347224 */ /* 0x000fe200078e0a05 */
[----:B-1----:R-:W-:Y:S01]  /*9960*/  PRMT R33, R3, 0x9991, R3 ;  /* 0x0000999103217816 */ /* 0x002fe20000000003 */
[----:B------:R-:W-:Y:S01]  /*9970*/  FADD R29, R29, -12582912 ;  /* 0xcb4000001d1d7421 */ /* 0x000fe20000000000 */
[----:B------:R-:W-:Y:S01]  /*9980*/  IADD3 R25, R25, 0x4b400000, RZ ;  /* 0x4b40000019197810 */ /* 0x000fe20007ffe0ff */
[----:B------:R-:W-:Y:S01]  /*9990*/  IMAD.MOV.U32 R4, RZ, RZ, R149 ;  /* 0x000000ffff047224 */ /* 0x000fe200078e0095 */
[----:B------:R-:W-:Y:S01]  /*99a0*/  IADD3 R33, R33, 0x4b400000, RZ ;  /* 0x4b40000021217810 */ /* 0x000fe20007ffe0ff */
[----:B------:R-:W-:Y:S01]  /*99b0*/  FFMA R53, R32, R137, R53 ;  /* 0x0000008920357223 */ /* 0x000fe20000000035 */
[----:B------:R-:W-:Y:S01]  /*99c0*/  @P3 SHF.R.U32.HI R4, RZ, R147, R6 ;  /* 0x00000093ff043219 */ /* 0x000fe20000011606 */
[-C--:B--2---:R-:W-:Y:S01]  /*99d0*/  FFMA R29, R14, R137.reuse, R29 ;  /* 0x000000890e1d7223 */ /* 0x084fe2000000001d */
[----:B------:R-:W-:Y:S01]  /*99e0*/  SHF.R.S32.HI R14, RZ, 0x1f, R5 ;  /* 0x0000001fff0e7819 */ /* 0x000fe20000011405 */
[----:B------:R-:W-:Y:S01]  /*99f0*/  IMAD R52, R138, R52, R135 ;  /* 0x000000348a347224 */ /* 0x000fe200078e0287 */
[-C--:B------:R-:W-:Y:S01]  /*9a00*/  FMNMX.NAN R6, R53, R136.reuse, !PT ;  /* 0x0000008835067209 */ /* 0x080fe20007820000 */
[----:B------:R-:W-:Y:S01]  /*9a10*/  FADD R25, R25, -12582912 ;  /* 0xcb40000019197421 */ /* 0x000fe20000000000 */
[-C--:B------:R-:W-:Y:S01]  /*9a20*/  FMNMX.NAN R29, R29, R136.reuse, !PT ;  /* 0x000000881d1d7209 */ /* 0x080fe20007820000 */
[----:B------:R-:W-:Y:S01]  /*9a30*/  FADD R33, R33, -12582912 ;  /* 0xcb40000021217421 */ /* 0x000fe20000000000 */
[----:B------:R-:W-:Y:S01]  /*9a40*/  FMNMX.NAN R21, R21, R136, !PT ;  /* 0x0000008815157209 */ /* 0x000fe20007820000 */
[----:B------:R-:W-:Y:S01]  /*9a50*/  FFMA R25, R28, R137, R25 ;  /* 0x000000891c197223 */ /* 0x000fe20000000019 */
[----:B------:R-:W1:Y:S01]  /*9a60*/  F2I.NTZ R10, R10 ;  /* 0x0000000a000a7305 */ /* 0x000e620000203100 */
[----:B------:R-:W-:Y:S01]  /*9a70*/  IMAD.SHL.U32 R52, R52, 0x20, RZ ;  /* 0x0000002034347824 */ /* 0x000fe200078e00ff */
[--C-:B------:R-:W-:Y:S01]  /*9a80*/  SHF.R.S32.HI R16, RZ, 0x1f, R4.reuse ;  /* 0x0000001fff107819 */ /* 0x100fe20000011404 */
[----:B------:R-:W-:-:S02]  /*9a90*/  IMAD.MOV R32, RZ, RZ, -R4 ;  /* 0x000000ffff207224 */ /* 0x000fc400078e0a04 */
[----:B------:R-:W-:Y:S01]  /*9aa0*/  FFMA R33, R8, R137, R33 ;  /* 0x0000008908217223 */ /* 0x000fe20000000021 */
[----:B------:R-:W-:Y:S01]  /*9ab0*/  FMNMX.NAN R8, R25, R136, !PT ;  /* 0x0000008819087209 */ /* 0x000fe20007820000 */
[----:B------:R-:W-:Y:S01]  /*9ac0*/  IMAD R32, R138, R32, R149 ;  /* 0x000000208a207224 */ /* 0x000fe200078e0295 */
[----:B------:R-:W-:Y:S01]  /*9ad0*/  SHF.R.S32.HI R53, RZ, 0x1f, R52 ;  /* 0x0000001fff357819 */ /* 0x000fe20000011434 */
[----:B------:R-:W-:Y:S01]  /*9ae0*/  IMAD R14, R14, c[0x0][0x278], RZ ;  /* 0x00009e000e0e7a24 */ /* 0x000fe200078e02ff */
[----:B------:R-:W-:Y:S01]  /*9af0*/  F2I.NTZ R6, R6 ;  /* 0x0000000600067305 */ /* 0x000fe20000203100 */
[----:B------:R-:W-:Y:S01]  /*9b00*/  FMNMX.NAN R18, R33, R136, !PT ;  /* 0x0000008821127209 */ /* 0x000fe20007820000 */
[----:B------:R-:W-:Y:S02]  /*9b10*/  IMAD.SHL.U32 R32, R32, 0x20, RZ ;  /* 0x0000002020207824 */ /* 0x000fe400078e00ff */
[C---:B------:R-:W-:Y:S02]  /*9b20*/  IMAD R14, R5.reuse, c[0x0][0x27c], R14 ;  /* 0x00009f00050e7a24 */ /* 0x040fe400078e020e */
[----:B------:R-:W-:Y:S01]  /*9b30*/  IMAD.WIDE.U32 R52, R5, c[0x0][0x278], R52 ;  /* 0x00009e0005347a25 */ /* 0x000fe200078e0034 */
[----:B------:R-:W-:Y:S01]  /*9b40*/  SHF.R.S32.HI R33, RZ, 0x1f, R32 ;  /* 0x0000001fff217819 */ /* 0x000fe20000011420 */
[----:B------:R-:W2:Y:S02]  /*9b50*/  F2I.NTZ R29, R29 ;  /* 0x0000001d001d7305 */ /* 0x000ea40000203100 */
[----:B------:R-:W-:Y:S01]  /*9b60*/  IMAD R25, R141, R4, RZ ;  /* 0x000000048d197224 */ /* 0x000fe200078e02ff */
[----:B------:R-:W-:Y:S01]  /*9b70*/  IADD3 R52, P1, P0, R144, c[0x0][0x270], R52 ;  /* 0x00009c0090347a10 */ /* 0x000fe2000783e034 */
[----:B------:R-:W-:-:S02]  /*9b80*/  IMAD.IADD R14, R53, 0x1, R14 ;  /* 0x00000001350e7824 */ /* 0x000fc400078e020e */
[-C--:B------:R-:W-:Y:S02]  /*9b90*/  IMAD R16, R16, R142.reuse, R25 ;  /* 0x0000008e10107224 */ /* 0x080fe400078e0219 */
[----:B------:R-:W-:Y:S01]  /*9ba0*/  F2I.NTZ R21, R21 ;  /* 0x0000001500157305 */ /* 0x000fe20000203100 */
[----:B------:R-:W-:Y:S01]  /*9bb0*/  IMAD.WIDE.U32 R32, R4, R142, R32 ;  /* 0x0000008e04207225 */ /* 0x000fe200078e0020 */
[----:B-1----:R-:W-:Y:S02]  /*9bc0*/  I2IP.S8.S32.SAT R4, R10, R19, RZ ;  /* 0x000000130a047239 */ /* 0x002fe400000010ff */
[----:B------:R-:W-:Y:S01]  /*9bd0*/  IADD3.X R53, R143, c[0x0][0x274], R14, P1, P0 ;  /* 0x00009d008f357a10 */ /* 0x000fe20000fe040e */
[----:B------:R-:W-:Y:S01]  /*9be0*/  IMAD.IADD R16, R33, 0x1, R16 ;  /* 0x0000000121107824 */ /* 0x000fe200078e0210 */
[----:B------:R-:W-:Y:S02]  /*9bf0*/  IADD3 R32, P1, P0, R145, R140, R32 ;  /* 0x0000008c91207210 */ /* 0x000fe4000783e020 */
[----:B------:R-:W1:Y:S01]  /*9c00*/  F2I.NTZ R12, R12 ;  /* 0x0000000c000c7305 */ /* 0x000e620000203100 */
[----:B--2---:R-:W-:-:S02]  /*9c10*/  I2IP.S8.S32.SAT R6, R29, R6, RZ ;  /* 0x000000061d067239 */ /* 0x004fc400000010ff */
        /* <DEDUP_REMOVED lines=8> */
[----:B------:R-:W-:-:S04]  /*9ca0*/  ISETP.GE.AND P4, PT, R152, c[0x0][0x178], PT ;  /* 0x00005e0098007a0c */ /* 0x000fc80003f86270 */
[----:B------:R-:W-:Y:S01]  /*9cb0*/  ISETP.LT.AND P5, PT, R7, R148, !P4 ;  /* 0x000000940700720c */ /* 0x000fe200067a1270 */
[----:B-1----:R-:W-:Y:S01]  /*9cc0*/  IMAD.MOV.U32 R5, RZ, RZ, R149 ;  /* 0x000000ffff057224 */ /* 0x002fe200078e0095 */
[----:B------:R-:W-:-:S04]  /*9cd0*/  @P3 SHF.R.U32.HI R5, RZ, R132, R21 ;  /* 0x00000084ff053219 */ /* 0x000fc80000011615 */
[--C-:B------:R-:W-:Y:S01]  /*9ce0*/  SHF.R.S32.HI R14, RZ, 0x1f, R5.reuse ;  /* 0x0000001fff0e7819 */ /* 0x100fe20000011405 */
[----:B------:R-:W-:-:S04]  /*9cf0*/  IMAD.MOV R24, RZ, RZ, -R5 ;  /* 0x000000ffff187224 */ /* 0x000fc800078e0a05 */
[----:B------:R-:W-:Y:S02]  /*9d00*/  IMAD R24, R138, R24, R149 ;  /* 0x000000188a187224 */ /* 0x000fe400078e0295 */
[----:B------:R-:W-:Y:S02]  /*9d10*/  IMAD R14, R14, c[0x0][0x278], RZ ;  /* 0x00009e000e0e7a24 */ /* 0x000fe400078e02ff */
[----:B------:R-:W-:Y:S02]  /*9d20*/  IMAD.SHL.U32 R24, R24, 0x20, RZ ;  /* 0x0000002018187824 */ /* 0x000fe400078e00ff */
[----:B------:R-:W-:Y:S01]  /*9d30*/  IMAD R14, R5, c[0x0][0x27c], R14 ;  /* 0x00009f00050e7a24 */ /* 0x000fe200078e020e */
[C-C-:B--2---:R-:W-:Y:S02]  /*9d40*/  PRMT R19, R2.reuse, 0xaaa2, R2.reuse ;  /* 0x0000aaa202137816 */ /* 0x144fe40000000002 */
[----:B------:R-:W-:Y:S02]  /*9d50*/  PRMT R25, R2, 0x8880, R2 ;  /* 0x0000888002197816 */ /* 0x000fe40000000002 */
[----:B------:R-:W-:-:S02]  /*9d60*/  IADD3 R19, R19, 0x4b400000, RZ ;  /* 0x4b40000013137810 */ /* 0x000fc40007ffe0ff */
[--C-:B------:R-:W-:Y:S02]  /*9d70*/  PRMT R6, R2, 0xbbb3, R2.reuse ;  /* 0x0000bbb302067816 */ /* 0x100fe40000000002 */
[----:B------:R-:W-:Y:S01]  /*9d80*/  IADD3 R25, R25, 0x4b400000, RZ ;  /* 0x4b40000019197810 */ /* 0x000fe20007ffe0ff */
[----:B------:R-:W-:Y:S01]  /*9d90*/  FADD R19, R19, -12582912 ;  /* 0xcb40000013137421 */ /* 0x000fe20000000000 */
[----:B------:R-:W-:Y:S02]  /*9da0*/  IADD3 R6, R6, 0x4b400000, RZ ;  /* 0x4b40000006067810 */ /* 0x000fe40007ffe0ff */
[----:B------:R-:W-:Y:S01]  /*9db0*/  PRMT R10, R2, 0x9991, R2 ;  /* 0x00009991020a7816 */ /* 0x000fe20000000002 */
[----:B------:R-:W-:Y:S01]  /*9dc0*/  FADD R25, R25, -12582912 ;  /* 0xcb40000019197421 */ /* 0x000fe20000000000 */
[----:B------:R-:W-:Y:S01]  /*9dd0*/  PRMT R8, R3, 0xaaa2, R3 ;  /* 0x0000aaa203087816 */ /* 0x000fe20000000003 */
[C---:B------:R-:W-:Y:S01]  /*9de0*/  FFMA R19, R137.reuse, R26, R19 ;  /* 0x0000001a89137223 */ /* 0x040fe20000000013 */
[----:B------:R-:W-:Y:S01]  /*9df0*/  IADD3 R10, R10, 0x4b400000, RZ ;  /* 0x4b4000000a0a7810 */ /* 0x000fe20007ffe0ff */
[----:B------:R-:W-:Y:S01]  /*9e00*/  FADD R6, R6, -12582912 ;  /* 0xcb40000006067421 */ /* 0x000fe20000000000 */
[----:B------:R-:W-:Y:S01]  /*9e10*/  IADD3 R8, R8, 0x4b400000, RZ ;  /* 0x4b40000008087810 */ /* 0x000fe20007ffe0ff */
[----:B------:R-:W-:Y:S01]  /*9e20*/  FFMA R25, R137, R22, R25 ;  /* 0x0000001689197223 */ /* 0x000fe20000000019 */
[-C--:B------:R-:W-:Y:S01]  /*9e30*/  FMNMX.NAN R4, R19, R136.reuse, !PT ;  /* 0x0000008813047209 */ /* 0x080fe20007820000 */
[----:B------:R-:W-:Y:S01]  /*9e40*/  FFMA R19, R137, R27, R6 ;  /* 0x0000001b89137223 */ /* 0x000fe20000000006 */
[--C-:B------:R-:W-:Y:S01]  /*9e50*/  PRMT R12, R3, 0xbbb3, R3.reuse ;  /* 0x0000bbb3030c7816 */ /* 0x100fe20000000003 */
[----:B------:R-:W-:Y:S01]  /*9e60*/  FADD R10, R10, -12582912 ;  /* 0xcb4000000a0a7421 */ /* 0x000fe20000000000 */
[----:B------:R-:W-:Y:S01]  /*9e70*/  FMNMX.NAN R6, R25, R136, !PT ;  /* 0x0000008819067209 */ /* 0x000fe20007820000 */
[----:B------:R-:W-:Y:S01]  /*9e80*/  FADD R8, R8, -12582912 ;  /* 0xcb40000008087421 */ /* 0x000fe20000000000 */
[--C-:B------:R-:W-:Y:S01]  /*9e90*/  PRMT R25, R3, 0x8880, R3.reuse ;  /* 0x0000888003197816 */ /* 0x100fe20000000003 */
[----:B------:R-:W-:Y:S01]  /*9ea0*/  FFMA R21, R137, R23, R10 ;  /* 0x0000001789157223 */ /* 0x000fe2000000000a */
[----:B------:R-:W-:Y:S01]  /*9eb0*/  IADD3 R12, R12, 0x4b400000, RZ ;  /* 0x4b4000000c0c7810 */ /* 0x000fe20007ffe0ff */
[----:B------:R-:W-:Y:S01]  /*9ec0*/  @P3 IMAD.HI.U32 R10, R7, R134, RZ ;  /* 0x00000086070a3227 */ /* 0x000fe200078e00ff */
[----:B------:R-:W-:Y:S01]  /*9ed0*/  IADD3 R25, R25, 0x4b400000, RZ ;  /* 0x4b40000019197810 */ /* 0x000fe20007ffe0ff */
[----:B------:R-:W-:Y:S01]  /*9ee0*/  F2I.NTZ R4, R4 ;  /* 0x0000000400047305 */ /* 0x000fe20000203100 */
[----:B------:R-:W-:Y:S01]  /*9ef0*/  PRMT R18, R3, 0x9991, R3 ;  /* 0x0000999103127816 */ /* 0x000fe20000000003 */
[----:B------:R-:W-:Y:S01]  /*9f00*/  FFMA R23, R137, R34, R8 ;  /* 0x0000002289177223 */ /* 0x000fe20000000008 */
[-C--:B------:R-:W-:Y:S01]  /*9f10*/  FMNMX.NAN R19, R19, R136.reuse, !PT ;  /* 0x0000008813137209 */ /* 0x080fe20007820000 */
[----:B------:R-:W-:Y:S01]  /*9f20*/  FADD R25, R25, -12582912 ;  /* 0xcb40000019197421 */ /* 0x000fe20000000000 */
[----:B------:R-:W-:Y:S01]  /*9f30*/  IADD3 R18, R18, 0x4b400000, RZ ;  /* 0x4b40000012127810 */ /* 0x000fe20007ffe0ff */
[----:B------:R-:W-:Y:S01]  /*9f40*/  FADD R12, R12, -12582912 ;  /* 0xcb4000000c0c7421 */ /* 0x000fe20000000000 */
[----:B------:R-:W-:Y:S01]  /*9f50*/  FMNMX.NAN R21, R21, R136, !PT ;  /* 0x0000008815157209 */ /* 0x000fe20007820000 */
[----:B------:R-:W-:Y:S01]  /*9f60*/  IMAD.MOV.U32 R8, RZ, RZ, R7 ;  /* 0x000000ffff087224 */ /* 0x000fe200078e0007 */
[----:B------:R-:W-:Y:S01]  /*9f70*/  @P3 SHF.R.U32.HI R8, RZ, R147, R10 ;  /* 0x00000093ff083219 */ /* 0x000fe2000001160a */
[----:B------:R-:W-:Y:S01]  /*9f80*/  FFMA R25, R137, R30, R25 ;  /* 0x0000001e89197223 */ /* 0x000fe20000000019 */
[-C--:B------:R-:W-:Y:S01]  /*9f90*/  FMNMX.NAN R10, R23, R136.reuse, !PT ;  /* 0x00000088170a7209 */ /* 0x080fe20007820000 */
[----:B------:R-:W-:Y:S01]  /*9fa0*/  FFMA R23, R137, R35, R12 ;  /* 0x0000002389177223 */ /* 0x000fe2000000000c */
[----:B------:R-:W1:Y:S01]  /*9fb0*/  F2I.NTZ R19, R19 ;  /* 0x0000001300137305 */ /* 0x000e620000203100 */
[----:B------:R-:W-:Y:S01]  /*9fc0*/  FADD R18, R18, -12582912 ;  /* 0xcb40000012127421 */ /* 0x000fe20000000000 */
[-C--:B------:R-:W-:Y:S01]  /*9fd0*/  FMNMX.NAN R16, R25, R136.reuse, !PT ;  /* 0x0000008819107209 */ /* 0x080fe20007820000 */
[----:B------:R-:W-:Y:S01]  /*9fe0*/  IMAD.MOV R12, RZ, RZ, -R8 ;  /* 0x000000ffff0c7224 */ /* 0x000fe200078e0a08 */
[----:B------:R-:W-:Y:S01]  /*9ff0*/  SHF.R.S32.HI R25, RZ, 0x1f, R24 ;  /* 0x0000001fff197819 */ /* 0x000fe20000011418 */
[----:B------:R-:W-:Y:S01]  /*a000*/  FFMA R31, R137, R31, R18 ;  /* 0x0000001f891f7223 */ /* 0x000fe20000000012 */
[----:B------:R-:W-:Y:S01]  /*a010*/  FMNMX.NAN R23, R23, R136, !PT ;  /* 0x0000008817177209 */ /* 0x000fe20007820000 */
[----:B------:R-:W-:Y:S01]  /*a020*/  IMAD R12, R138, R12, R7 ;  /* 0x0000000c8a0c7224 */ /* 0x000fe200078e0207 */
[----:B------:R-:W-:Y:S01]  /*a030*/  F2I.NTZ R10, R10 ;  /* 0x0000000a000a7305 */ /* 0x000fe20000203100 */
[----:B------:R-:W-:Y:S01]  /*a040*/  IMAD.WIDE.U32 R26, R5, c[0x0][0x278], R24 ;  /* 0x00009e00051a7a25 */ /* 0x000fe200078e0018 */
[----:B------:R-:W-:-:S03]  /*a050*/  FMNMX.NAN R5, R31, R136, !PT ;  /* 0x000000881f057209 */ /* 0x000fc60007820000 */
[----:B------:R-:W-:Y:S01]  /*a060*/  IMAD.SHL.U32 R28, R12, 0x20, RZ ;  /* 0x000000200c1c7824 */ /* 0x000fe200078e00ff */
[----:B------:R-:W-:Y:S01]  /*a070*/  SHF.R.S32.HI R12, RZ, 0x1f, R8 ;  /* 0x0000001fff0c7819 */ /* 0x000fe20000011408 */
[----:B------:R-:W-:Y:S01]  /*a080*/  IMAD R25, R141, R8, RZ ;  /* 0x000000088d197224 */ /* 0x000fe200078e02ff */
[----:B------:R-:W2:Y:S01]  /*a090*/  F2I.NTZ R23, R23 ;  /* 0x0000001700177305 */ /* 0x000ea20000203100 */
[----:B------:R-:W-:Y:S01]  /*a0a0*/  IMAD.IADD R14, R27, 0x1, R14 ;  /* 0x000000011b0e7824 */ /* 0x000fe200078e020e */
[----:B------:R-:W-:Y:S01]  /*a0b0*/  SHF.R.S32.HI R29, RZ, 0x1f, R28 ;  /* 0x0000001fff1d7819 */ /* 0x000fe2000001141c */
[----:B------:R-:W-:Y:S01]  /*a0c0*/  IMAD R12, R12, R142, R25 ;  /* 0x0000008e0c0c7224 */ /* 0x000fe200078e0219 */
[----:B------:R-:W-:Y:S02]  /*a0d0*/  IADD3 R26, P1, P0, R144, c[0x0][0x270], R26 ;  /* 0x00009c00901a7a10 */ /* 0x000fe4000783e01a */
[----:B-1----:R-:W-:Y:S01]  /*a0e0*/  I2IP.S8.S32.SAT R4, R19, R4, RZ ;  /* 0x0000000413047239 */ /* 0x002fe200000010ff */
[----:B------:R-:W-:Y:S01]  /*a0f0*/  IMAD.WIDE.U32 R28, R8, R142, R28 ;  /* 0x0000008e081c7225 */ /* 0x000fe200078e001c */
[----:B------:R-:W-:Y:S01]  /*a100*/  F2I.NTZ R6, R6 ;  /* 0x0000000600067305 */ /* 0x000fe20000203100 */
[----:B------:R-:W-:-:S02]  /*a110*/  IADD3.X R27, R143, c[0x0][0x274], R14, P1, P0 ;  /* 0x00009d008f1b7a10 */ /* 0x000fc40000fe040e */
[----:B------:R-:W-:Y:S01]  /*a120*/  IMAD.IADD R12, R29, 0x1, R12 ;  /* 0x000000011d0c7824 */ /* 0x000fe200078e020c */
[----:B------:R-:W-:-:S04]  /*a130*/  IADD3 R28, P1, P0, R145, R140, R28 ;  /* 0x0000008c911c7210 */ /* 0x000fc8000783e01c */
        /* <DEDUP_REMOVED lines=8> */
[----:B------:R2:W3:Y:S01]  /*a1c0*/  @P5 LDG.E.LTC128B.64 R2, [R28.64] ;  /* 0x000000101c025981 */ /* 0x0004e2000c1e1b20 */
[----:B------:R-:W-:Y:S01]  /*a1d0*/  @P3 IMAD.HI.U32 R23, R7, R133, RZ ;  /* 0x0000008507173227 */ /* 0x000fe200078e00ff */
[----:B------:R-:W-:-:S03]  /*a1e0*/  ISETP.LT.AND P6, PT, R9, R148, !P4 ;  /* 0x000000940900720c */ /* 0x000fc600067c1270 */
[----:B------:R-:W-:-:S04]  /*a1f0*/  @P3 IMAD.HI.U32 R10, R9, R134, RZ ;  /* 0x00000086090a3227 */ /* 0x000fc800078e00ff */
[----:B-1----:R-:W-:Y:S01]  /*a200*/  IMAD.MOV.U32 R5, RZ, RZ, R7 ;  /* 0x000000ffff057224 */ /* 0x002fe200078e0007 */
[----:B------:R-:W-:-:S05]  /*a210*/  @P3 SHF.R.U32.HI R5, RZ, R132, R23 ;  /* 0x00000084ff053219 */ /* 0x000fca0000011617 */
[----:B--2---:R-:W-:-:S04]  /*a220*/  IMAD.MOV R28, RZ, RZ, -R5 ;  /* 0x000000ffff1c7224 */ /* 0x004fc800078e0a05 */
[----:B------:R-:W-:-:S04]  /*a230*/  IMAD R28, R138, R28, R7 ;  /* 0x0000001c8a1c7224 */ /* 0x000fc800078e0207 */
[----:B------:R-:W-:-:S05]  /*a240*/  IMAD.SHL.U32 R28, R28, 0x20, RZ ;  /* 0x000000201c1c7824 */ /* 0x000fca00078e00ff */
[----:B------:R-:W-:-:S05]  /*a250*/  SHF.R.S32.HI R29, RZ, 0x1f, R28 ;  /* 0x0000001fff1d7819 */ /* 0x000fca000001141c */
[----:B------:R-:W-:-:S05]  /*a260*/  IMAD.WIDE.U32 R28, R5, c[0x0][0x278], R28 ;  /* 0x00009e00051c7a25 */ /* 0x000fca00078e001c */
[----:B------:R-:W-:Y:S02]  /*a270*/  IADD3 R28, P1, P0, R144, c[0x0][0x270], R28 ;  /* 0x00009c00901c7a10 */ /* 0x000fe4000783e01c */
[C-C-:B---3--:R-:W-:Y:S02]  /*a280*/  PRMT R19, R2.reuse, 0xaaa2, R2.reuse ;  /* 0x0000aaa202137816 */ /* 0x148fe40000000002 */
        /* <DEDUP_REMOVED lines=8> */
[----:B------:R-:W-:Y:S01]  /*a310*/  FFMA R19, R137, R44, R19 ;  /* 0x0000002c89137223 */ /* 0x000fe20000000013 */
[----:B------:R-:W-:-:S02]  /*a320*/  PRMT R16, R3, 0xbbb3, R3 ;  /* 0x0000bbb303107816 */ /* 0x000fc40000000003 */
[----:B------:R-:W-:Y:S01]  /*a330*/  IADD3 R23, R8, 0x4b400000, RZ ;  /* 0x4b40000008177810 */ /* 0x000fe20007ffe0ff */
[----:B------:R-:W-:Y:S01]  /*a340*/  FADD R21, R21, -12582912 ;  /* 0xcb40000015157421 */ /* 0x000fe20000000000 */
[----:B------:R-:W-:Y:S01]  /*a350*/  FMNMX.NAN R4, R19, R136, !PT ;  /* 0x0000008813047209 */ /* 0x000fe20007820000 */
[C---:B------:R-:W-:Y:S01]  /*a360*/  FFMA R19, R137.reuse, R45, R6 ;  /* 0x0000002d89137223 */ /* 0x040fe20000000006 */
[----:B------:R-:W-:Y:S01]  /*a370*/  PRMT R6, R2, 0x9991, R2 ;  /* 0x0000999102067816 */ /* 0x000fe20000000002 */
[----:B------:R-:W-:Y:S01]  /*a380*/  FFMA R21, R137, R48, R21 ;  /* 0x0000003089157223 */ /* 0x000fe20000000015 */
[----:B------:R-:W-:Y:S01]  /*a390*/  IADD3 R16, R16, 0x4b400000, RZ ;  /* 0x4b40000010107810 */ /* 0x000fe20007ffe0ff */
[----:B------:R-:W-:Y:S01]  /*a3a0*/  FADD R23, R23, -12582912 ;  /* 0xcb40000017177421 */ /* 0x000fe20000000000 */
[----:B------:R-:W-:Y:S01]  /*a3b0*/  IADD3 R6, R6, 0x4b400000, RZ ;  /* 0x4b40000006067810 */ /* 0x000fe20007ffe0ff */
[----:B------:R-:W-:Y:S01]  /*a3c0*/  F2I.NTZ R4, R4 ;  /* 0x0000000400047305 */ /* 0x000fe20000203100 */
[C-C-:B------:R-:W-:Y:S01]  /*a3d0*/  PRMT R14, R3.reuse, 0x8880, R3.reuse ;  /* 0x00008880030e7816 */ /* 0x140fe20000000003 */
[----:B------:R-:W-:Y:S01]  /*a3e0*/  FADD R16, R16, -12582912 ;  /* 0xcb40000010107421 */ /* 0x000fe20000000000 */
[----:B------:R-:W-:Y:S01]  /*a3f0*/  PRMT R12, R3, 0x9991, R3 ;  /* 0x00009991030c7816 */ /* 0x000fe20000000003 */
[----:B------:R-:W-:Y:S01]  /*a400*/  FADD R6, R6, -12582912 ;  /* 0xcb40000006067421 */ /* 0x000fe20000000000 */
[----:B------:R-:W-:Y:S01]  /*a410*/  IADD3 R14, R14, 0x4b400000, RZ ;  /* 0x4b4000000e0e7810 */ /* 0x000fe20007ffe0ff */
[----:B------:R-:W-:Y:S01]  /*a420*/  FFMA R23, R137, R36, R23 ;  /* 0x0000002489177223 */ /* 0x000fe20000000017 */
[-C--:B------:R-:W-:Y:S01]  /*a430*/  FMNMX.NAN R8, R21, R136.reuse, !PT ;  /* 0x0000008815087209 */ /* 0x080fe20007820000 */
[C---:B------:R-:W-:Y:S01]  /*a440*/  FFMA R21, R137.reuse, R49, R6 ;  /* 0x0000003189157223 */ /* 0x040fe20000000006 */
[----:B------:R-:W-:Y:S01]  /*a450*/  IADD3 R12, R12, 0x4b400000, RZ ;  /* 0x4b4000000c0c7810 */ /* 0x000fe20007ffe0ff */
[----:B------:R-:W-:Y:S01]  /*a460*/  IMAD.MOV.U32 R6, RZ, RZ, R9 ;  /* 0x000000ffff067224 */ /* 0x000fe200078e0009 */
[----:B------:R-:W-:Y:S01]  /*a470*/  @P3 SHF.R.U32.HI R6, RZ, R147, R10 ;  /* 0x00000093ff063219 */ /* 0x000fe2000001160a */
[----:B------:R-:W-:Y:S01]  /*a480*/  FFMA R25, R137, R37, R16 ;  /* 0x0000002589197223 */ /* 0x000fe20000000010 */
[-C--:B------:R-:W-:Y:S01]  /*a490*/  FMNMX.NAN R19, R19, R136.reuse, !PT ;  /* 0x0000008813137209 */ /* 0x080fe20007820000 */
[----:B------:R-:W-:Y:S01]  /*a4a0*/  FADD R7, R14, -12582912 ;  /* 0xcb4000000e077421 */ /* 0x000fe20000000000 */
[-C--:B------:R-:W-:Y:S01]  /*a4b0*/  FMNMX.NAN R10, R23, R136.reuse, !PT ;  /* 0x00000088170a7209 */ /* 0x080fe20007820000 */
[----:B------:R-:W-:Y:S01]  /*a4c0*/  FADD R12, R12, -12582912 ;  /* 0xcb4000000c0c7421 */ /* 0x000fe20000000000 */
[----:B------:R-:W-:Y:S01]  /*a4d0*/  FMNMX.NAN R25, R25, R136, !PT ;  /* 0x0000008819197209 */ /* 0x000fe20007820000 */
[----:B------:R-:W-:Y:S01]  /*a4e0*/  FFMA R7, R137, R40, R7 ;  /* 0x0000002889077223 */ /* 0x000fe20000000007 */
[----:B------:R-:W-:Y:S01]  /*a4f0*/  FMNMX.NAN R21, R21, R136, !PT ;  /* 0x0000008815157209 */ /* 0x000fe20007820000 */
[----:B------:R-:W-:Y:S01]  /*a500*/  IMAD.MOV R26, RZ, RZ, -R6 ;  /* 0x000000ffff1a7224 */ /* 0x000fe200078e0a06 */
[----:B------:R-:W1:Y:S01]  /*a510*/  F2I.NTZ R19, R19 ;  /* 0x0000001300137305 */ /* 0x000e620000203100 */
[----:B------:R-:W-:Y:S01]  /*a520*/  FFMA R41, R137, R41, R12 ;  /* 0x0000002989297223 */ /* 0x000fe2000000000c */
[----:B------:R-:W-:Y:S01]  /*a530*/  SHF.R.S32.HI R12, RZ, 0x1f, R5 ;  /* 0x0000001fff0c7819 */ /* 0x000fe20000011405 */
[----:B------:R-:W-:Y:S01]  /*a540*/  IMAD R26, R138, R26, R9 ;  /* 0x0000001a8a1a7224 */ /* 0x000fe200078e0209 */
[----:B------:R-:W-:Y:S01]  /*a550*/  FMNMX.NAN R7, R7, R136, !PT ;  /* 0x0000008807077209 */ /* 0x000fe20007820000 */
[----:B------:R-:W-:Y:S01]  /*a560*/  IMAD R23, R141, R6, RZ ;  /* 0x000000068d177224 */ /* 0x000fe200078e02ff */
[----:B------:R-:W-:Y:S01]  /*a570*/  FMNMX.NAN R41, R41, R136, !PT ;  /* 0x0000008829297209 */ /* 0x000fe20007820000 */
[----:B------:R-:W-:Y:S01]  /*a580*/  IMAD.SHL.U32 R26, R26, 0x20, RZ ;  /* 0x000000201a1a7824 */ /* 0x000fe200078e00ff */
[----:B------:R-:W-:Y:S01]  /*a590*/  F2I.NTZ R10, R10 ;  /* 0x0000000a000a7305 */ /* 0x000fe20000203100 */
[----:B------:R-:W-:Y:S01]  /*a5a0*/  IMAD R12, R12, c[0x0][0x278], RZ ;  /* 0x00009e000c0c7a24 */ /* 0x000fe200078e02ff */
[----:B------:R-:W-:-:S02]  /*a5b0*/  SHF.R.S32.HI R14, RZ, 0x1f, R6 ;  /* 0x0000001fff0e7819 */ /* 0x000fc40000011406 */
[----:B------:R-:W-:Y:S01]  /*a5c0*/  SHF.R.S32.HI R27, RZ, 0x1f, R26 ;  /* 0x0000001fff1b7819 */ /* 0x000fe2000001141a */
[----:B------:R-:W-:Y:S02]  /*a5d0*/  IMAD R12, R5, c[0x0][0x27c], R12 ;  /* 0x00009f00050c7a24 */ /* 0x000fe400078e020c */
[----:B------:R-:W-:Y:S01]  /*a5e0*/  IMAD R14, R14, R142, R23 ;  /* 0x0000008e0e0e7224 */ /* 0x000fe200078e0217 */
[----:B------:R-:W2:Y:S01]  /*a5f0*/  F2I.NTZ R25, R25 ;  /* 0x0000001900197305 */ /* 0x000ea20000203100 */
[----:B------:R-:W-:Y:S01]  /*a600*/  IMAD.IADD R12, R29, 0x1, R12 ;  /* 0x000000011d0c7824 */ /* 0x000fe200078e020c */
[----:B-1----:R-:W-:Y:S01]  /*a610*/  I2IP.S8.S32.SAT R4, R19, R4, RZ ;  /* 0x0000000413047239 */ /* 0x002fe200000010ff */
[----:B------:R-:W-:-:S03]  /*a620*/  IMAD.WIDE.U32 R26, R6, R142, R26 ;  /* 0x0000008e061a7225 */ /* 0x000fc600078e001a */
[----:B------:R-:W-:Y:S01]  /*a630*/  IADD3.X R29, R143, c[0x0][0x274], R12, P1, P0 ;  /* 0x00009d008f1d7a10 */ /* 0x000fe20000fe040c */
        /* <DEDUP_REMOVED lines=18> */
[--C-:B------:R-:W-:Y:S01]  /*a760*/  PRMT R8, R2, 0x9991, R2.reuse ;  /* 0x0000999102087816 */ /* 0x100fe20000000002 */
        /* <DEDUP_REMOVED lines=9> */
[----:B-1----:R-:W-:Y:S01]  /*a800*/  FMNMX.NAN R4, R19, R136, !PT ;  /* 0x0000008813047209 */ /* 0x002fe20007820000 */
[----:B------:R-:W-:Y:S01]  /*a810*/  @P3 IMAD.HI.U32 R19, R9, R133, RZ ;  /* 0x0000008509133227 */ /* 0x000fe200078e00ff */
[----:B------:R-:W-:-:S02]  /*a820*/  PRMT R8, R3, 0xbbb3, R3 ;  /* 0x0000bbb303087816 */ /* 0x000fc40000000003 */
[----:B------:R-:W-:Y:S01]  /*a830*/  PRMT R14, R3, 0x9991, R3 ;  /* 0x00009991030e7816 */ /* 0x000fe20000000003 */
[----:B------:R-:W-:Y:S01]  /*a840*/  FFMA R51, R137, R51, R6 ;  /* 0x0000003389337223 */ /* 0x000fe20000000006 */
[----:B------:R-:W-:Y:S01]  /*a850*/  IADD3 R8, R8, 0x4b400000, RZ ;  /* 0x4b40000008087810 */ /* 0x000fe20007ffe0ff */
[----:B------:R-:W-:Y:S01]  /*a860*/  IMAD.MOV.U32 R6, RZ, RZ, R9 ;  /* 0x000000ffff067224 */ /* 0x000fe200078e0009 */
[----:B------:R-:W-:Y:S01]  /*a870*/  @P3 SHF.R.U32.HI R6, RZ, R132, R19 ;  /* 0x00000084ff063219 */ /* 0x000fe20000011613 */
[----:B------:R-:W-:Y:S01]  /*a880*/  FADD R21, R21, -12582912 ;  /* 0xcb40000015157421 */ /* 0x000fe20000000000 */
[----:B------:R-:W-:Y:S01]  /*a890*/  PRMT R19, R3, 0x8880, R3 ;  /* 0x0000888003137816 */ /* 0x000fe20000000003 */
[----:B------:R-:W-:Y:S01]  /*a8a0*/  FADD R8, R8, -12582912 ;  /* 0xcb40000008087421 */ /* 0x000fe20000000000 */
[----:B------:R-:W-:Y:S01]  /*a8b0*/  IADD3 R7, R7, 0x4b400000, RZ ;  /* 0x4b40000007077810 */ /* 0x000fe20007ffe0ff */
[----:B------:R-:W-:Y:S01]  /*a8c0*/  FFMA R21, R137, R38, R21 ;  /* 0x0000002689157223 */ /* 0x000fe20000000015 */
[----:B------:R-:W-:Y:S01]  /*a8d0*/  IADD3 R19, R19, 0x4b400000, RZ ;  /* 0x4b40000013137810 */ /* 0x000fe20007ffe0ff */
[----:B------:R-:W-:Y:S01]  /*a8e0*/  FFMA R39, R137, R39, R8 ;  /* 0x0000002789277223 */ /* 0x000fe20000000008 */
[----:B------:R-:W-:Y:S01]  /*a8f0*/  IADD3 R14, R14, 0x4b400000, RZ ;  /* 0x4b4000000e0e7810 */ /* 0x000fe20007ffe0ff */
[----:B------:R-:W-:Y:S01]  /*a900*/  IMAD.MOV.U32 R8, RZ, RZ, R11 ;  /* 0x000000ffff087224 */ /* 0x000fe200078e000b */
[----:B------:R-:W-:Y:S01]  /*a910*/  @P3 SHF.R.U32.HI R8, RZ, R147, R16 ;  /* 0x00000093ff083219 */ /* 0x000fe20000011610 */
[----:B------:R-:W-:Y:S01]  /*a920*/  FADD R7, R7, -12582912 ;  /* 0xcb40000007077421 */ /* 0x000fe20000000000 */
[-C--:B------:R-:W-:Y:S01]  /*a930*/  FMNMX.NAN R5, R47, R136.reuse, !PT ;  /* 0x000000882f057209 */ /* 0x080fe20007820000 */
[--C-:B------:R-:W-:Y:S01]  /*a940*/  IMAD.MOV R24, RZ, RZ, -R6.reuse ;  /* 0x000000ffff187224 */ /* 0x100fe200078e0a06 */
[-C--:B------:R-:W-:Y:S01]  /*a950*/  FMNMX.NAN R10, R21, R136.reuse, !PT ;  /* 0x00000088150a7209 */ /* 0x080fe20007820000 */
[----:B------:R-:W-:Y:S01]  /*a960*/  FADD R19, R19, -12582912 ;  /* 0xcb40000013137421 */ /* 0x000fe20000000000 */
[----:B------:R-:W-:Y:S01]  /*a970*/  SHF.R.S32.HI R23, RZ, 0x1f, R6 ;  /* 0x0000001fff177819 */ /* 0x000fe20000011406 */
[----:B------:R-:W-:Y:S01]  /*a980*/  FADD R14, R14, -12582912 ;  /* 0xcb4000000e0e7421 */ /* 0x000fe20000000000 */
[----:B------:R-:W-:Y:S01]  /*a990*/  FMNMX.NAN R12, R51, R136, !PT ;  /* 0x00000088330c7209 */ /* 0x000fe20007820000 */
[----:B------:R-:W-:Y:S01]  /*a9a0*/  FFMA R7, R137, R50, R7 ;  /* 0x0000003289077223 */ /* 0x000fe20000000007 */
[----:B------:R-:W-:Y:S01]  /*a9b0*/  F2I.NTZ R4, R4 ;  /* 0x0000000400047305 */ /* 0x000fe20000203100 */
[----:B------:R-:W-:Y:S01]  /*a9c0*/  IMAD R24, R138, R24, R9 ;  /* 0x000000188a187224 */ /* 0x000fe200078e0209 */
[----:B------:R-:W-:Y:S01]  /*a9d0*/  FMNMX.NAN R9, R39, R136, !PT ;  /* 0x0000008827097209 */ /* 0x000fe20007820000 */
[----:B------:R-:W-:Y:S01]  /*a9e0*/  FFMA R19, R137, R42, R19 ;  /* 0x0000002a89137223 */ /* 0x000fe20000000013 */
[-C--:B------:R-:W-:Y:S01]  /*a9f0*/  FMNMX.NAN R7, R7, R136.reuse, !PT ;  /* 0x0000008807077209 */ /* 0x080fe20007820000 */
[----:B------:R-:W-:Y:S01]  /*aa00*/  FFMA R43, R137, R43, R14 ;  /* 0x0000002b892b7223 */ /* 0x000fe2000000000e */
[--C-:B------:R-:W-:Y:S01]  /*aa10*/  SHF.R.S32.HI R18, RZ, 0x1f, R8.reuse ;  /* 0x0000001fff127819 */ /* 0x100fe20000011408 */
[----:B------:R-:W-:Y:S01]  /*aa20*/  IMAD.MOV R22, RZ, RZ, -R8 ;  /* 0x000000ffff167224 */ /* 0x000fe200078e0a08 */
[-C--:B------:R-:W-:Y:S01]  /*aa30*/  FMNMX.NAN R19, R19, R136.reuse, !PT ;  /* 0x0000008813137209 */ /* 0x080fe20007820000 */
[----:B------:R-:W-:Y:S01]  /*aa40*/  IMAD.SHL.U32 R24, R24, 0x20, RZ ;  /* 0x0000002018187824 */ /* 0x000fe200078e00ff */
[----:B------:R-:W-:Y:S01]  /*aa50*/  FMNMX.NAN R14, R43, R136, !PT ;  /* 0x000000882b0e7209 */ /* 0x000fe20007820000 */
[----:B------:R-:W-:Y:S01]  /*aa60*/  IMAD R22, R138, R22, R11 ;  /* 0x000000168a167224 */ /* 0x000fe200078e020b */
[----:B------:R-:W1:Y:S01]  /*aa70*/  F2I.NTZ R5, R5 ;  /* 0x0000000500057305 */ /* 0x000e620000203100 */
[----:B------:R-:W-:Y:S01]  /*aa80*/  IMAD R23, R23, c[0x0][0x278], RZ ;  /* 0x00009e0017177a24 */ /* 0x000fe200078e02ff */
[----:B------:R-:W-:Y:S01]  /*aa90*/  SHF.R.S32.HI R25, RZ, 0x1f, R24 ;  /* 0x0000001fff197819 */ /* 0x000fe20000011418 */
[----:B------:R-:W-:-:S02]  /*aaa0*/  IMAD.SHL.U32 R22, R22, 0x20, RZ ;  /* 0x0000002016167824 */ /* 0x000fc400078e00ff */
[C---:B------:R-:W-:Y:S02]  /*aab0*/  IMAD R16, R6.reuse, c[0x0][0x27c], R23 ;  /* 0x00009f0006107a24 */ /* 0x040fe400078e0217 */
[----:B------:R-:W-:Y:S01]  /*aac0*/  IMAD.WIDE.U32 R24, R6, c[0x0][0x278], R24 ;  /* 0x00009e0006187a25 */ /* 0x000fe200078e0018 */
[----:B------:R-:W-:Y:S01]  /*aad0*/  F2I.NTZ R10, R10 ;  /* 0x0000000a000a7305 */ /* 0x000fe20000203100 */
[----:B------:R-:W-:Y:S02]  /*aae0*/  SHF.R.S32.HI R23, RZ, 0x1f, R22 ;  /* 0x0000001fff177819 */ /* 0x000fe40000011416 */
[----:B------:R-:W-:Y:S01]  /*aaf0*/  IMAD R21, R141, R8, RZ ;  /* 0x000000088d157224 */ /* 0x000fe200078e02ff */
[----:B------:R-:W-:Y:S01]  /*ab00*/  IADD3 R24, P1, P0, R144, c[0x0][0x270], R24 ;  /* 0x00009c0090187a10 */ /* 0x000fe2000783e018 */
[----:B------:R-:W-:Y:S02]  /*ab10*/  IMAD.IADD R16, R25, 0x1, R16 ;  /* 0x0000000119107824 */ /* 0x000fe400078e0210 */
[-C--:B------:R-:W-:Y:S01]  /*ab20*/  IMAD R18, R18, R142.reuse, R21 ;  /* 0x0000008e12127224 */ /* 0x080fe200078e0215 */
[----:B------:R-:W2:Y:S01]  /*ab30*/  F2I.NTZ R9, R9 ;  /* 0x0000000900097305 */ /* 0x000ea20000203100 */
[----:B------:R-:W-:Y:S01]  /*ab40*/  IMAD.WIDE.U32 R22, R8, R142, R22 ;  /* 0x0000008e08167225 */ /* 0x000fe200078e0016 */
[----:B-1----:R-:W-:-:S02]  /*ab50*/  I2IP.S8.S32.SAT R4, R5, R4, RZ ;  /* 0x0000000405047239 */ /* 0x002fc400000010ff */
[----:B------:R-:W-:Y:S01]  /*ab60*/  IADD3.X R25, R143, c[0x0][0x274], R16, P1, P0 ;  /* 0x00009d008f197a10 */ /* 0x000fe20000fe0410 */
[----:B------:R-:W-:Y:S01]  /*ab70*/  IMAD.IADD R18, R23, 0x1, R18 ;  /* 0x0000000117127824 */ /* 0x000fe200078e0212 */
[----:B------:R-:W-:Y:S02]  /*ab80*/  IADD3 R22, P1, P0, R145, R140, R22 ;  /* 0x0000008c91167210 */ /* 0x000fe4000783e016 */
[----:B------:R-:W-:Y:S02]  /*ab90*/  F2I.NTZ R7, R7 ;  /* 0x0000000700077305 */ /* 0x000fe40000203100 */
[----:B------:R-:W-:-:S06]  /*aba0*/  IADD3.X R23, R146, R139, R18, P1, P0 ;  /* 0x0000008b92177210 */ /* 0x000fcc0000fe0412 */
        /* <DEDUP_REMOVED lines=10> */
[----:B------:R-:W-:-:S04]  /*ac50*/  @P3 IMAD.HI.U32 R10, R13, R134, RZ ;  /* 0x000000860d0a3227 */ /* 0x000fc800078e00ff */
[----:B-1----:R-:W-:Y:S01]  /*ac60*/  IMAD.MOV.U32 R5, RZ, RZ, R11 ;  /* 0x000000ffff057224 */ /* 0x002fe200078e000b */
[----:B------:R-:W-:-:S05]  /*ac70*/  @P3 SHF.R.U32.HI R5, RZ, R132, R19 ;  /* 0x00000084ff053219 */ /* 0x000fca0000011613 */
[----:B------:R-:W-:-:S04]  /*ac80*/  IMAD.MOV R24, RZ, RZ, -R5 ;  /* 0x000000ffff187224 */ /* 0x000fc800078e0a05 */
[----:B------:R-:W-:-:S04]  /*ac90*/  IMAD R24, R138, R24, R11 ;  /* 0x000000188a187224 */ /* 0x000fc800078e020b */
[----:B------:R-:W-:-:S05]  /*aca0*/  IMAD.SHL.U32 R24, R24, 0x20, RZ ;  /* 0x0000002018187824 */ /* 0x000fca00078e00ff */
[----:B------:R-:W-:-:S05]  /*acb0*/  SHF.R.S32.HI R25, RZ, 0x1f, R24 ;  /* 0x0000001fff197819 */ /* 0x000fca0000011418 */
[----:B------:R-:W-:-:S05]  /*acc0*/  IMAD.WIDE.U32 R24, R5, c[0x0][0x278], R24 ;  /* 0x00009e0005187a25 */ /* 0x000fca00078e0018 */
[----:B------:R-:W-:Y:S02]  /*acd0*/  IADD3 R24, P1, P0, R144, c[0x0][0x270], R24 ;  /* 0x00009c0090187a10 */ /* 0x000fe4000783e018 */
[C-C-:B--2---:R-:W-:Y:S02]  /*ace0*/  PRMT R7, R2.reuse, 0xaaa2, R2.reuse ;  /* 0x0000aaa202077816 */ /* 0x144fe40000000002 */
        /* <DEDUP_REMOVED lines=83> */
[----:B------:R-:W-:Y:S01]  /*b220*/  FFMA R9, R137, R90, R9 ;  /* 0x0000005a89097223 */ /* 0x000fe20000000009 */
[--C-:B------:R-:W-:Y:S01]  /*b230*/  PRMT R14, R3, 0x9991, R3.reuse ;  /* 0x00009991030e7816 */ /* 0x100fe20000000003 */
[----:B------:R-:W-:Y:S01]  /*b240*/  FFMA R91, R137, R91, R6 ;  /* 0x0000005b895b7223 */ /* 0x000fe20000000006 */
[----:B------:R-:W-:Y:S01]  /*b250*/  IADD3 R7, R7, 0x4b400000, RZ ;  /* 0x4b40000007077810 */ /* 0x000fe20007ffe0ff */
[----:B------:R-:W-:Y:S01]  /*b260*/  FADD R6, R8, -12582912 ;  /* 0xcb40000008067421 */ /* 0x000fe20000000000 */
[----:B------:R-:W-:-:S02]  /*b270*/  PRMT R8, R3, 0xbbb3, R3 ;  /* 0x0000bbb303087816 */ /* 0x000fc40000000003 */
[----:B-1----:R-:W-:Y:S01]  /*b280*/  FMNMX.NAN R4, R9, R136, !PT ;  /* 0x0000008809047209 */ /* 0x002fe20007820000 */
[----:B------:R-:W-:Y:S01]  /*b290*/  FFMA R87, R137, R87, R6 ;  /* 0x0000005789577223 */ /* 0x000fe20000000006 */
[----:B------:R-:W-:Y:S01]  /*b2a0*/  PRMT R9, R3, 0xaaa2, R3 ;  /* 0x0000aaa203097816 */ /* 0x000fe20000000003 */
[----:B------:R-:W-:Y:S01]  /*b2b0*/  IMAD.MOV.U32 R6, RZ, RZ, R13 ;  /* 0x000000ffff067224 */ /* 0x000fe200078e000d */
[----:B------:R-:W-:Y:S01]  /*b2c0*/  IADD3 R8, R8, 0x4b400000, RZ ;  /* 0x4b40000008087810 */ /* 0x000fe20007ffe0ff */
[----:B------:R-:W-:Y:S01]  /*b2d0*/  FADD R7, R7, -12582912 ;  /* 0xcb40000007077421 */ /* 0x000fe20000000000 */
[----:B------:R-:W-:Y:S01]  /*b2e0*/  @P3 SHF.R.U32.HI R6, RZ, R132, R11 ;  /* 0x00000084ff063219 */ /* 0x000fe2000001160b */
[----:B------:R-:W-:Y:S01]  /*b2f0*/  F2I.NTZ R4, R4 ;  /* 0x0000000400047305 */ /* 0x000fe20000203100 */
[----:B------:R-:W-:Y:S01]  /*b300*/  IADD3 R9, R9, 0x4b400000, RZ ;  /* 0x4b40000009097810 */ /* 0x000fe20007ffe0ff */
[----:B------:R-:W-:Y:S01]  /*b310*/  FADD R8, R8, -12582912 ;  /* 0xcb40000008087421 */ /* 0x000fe20000000000 */
[----:B------:R-:W-:Y:S01]  /*b320*/  PRMT R11, R3, 0x8880, R3 ;  /* 0x00008880030b7816 */ /* 0x000fe20000000003 */
[----:B------:R-:W-:Y:S01]  /*b330*/  IMAD.MOV R22, RZ, RZ, -R6 ;  /* 0x000000ffff167224 */ /* 0x000fe200078e0a06 */
[----:B------:R-:W-:Y:S01]  /*b340*/  IADD3 R14, R14, 0x4b400000, RZ ;  /* 0x4b4000000e0e7810 */ /* 0x000fe20007ffe0ff */
[----:B------:R-:W-:Y:S01]  /*b350*/  FADD R9, R9, -12582912 ;  /* 0xcb40000009097421 */ /* 0x000fe20000000000 */
[----:B------:R-:W-:Y:S01]  /*b360*/  IADD3 R11, R11, 0x4b400000, RZ ;  /* 0x4b4000000b0b7810 */ /* 0x000fe20007ffe0ff */
[----:B------:R-:W-:Y:S01]  /*b370*/  FFMA R99, R137, R99, R8 ;  /* 0x0000006389637223 */ /* 0x000fe20000000008 */
[----:B------:R-:W-:Y:S01]  /*b380*/  FMNMX.NAN R5, R91, R136, !PT ;  /* 0x000000885b057209 */ /* 0x000fe20007820000 */
[----:B------:R-:W-:Y:S01]  /*b390*/  IMAD.MOV.U32 R8, RZ, RZ, R15 ;  /* 0x000000ffff087224 */ /* 0x000fe200078e000f */
[----:B------:R-:W-:Y:S01]  /*b3a0*/  @P3 SHF.R.U32.HI R8, RZ, R147, R12 ;  /* 0x00000093ff083219 */ /* 0x000fe2000001160c */
[----:B------:R-:W-:Y:S01]  /*b3b0*/  IMAD R22, R138, R22, R13 ;  /* 0x000000168a167224 */ /* 0x000fe200078e020d */
[----:B------:R-:W-:Y:S01]  /*b3c0*/  FMNMX.NAN R12, R99, R136, !PT ;  /* 0x00000088630c7209 */ /* 0x000fe20007820000 */
[----:B------:R-:W-:Y:S01]  /*b3d0*/  FFMA R9, R137, R98, R9 ;  /* 0x0000006289097223 */ /* 0x000fe20000000009 */
[-C--:B------:R-:W-:Y:S01]  /*b3e0*/  FMNMX.NAN R10, R87, R136.reuse, !PT ;  /* 0x00000088570a7209 */ /* 0x080fe20007820000 */
[----:B------:R-:W-:Y:S01]  /*b3f0*/  FADD R13, R11, -12582912 ;  /* 0xcb4000000b0d7421 */ /* 0x000fe20000000000 */
[----:B------:R-:W-:Y:S01]  /*b400*/  SHF.R.S32.HI R19, RZ, 0x1f, R6 ;  /* 0x0000001fff137819 */ /* 0x000fe20000011406 */
[----:B------:R-:W-:Y:S01]  /*b410*/  FADD R14, R14, -12582912 ;  /* 0xcb4000000e0e7421 */ /* 0x000fe20000000000 */
[----:B------:R-:W-:Y:S01]  /*b420*/  FMNMX.NAN R9, R9, R136, !PT ;  /* 0x0000008809097209 */ /* 0x000fe20007820000 */
[C---:B------:R-:W-:Y:S01]  /*b430*/  FFMA R7, R137.reuse, R86, R7 ;  /* 0x0000005689077223 */ /* 0x040fe20000000007 */
[----:B------:R-:W1:Y:S01]  /*b440*/  F2I.NTZ R5, R5 ;  /* 0x0000000500057305 */ /* 0x000e620000203100 */
[C---:B------:R-:W-:Y:S01]  /*b450*/  FFMA R13, R137.reuse, R94, R13 ;  /* 0x0000005e890d7223 */ /* 0x040fe2000000000d */
[----:B------:R-:W-:Y:S01]  /*b460*/  SHF.R.S32.HI R18, RZ, 0x1f, R8 ;  /* 0x0000001fff127819 */ /* 0x000fe20000011408 */
        /* <DEDUP_REMOVED lines=11> */
[C---:B------:R-:W-:Y:S01]  /*b520*/  IMAD R16, R6.reuse, c[0x0][0x27c], R19 ;  /* 0x00009f0006107a24 */ /* 0x040fe200078e0213 */
[----:B-1----:R-:W-:Y:S01]  /*b530*/  I2IP.S8.S32.SAT R4, R5, R4, RZ ;  /* 0x0000000405047239 */ /* 0x002fe200000010ff */
[----:B------:R-:W-:Y:S01]  /*b540*/  IMAD.WIDE.U32 R22, R6, c[0x0][0x278], R22 ;  /* 0x00009e0006167a25 */ /* 0x000fe200078e0016 */
[----:B------:R-:W1:Y:S01]  /*b550*/  F2I.NTZ R12, R12 ;  /* 0x0000000c000c7305 */ /* 0x000e620000203100 */
[----:B------:R-:W-:Y:S02]  /*b560*/  SHF.R.S32.HI R21, RZ, 0x1f, R20 ;  /* 0x0000001fff157819 */ /* 0x000fe40000011414 */
[----:B------:R-:W-:Y:S01]  /*b570*/  IMAD R13, R141, R8, RZ ;  /* 0x000000088d0d7224 */ /* 0x000fe200078e02ff */
[----:B------:R-:W-:Y:S01]  /*b580*/  IADD3 R22, P1, P0, R144, c[0x0][0x270], R22 ;  /* 0x00009c0090167a10 */ /* 0x000fe2000783e016 */
[----:B------:R-:W-:Y:S02]  /*b590*/  IMAD.IADD R16, R23, 0x1, R16 ;  /* 0x0000000117107824 */ /* 0x000fe400078e0210 */
[-C--:B------:R-:W-:Y:S01]  /*b5a0*/  IMAD R13, R18, R142.reuse, R13 ;  /* 0x0000008e120d7224 */ /* 0x080fe200078e020d */
[----:B------:R-:W-:Y:S01]  /*b5b0*/  F2I.NTZ R7, R7 ;  /* 0x0000000700077305 */ /* 0x000fe20000203100 */
[----:B------:R-:W-:Y:S01]  /*b5c0*/  IMAD.WIDE.U32 R20, R8, R142, R20 ;  /* 0x0000008e08147225 */ /* 0x000fe200078e0014 */
[----:B------:R-:W-:-:S03]  /*b5d0*/  IADD3.X R23, R143, c[0x0][0x274], R16, P1, P0 ;  /* 0x00009d008f177a10 */ /* 0x000fc60000fe0410 */
[----:B------:R-:W-:Y:S01]  /*b5e0*/  IMAD.IADD R13, R21, 0x1, R13 ;  /* 0x00000001150d7824 */ /* 0x000fe200078e020d */
[----:B------:R-:W-:Y:S02]  /*b5f0*/  IADD3 R20, P1, P0, R145, R140, R20 ;  /* 0x0000008c91147210 */ /* 0x000fe4000783e014 */
[----:B------:R-:W2:Y:S01]  /*b600*/  F2I.NTZ R10, R10 ;  /* 0x0000000a000a7305 */ /* 0x000ea20000203100 */
[----:B-1----:R-:W-:Y:S02]  /*b610*/  I2IP.S8.S32.SAT R5, R12, R9, RZ ;  /* 0x000000090c057239 */ /* 0x002fe400000010ff */
[----:B------:R-:W-:-:S05]  /*b620*/  IADD3.X R21, R146, R139, R13, P1, P0 ;  /* 0x0000008b92157210 */ /* 0x000fca0000fe040d */
[----:B------:R-:W-:Y:S08]  /*b630*/  F2I.NTZ R14, R14 ;  /* 0x0000000e000e7305 */ /* 0x000ff00000203100 */
[----:B------:R-:W1:Y:S01]  /*b640*/  F2I.NTZ R11, R11 ;  /* 0x0000000b000b7305 */ /* 0x000e620000203100 */
[----:B--2---:R-:W-:Y:S02]  /*b650*/  I2IP.S8.S32.SAT R4, R10, R7, R4 ;  /* 0x000000070a047239 */ /* 0x004fe40000001004 */
[----:B-1----:R-:W-:-:S05]  /*b660*/  I2IP.S8.S32.SAT R5, R11, R14, R5 ;  /* 0x0000000e0b057239 */ /* 0x002fca0000001005 */
[----:B------:R1:W-:Y:S04]  /*b670*/  @P6 STG.E.64 [R22.64], R4 ;  /* 0x0000000416006986 */ /* 0x0003e8000c101b10 */
[----:B------:R-:W2:Y:S01]  /*b680*/  @P5 LDG.E.LTC128B.64 R2, [R20.64] ;  /* 0x0000001014025981 */ /* 0x000ea2000c1e1b20 */
[C---:B------:R-:W-:Y:S01]  /*b690*/  @P3 IMAD.HI.U32 R134, R17.reuse, R134, RZ ;  /* 0x0000008611863227 */ /* 0x040fe200078e00ff */
[----:B------:R-:W-:Y:S02]  /*b6a0*/  ISETP.LT.AND P4, PT, R17, R148, !P4 ;  /* 0x000000941100720c */ /* 0x000fe40006781270 */
[C-C-:B--2---:R-:W-:Y:S02]  /*b6b0*/  PRMT R9, R2.reuse, 0xaaa2, R2.reuse ;  /* 0x0000aaa202097816 */ /* 0x144fe40000000002 */
[----:B------:R-:W-:-:S02]  /*b6c0*/  PRMT R7, R2, 0x8880, R2 ;  /* 0x0000888002077816 */ /* 0x000fc40000000002 */
[----:B------:R-:W-:Y:S02]  /*b6d0*/  IADD3 R9, R9, 0x4b400000, RZ ;  /* 0x4b40000009097810 */ /* 0x000fe40007ffe0ff */
[--C-:B------:R-:W-:Y:S02]  /*b6e0*/  PRMT R8, R2, 0xbbb3, R2.reuse ;  /* 0x0000bbb302087816 */ /* 0x100fe40000000002 */
[----:B------:R-:W-:Y:S01]  /*b6f0*/  IADD3 R7, R7, 0x4b400000, RZ ;  /* 0x4b40000007077810 */ /* 0x000fe20007ffe0ff */
[----:B------:R-:W-:Y:S01]  /*b700*/  FADD R9, R9, -12582912 ;  /* 0xcb40000009097421 */ /* 0x000fe20000000000 */
[----:B------:R-:W-:Y:S02]  /*b710*/  IADD3 R8, R8, 0x4b400000, RZ ;  /* 0x4b40000008087810 */ /* 0x000fe40007ffe0ff */
[----:B------:R-:W-:Y:S01]  /*b720*/  PRMT R6, R2, 0x9991, R2 ;  /* 0x0000999102067816 */ /* 0x000fe20000000002 */
[----:B-1----:R-:W-:Y:S01]  /*b730*/  FADD R5, R7, -12582912 ;  /* 0xcb40000007057421 */ /* 0x002fe20000000000 */
        /* <DEDUP_REMOVED lines=8> */
[----:B------:R-:W-:Y:S01]  /*b7c0*/  PRMT R11, R3, 0xaaa2, R3 ;  /* 0x0000aaa2030b7816 */ /* 0x000fe20000000003 */
[----:B------:R-:W-:Y:S01]  /*b7d0*/  FADD R6, R6, -12582912 ;  /* 0xcb40000006067421 */ /* 0x000fe20000000000 */
[-C--:B------:R-:W-:Y:S01]  /*b7e0*/  FMNMX.NAN R8, R5, R136.reuse, !PT ;  /* 0x0000008805087209 */ /* 0x080fe20007820000 */
[----:B------:R-:W-:Y:S01]  /*b7f0*/  @P3 IMAD.HI.U32 R5, R15, R133, RZ ;  /* 0x000000850f053227 */ /* 0x000fe200078e00ff */
[----:B------:R-:W-:Y:S01]  /*b800*/  IADD3 R11, R11, 0x4b400000, RZ ;  /* 0x4b4000000b0b7810 */ /* 0x000fe20007ffe0ff */
[----:B------:R-:W-:Y:S01]  /*b810*/  F2I.NTZ R4, R4 ;  /* 0x0000000400047305 */ /* 0x000fe20000203100 */
[----:B------:R-:W-:Y:S01]  /*b820*/  FMNMX.NAN R9, R9, R136, !PT ;  /* 0x0000008809097209 */ /* 0x000fe20007820000 */
[----:B------:R-:W-:Y:S01]  /*b830*/  IMAD.MOV.U32 R7, RZ, RZ, R15 ;  /* 0x000000ffff077224 */ /* 0x000fe200078e000f */
[----:B------:R-:W-:Y:S01]  /*b840*/  @P3 SHF.R.U32.HI R7, RZ, R132, R5 ;  /* 0x00000084ff073219 */ /* 0x000fe20000011605 */
[----:B------:R-:W-:Y:S01]  /*b850*/  FADD R10, R10, -12582912 ;  /* 0xcb4000000a0a7421 */ /* 0x000fe20000000000 */
[----:B------:R-:W-:Y:S01]  /*b860*/  PRMT R5, R3, 0x8880, R3 ;  /* 0x0000888003057816 */ /* 0x000fe20000000003 */
[----:B------:R-:W-:-:S02]  /*b870*/  FFMA R113, R137, R113, R6 ;  /* 0x0000007189717223 */ /* 0x000fc40000000006 */
[----:B------:R-:W-:Y:S01]  /*b880*/  FFMA R101, R137, R101, R10 ;  /* 0x0000006589657223 */ /* 0x000fe2000000000a */
[----:B------:R-:W-:Y:S01]  /*b890*/  PRMT R10, R3, 0x9991, R3 ;  /* 0x00009991030a7816 */ /* 0x000fe20000000003 */
[----:B------:R-:W-:Y:S01]  /*b8a0*/  IMAD.MOV.U32 R6, RZ, RZ, R17 ;  /* 0x000000ffff067224 */ /* 0x000fe200078e0011 */
[----:B------:R-:W-:Y:S01]  /*b8b0*/  @P3 SHF.R.U32.HI R6, RZ, R147, R134 ;  /* 0x00000093ff063219 */ /* 0x000fe20000011686 */
[----:B------:R-:W-:Y:S01]  /*b8c0*/  FADD R11, R11, -12582912 ;  /* 0xcb4000000b0b7421 */ /* 0x000fe20000000000 */
[----:B------:R-:W-:Y:S01]  /*b8d0*/  IADD3 R5, R5, 0x4b400000, RZ ;  /* 0x4b40000005057810 */ /* 0x000fe20007ffe0ff */
[----:B------:R-:W1:Y:S01]  /*b8e0*/  F2I.NTZ R9, R9 ;  /* 0x0000000900097305 */ /* 0x000e620000203100 */
[----:B------:R-:W-:Y:S01]  /*b8f0*/  IADD3 R13, R10, 0x4b400000, RZ ;  /* 0x4b4000000a0d7810 */ /* 0x000fe20007ffe0ff */
[----:B------:R-:W-:Y:S01]  /*b900*/  FFMA R11, R137, R100, R11 ;  /* 0x00000064890b7223 */ /* 0x000fe2000000000b */
[-C--:B------:R-:W-:Y:S01]  /*b910*/  FMNMX.NAN R101, R101, R136.reuse, !PT ;  /* 0x0000008865657209 */ /* 0x080fe20007820000 */
[--C-:B------:R-:W-:Y:S01]  /*b920*/  IMAD.MOV R10, RZ, RZ, -R6.reuse ;  /* 0x000000ffff0a7224 */ /* 0x100fe200078e0a06 */
[-C--:B------:R-:W-:Y:S01]  /*b930*/  FMNMX.NAN R113, R113, R136.reuse, !PT ;  /* 0x0000008871717209 */ /* 0x080fe20007820000 */
[----:B------:R-:W-:Y:S01]  /*b940*/  FADD R5, R5, -12582912 ;  /* 0xcb40000005057421 */ /* 0x000fe20000000000 */
[----:B------:R-:W-:Y:S01]  /*b950*/  FMNMX.NAN R12, R11, R136, !PT ;  /* 0x000000880b0c7209 */ /* 0x000fe20007820000 */
[----:B------:R-:W-:Y:S01]  /*b960*/  FADD R14, R13, -12582912 ;  /* 0xcb4000000d0e7421 */ /* 0x000fe20000000000 */
[----:B------:R-:W-:Y:S01]  /*b970*/  F2I.NTZ R101, R101 ;  /* 0x0000006500657305 */ /* 0x000fe20000203100 */
[----:B------:R-:W-:Y:S01]  /*b980*/  FFMA R5, R137, R104, R5 ;  /* 0x0000006889057223 */ /* 0x000fe20000000005 */
[----:B------:R-:W-:Y:S01]  /*b990*/  SHF.R.S32.HI R13, RZ, 0x1f, R6 ;  /* 0x0000001fff0d7819 */ /* 0x000fe20000011406 */
[----:B------:R-:W-:-:S02]  /*b9a0*/  IMAD R10, R138, R10, R17 ;  /* 0x0000000a8a0a7224 */ /* 0x000fc400078e0211 */
[----:B------:R-:W-:Y:S02]  /*b9b0*/  IMAD.MOV R11, RZ, RZ, -R7 ;  /* 0x000000ffff0b7224 */ /* 0x000fe400078e0a07 */
[----:B------:R-:W-:Y:S01]  /*b9c0*/  FFMA R105, R137, R105, R14 ;  /* 0x0000006989697223 */ /* 0x000fe2000000000e */
[----:B------:R-:W2:Y:S01]  /*b9d0*/  F2I.NTZ R12, R12 ;  /* 0x0000000c000c7305 */ /* 0x000ea20000203100 */
[----:B------:R-:W-:Y:S01]  /*b9e0*/  IMAD.SHL.U32 R14, R10, 0x20, RZ ;  /* 0x000000200a0e7824 */ /* 0x000fe200078e00ff */
[----:B------:R-:W-:Y:S01]  /*b9f0*/  FMNMX.NAN R10, R5, R136, !PT ;  /* 0x00000088050a7209 */ /* 0x000fe20007820000 */
[----:B------:R-:W-:Y:S01]  /*ba00*/  IMAD R11, R138, R11, R15 ;  /* 0x0000000b8a0b7224 */ /* 0x000fe200078e020f */
[----:B------:R-:W-:Y:S01]  /*ba10*/  SHF.R.S32.HI R5, RZ, 0x1f, R7 ;  /* 0x0000001fff057819 */ /* 0x000fe20000011407 */
[----:B------:R-:W-:Y:S01]  /*ba20*/  IMAD R141, R141, R6, RZ ;  /* 0x000000068d8d7224 */ /* 0x000fe200078e02ff */
[----:B------:R-:W-:Y:S01]  /*ba30*/  FMNMX.NAN R105, R105, R136, !PT ;  /* 0x0000008869697209 */ /* 0x000fe20007820000 */
[----:B------:R-:W-:Y:S01]  /*ba40*/  IMAD.SHL.U32 R18, R11, 0x20, RZ ;  /* 0x000000200b127824 */ /* 0x000fe200078e00ff */
[----:B------:R-:W-:Y:S01]  /*ba50*/  SHF.R.S32.HI R15, RZ, 0x1f, R14 ;  /* 0x0000001fff0f7819 */ /* 0x000fe2000001140e */
[----:B------:R-:W-:Y:S01]  /*ba60*/  IMAD R16, R5, c[0x0][0x278], RZ ;  /* 0x00009e0005107a24 */ /* 0x000fe200078e02ff */
[----:B------:R-:W-:Y:S01]  /*ba70*/  F2I.NTZ R8, R8 ;  /* 0x0000000800087305 */ /* 0x000fe20000203100 */
[-C--:B------:R-:W-:Y:S01]  /*ba80*/  IMAD R13, R13, R142.reuse, R141 ;  /* 0x0000008e0d0d7224 */ /* 0x080fe200078e028d */
[----:B------:R-:W-:Y:S01]  /*ba90*/  SHF.R.S32.HI R19, RZ, 0x1f, R18 ;  /* 0x0000001fff137819 */ /* 0x000fe20000011412 */
[----:B------:R-:W-:Y:S01]  /*baa0*/  IMAD.WIDE.U32 R14, R6, R142, R14 ;  /* 0x0000008e060e7225 */ /* 0x000fe200078e000e */
[----:B-1----:R-:W-:-:S02]  /*bab0*/  I2IP.S8.S32.SAT R4, R9, R4, RZ ;  /* 0x0000000409047239 */ /* 0x002fc400000010ff */
[----:B--2---:R-:W-:Y:S01]  /*bac0*/  I2IP.S8.S32.SAT R12, R101, R12, RZ ;  /* 0x0000000c650c7239 */ /* 0x004fe200000010ff */
[----:B------:R-:W-:Y:S01]  /*bad0*/  IMAD.IADD R13, R15, 0x1, R13 ;  /* 0x000000010f0d7824 */ /* 0x000fe200078e020d */
[----:B------:R-:W1:Y:S01]  /*bae0*/  F2I.NTZ R113, R113 ;  /* 0x0000007100717305 */ /* 0x000e620000203100 */
[----:B------:R-:W-:Y:S01]  /*baf0*/  IMAD R16, R7, c[0x0][0x27c], R16 ;  /* 0x00009f0007107a24 */ /* 0x000fe200078e0210 */
[----:B------:R-:W-:Y:S01]  /*bb00*/  IADD3 R140, P1, P0, R145, R140, R14 ;  /* 0x0000008c918c7210 */ /* 0x000fe2000783e00e */
[----:B------:R-:W-:-:S03]  /*bb10*/  IMAD.WIDE.U32 R18, R7, c[0x0][0x278], R18 ;  /* 0x00009e0007127a25 */ /* 0x000fc600078e0012 */
[----:B------:R-:W-:Y:S01]  /*bb20*/  IADD3.X R141, R146, R139, R13, P1, P0 ;  /* 0x0000008b928d7210 */ /* 0x000fe20000fe040d */
[----:B------:R-:W-:Y:S01]  /*bb30*/  IMAD.IADD R16, R19, 0x1, R16 ;  /* 0x0000000113107824 */ /* 0x000fe200078e0210 */
[----:B------:R-:W-:Y:S01]  /*bb40*/  F2I.NTZ R10, R10 ;  /* 0x0000000a000a7305 */ /* 0x000fe20000203100 */
[----:B------:R-:W-:-:S04]  /*bb50*/  IADD3 R18, P1, P0, R144, c[0x0][0x270], R18 ;  /* 0x00009c0090127a10 */ /* 0x000fc8000783e012 */
[----:B------:R-:W-:-:S03]  /*bb60*/  IADD3.X R19, R143, c[0x0][0x274], R16, P1, P0 ;  /* 0x00009d008f137a10 */ /* 0x000fc60000fe0410 */
        /* <DEDUP_REMOVED lines=16> */
[----:B------:R-:W-:-:S02]  /*bc70*/  FADD R6, R6, -12582912 ;  /* 0xcb40000006067421 */ /* 0x000fc40000000000 */
[----:B------:R-:W-:Y:S01]  /*bc80*/  FFMA R111, R137, R111, R2 ;  /* 0x0000006f896f7223 */ /* 0x000fe20000000002 */
[--C-:B------:R-:W-:Y:S01]  /*bc90*/  PRMT R2, R3, 0xaaa2, R3.reuse ;  /* 0x0000aaa203027816 */ /* 0x100fe20000000003 */
[----:B-1----:R-:W-:Y:S01]  /*bca0*/  FFMA R5, R137, R110, R8 ;  /* 0x0000006e89057223 */ /* 0x002fe20000000008 */
[--C-:B------:R-:W-:Y:S01]  /*bcb0*/  PRMT R8, R3, 0xbbb3, R3.reuse ;  /* 0x0000bbb303087816 */ /* 0x100fe20000000003 */
[----:B------:R-:W-:Y:S01]  /*bcc0*/  FFMA R115, R137, R115, R6 ;  /* 0x0000007389737223 */ /* 0x000fe20000000006 */
[----:B------:R-:W-:Y:S01]  /*bcd0*/  PRMT R6, R3, 0x8880, R3 ;  /* 0x0000888003067816 */ /* 0x000fe20000000003 */
[----:B------:R-:W-:Y:S01]  /*bce0*/  FADD R7, R7, -12582912 ;  /* 0xcb40000007077421 */ /* 0x000fe20000000000 */
[----:B------:R-:W-:Y:S02]  /*bcf0*/  IADD3 R2, R2, 0x4b400000, RZ ;  /* 0x4b40000002027810 */ /* 0x000fe40007ffe0ff */
[----:B------:R-:W-:Y:S01]  /*bd00*/  IADD3 R8, R8, 0x4b400000, RZ ;  /* 0x4b40000008087810 */ /* 0x000fe20007ffe0ff */
[----:B------:R-:W-:Y:S01]  /*bd10*/  FFMA R7, R137, R114, R7 ;  /* 0x0000007289077223 */ /* 0x000fe20000000007 */
[----:B------:R-:W-:Y:S01]  /*bd20*/  PRMT R3, R3, 0x9991, R3 ;  /* 0x0000999103037816 */ /* 0x000fe20000000003 */
[----:B------:R-:W-:Y:S01]  /*bd30*/  FADD R10, R2, -12582912 ;  /* 0xcb400000020a7421 */ /* 0x000fe20000000000 */
[----:B------:R-:W-:Y:S01]  /*bd40*/  IADD3 R6, R6, 0x4b400000, RZ ;  /* 0x4b40000006067810 */ /* 0x000fe20007ffe0ff */
[----:B------:R-:W-:Y:S01]  /*bd50*/  FADD R8, R8, -12582912 ;  /* 0xcb40000008087421 */ /* 0x000fe20000000000 */
[----:B------:R-:W-:Y:S01]  /*bd60*/  IADD3 R3, R3, 0x4b400000, RZ ;  /* 0x4b40000003037810 */ /* 0x000fe20007ffe0ff */
[----:B------:R-:W-:Y:S01]  /*bd70*/  IMAD.MOV.U32 R2, RZ, RZ, R17 ;  /* 0x000000ffff027224 */ /* 0x000fe200078e0011 */
[----:B------:R-:W-:Y:S01]  /*bd80*/  @P3 SHF.R.U32.HI R2, RZ, R132, R133 ;  /* 0x00000084ff023219 */ /* 0x000fe20000011685 */
[----:B------:R-:W-:Y:S01]  /*bd90*/  FADD R6, R6, -12582912 ;  /* 0xcb40000006067421 */ /* 0x000fe20000000000 */
[----:B------:R-:W-:Y:S01]  /*bda0*/  FMNMX.NAN R5, R5, R136, !PT ;  /* 0x0000008805057209 */ /* 0x000fe20007820000 */
[----:B------:R-:W-:Y:S01]  /*bdb0*/  FFMA R11, R137, R102, R10 ;  /* 0x00000066890b7223 */ /* 0x000fe2000000000a */
[-C--:B------:R-:W-:Y:S01]  /*bdc0*/  FMNMX.NAN R111, R111, R136.reuse, !PT ;  /* 0x000000886f6f7209 */ /* 0x080fe20007820000 */
[----:B------:R-:W-:Y:S01]  /*bdd0*/  FFMA R103, R137, R103, R8 ;  /* 0x0000006789677223 */ /* 0x000fe20000000008 */
[-C--:B------:R-:W-:Y:S01]  /*bde0*/  FMNMX.NAN R7, R7, R136.reuse, !PT ;  /* 0x0000008807077209 */ /* 0x080fe20007820000 */
[----:B------:R-:W-:Y:S01]  /*bdf0*/  FADD R8, R3, -12582912 ;  /* 0xcb40000003087421 */ /* 0x000fe20000000000 */
[----:B------:R-:W-:Y:S01]  /*be00*/  FMNMX.NAN R11, R11, R136, !PT ;  /* 0x000000880b0b7209 */ /* 0x000fe20007820000 */
[----:B------:R-:W-:Y:S01]  /*be10*/  FFMA R9, R137, R106, R6 ;  /* 0x0000006a89097223 */ /* 0x000fe20000000006 */
        /* <DEDUP_REMOVED lines=47> */
        .weak           $__internal_10_$__cuda_sm20_div_u64
        .type           $__internal_10_$__cuda_sm20_div_u64,@function
        .size           $__internal_10_$__cuda_sm20_div_u64,(.L_x_656 - $__internal_10_$__cuda_sm20_div_u64)
$__internal_10_$__cuda_sm20_div_u64:
[----:B------:R-:W-:Y:S02]  /*c110*/  MOV R158, R2 ;  /* 0x00000002009e7202 */ /* 0x000fe40000000f00 */
[----:B------:R-:W-:-:S04]  /*c120*/  MOV R159, R143 ;  /* 0x0000008f009f7202 */ /* 0x000fc80000000f00 */
[----:B------:R-:W1:Y:S08]  /*c130*/  I2F.U64.RP R138, R158 ;  /* 0x0000009e008a7312 */ /* 0x000e700000309000 */
[----:B-1----:R-:W1:Y:S02]  /*c140*/  MUFU.RCP R154, R138 ;  /* 0x0000008a009a7308 */ /* 0x002e640000001000 */
[----:B-1----:R-:W-:-:S06]  /*c150*/  IADD3 R154, R154, 0x1ffffffe, RZ ;  /* 0x1ffffffe9a9a7810 */ /* 0x002fcc0007ffe0ff */
[----:B------:R-:W1:Y:S02]  /*c160*/  F2I.U64.TRUNC R154, R154 ;  /* 0x0000009a009a7311 */ /* 0x000e64000020d800 */
[----:B-1----:R-:W-:-:S04]  /*c170*/  IMAD.WIDE.U32 R156, R154, R2, RZ ;  /* 0x000000029a9c7225 */ /* 0x002fc800078e00ff */
[----:B------:R-:W-:Y:S01]  /*c180*/  IMAD R157, R154, R143, R157 ;  /* 0x0000008f9a9d7224 */ /* 0x000fe200078e029d */
[----:B------:R-:W-:-:S03]  /*c190*/  IADD3 R153, P0, RZ, -R156, RZ ;  /* 0x8000009cff997210 */ /* 0x000fc60007f1e0ff */
[----:B------:R-:W-:Y:S01]  /*c1a0*/  IMAD R144, R155, R2, R157 ;  /* 0x000000029b907224 */ /* 0x000fe200078e029d */
[----:B------:R-:W-:Y:S01]  /*c1b0*/  MOV R157, R154 ;  /* 0x0000009a009d7202 */ /* 0x000fe20000000f00 */
        /* <DEDUP_REMOVED lines=52> */
[----:B------:R-:W-:Y:S06]  /*c500*/  RET.REL.NODEC R146 `(_ZN7cutlass6KernelINS_4conv6kernel23ImplicitGemmConvolutionINS1_11threadblock22ImplicitGemmMultistageINS_4gemm9GemmShapeILi128ELi64ELi64EEENS4_48Conv2dFpropActivationTileAccessIteratorOptimizedINS_11MatrixShapeILi128ELi64EEEaNS_6layout12TensorNCxHWxILi32EEENS_9transform29TransposePitchLinearThreadMapINSF_29PitchLinearWarpRakedThreadMapINS_16PitchLinearShapeILi4096ELi2EEELi64ENSI_ILi32ELi1EEELi16EEENSI_ILi2ELi16EEEEENS_12AlignedArrayIaLi16ELi16EEEEENSF_11threadblock25RegularTileAccessIteratorISB_aNSC_37RowMajorTensorOpMultiplicandCrosswiseILi8ELi32EEELi0ESN_Li16EEELNS_4arch14CacheOperation4KindE0ENS4_44Conv2dFpropFilterTileAccessIteratorOptimizedINSA_ILi64ELi64EEEaNSC_12TensorCxRSKxILi32EEENSG_INSH_INSI_ILi2048ELi2EEELi64ESK_Li16EEESM_EESP_Lb0EEENSS_IS10_aNSC_40ColumnMajorTensorOpMultiplicandCrosswiseILi8ELi32EEELi1ES15_Li16EEELSY_1ENS6_11threadblock9MmaPolicyINS6_4warp11MmaTensorOpINS7_ILi64ELi64ELi64EEEaSU_aS18_iSE_NS1C_17MmaTensorOpPolicyINSW_3MmaINS7_ILi16ELi8ELi32EEELi32EaNSC_8RowMajorEaNSC_11ColumnMajorEiS1I_NSW_21OpMultiplyAddSaturateEEENSA_ILi1ELi1EEEEELi1ELb1EbEENSA_ILi0ELi0EEES1P_Li1EEELi3EbEENS_8epilogue11threadblock19InterleavedEpilogueIS8_S1O_Li1ENS1T_37InterleavedConvPredicatedTileIteratorINS1T_34InterleavedConvOutputTileThreadMapINSA_ILi2ELi1EEENSA_ILi8ELi2EEELi64ELi8ELi8EEEaLi32EEENS1S_4warp24FragmentIteratorTensorOpIS1E_S1H_iNS_5ArrayIiLi4ELb1EEENSC_22ColumnMajorInterleavedILi32EEEEENS1S_6thread21LinearCombinationReluIaLi8EifLNS28_9ScaleType4KindE1ELNS_15FloatRoundStyleE2EEELi32EEENS1A_30GemmIdentityThreadblockSwizzleILi1EEELNS1_8OperatorE0ENS1_17Conv2dProblemSizeELNS1_9GroupModeE0EEEEEvNT_6ParamsE) ;  /* 0xffff3af092007950 */ /* 0x000fec0003c3ffff */
.L_x_643:
        /* <DEDUP_REMOVED lines=15> */
.L_x_656:


//--------------------- .nv.shared._ZN7cutlass9reference6device6kernel21TensorScaleBiasConv2dINS_9TensorRefIiNS_6layout12TensorNCxHWxILi32EEEEENS4_IaS7_EEfNS4_IfNS5_8RowMajorEEENS_21NumericConverterClampIafEELi4ELi4ELi16ELi8EEEvNS_4conv17Conv2dProblemSizeET_T0_T1_T2_SJ_ --------------------------
	.section	.nv.shared._ZN7cutlass9reference6device6kernel21TensorScaleBiasConv2dINS_9TensorRefIiNS_6layout12TensorNCxHWxILi32EEEEENS4_IaS7_EEfNS4_IfNS5_8RowMajorEEENS_21NumericConverterClampIafEELi4ELi4ELi16ELi8EEEvNS_4conv17Conv2dProblemSizeET_T0_T1_T2_SJ_,"aw",@nobits
	.sectionflags	@""
	.align	16


//--------------------- .nv.global                --------------------------
	.section	.nv.global,"aw",@nobits
.nv.global:
	.type		_ZN34_INTERNAL_28d104d1_4_k_cu_371cd5504cute1_E,@object
	.size		_ZN34_INTERNAL_28d104d1_4_k_cu_371cd5504cute1_E,(_ZN34_INTERNAL_28d104d1_4_k_cu_371cd5504cuda3std3__45__cpo6cbeginE - _ZN34_INTERNAL_28d104d1_4_k_cu_371cd5504cute1_E)
_ZN34_INTERNAL_28d104d1_4_k_cu_371cd5504cute1_E:
	.zero		1
	.type		_ZN34_INTERNAL_28d104d1_4_k_cu_371cd5504cuda3std3__45__cpo6cbeginE,@object
	.size		_ZN34_INTERNAL_28d104d1_4_k_cu_371cd5504cuda3std3__45__cpo6cbeginE,(_ZN34_INTERNAL_28d104d1_4_k_cu_371cd5504cuda3std3__48in_placeE - _ZN34_INTERNAL_28d104d1_4_k_cu_371cd5504cuda3std3__45__cpo6cbeginE)
_ZN34_INTERNAL_28d104d1_4_k_cu_371cd5504cuda3std3__45__cpo6cbeginE:
	.zero		1
	.type		_ZN34_INTERNAL_28d104d1_4_k_cu_371cd5504cuda3std3__48in_placeE,@object
	.size		_ZN34_INTERNAL_28d104d1_4_k_cu_371cd5504cuda3std3__48in_placeE,(_ZN34_INTERNAL_28d104d1_4_k_cu_371cd5504cuda3std6ranges3__45__cpo9iter_moveE - _ZN34_INTERNAL_28d104d1_4_k_cu_371cd5504cuda3std3__48in_placeE)
_ZN34_INTERNAL_28d104d1_4_k_cu_371cd5504cuda3std3__48in_placeE:
	.zero		1
	.type		_ZN34_INTERNAL_28d104d1_4_k_cu_371cd5504cuda3std6ranges3__45__cpo9iter_moveE,@object
	.size		_ZN34_INTERNAL_28d104d1_4_k_cu_371cd5504cuda3std6ranges3__45__cpo9iter_moveE,(_ZN34_INTERNAL_28d104d1_4_k_cu_371cd5504cuda3std3__45__cpo5beginE - _ZN34_INTERNAL_28d104d1_4_k_cu_371cd5504cuda3std6ranges3__45__cpo9iter_moveE)
_ZN34_INTERNAL_28d104d1_4_k_cu_371cd5504cuda3std6ranges3__45__cpo9iter_moveE:
	.zero		1
	.type		_ZN34_INTERNAL_28d104d1_4_k_cu_371cd5504cuda3std3__45__cpo5beginE,@object
	.size		_ZN34_INTERNAL_28d104d1_4_k_cu_371cd5504cuda3std3__45__cpo5beginE,(_ZN34_INTERNAL_28d104d1_4_k_cu_371cd5504cuda3std3__436_GLOBAL__N__28d104d1_4_k_cu_371cd5506ignoreE - _ZN34_INTERNAL_28d104d1_4_k_cu_371cd5504cuda3std3__45__cpo5beginE)
_ZN34_INTERNAL_28d104d1_4_k_cu_371cd5504cuda3std3__45__cpo5beginE:
	.zero		1
	.type		_ZN34_INTERNAL_28d104d1_4_k_cu_371cd5504cuda3std3__436_GLOBAL__N__28d104d1_4_k_cu_371cd5506ignoreE,@object
	.size		_ZN34_INTERNAL_28d104d1_4_k_cu_371cd5504cuda3std3__436_GLOBAL__N__28d104d1_4_k_cu_371cd5506ignoreE,(_ZN34_INTERNAL_28d104d1_4_k_cu_371cd5504cute7productE - _ZN34_INTERNAL_28d104d1_4_k_cu_371cd5504cuda3std3__436_GLOBAL__N__28d104d1_4_k_cu_371cd5506ignoreE)
_ZN34_INTERNAL_28d104d1_4_k_cu_371cd5504cuda3std3__436_GLOBAL__N__28d104d1_4_k_cu_371cd5506ignoreE:
	.zero		1
	.type		_ZN34_INTERNAL_28d104d1_4_k_cu_371cd5504cute7productE,@object
	.size		_ZN34_INTERNAL_28d104d1_4_k_cu_371cd5504cute7productE,(_ZN34_INTERNAL_28d104d1_4_k_cu_371cd5504cuda3std3__45__cpo3endE - _ZN34_INTERNAL_28d104d1_4_k_cu_371cd5504cute7productE)
_ZN34_INTERNAL_28d104d1_4_k_cu_371cd5504cute7productE:
	.zero		1
	.type		_ZN34_INTERNAL_28d104d1_4_k_cu_371cd5504cuda3std3__45__cpo3endE,@object
	.size		_ZN34_INTERNAL_28d104d1_4_k_cu_371cd5504cuda3std3__45__cpo3endE,(_ZN34_INTERNAL_28d104d1_4_k_cu_371cd5504cuda3std3__419piecewise_constructE - _ZN34_INTERNAL_28d104d1_4_k_cu_371cd5504cuda3std3__45__cpo3endE)
_ZN34_INTERNAL_28d104d1_4_k_cu_371cd5504cuda3std3__45__cpo3endE:
	.zero		1
	.type		_ZN34_INTERNAL_28d104d1_4_k_cu_371cd5504cuda3std3__419piecewise_constructE,@object
	.size		_ZN34_INTERNAL_28d104d1_4_k_cu_371cd5504cuda3std3__419piecewise_constructE,(_ZN34_INTERNAL_28d104d1_4_k_cu_371cd5504cuda3std3__45__cpo4cendE - _ZN34_INTERNAL_28d104d1_4_k_cu_371cd5504cuda3std3__419piecewise_constructE)
_ZN34_INTERNAL_28d104d1_4_k_cu_371cd5504cuda3std3__419piecewise_constructE:
	.zero		1
	.type		_ZN34_INTERNAL_28d104d1_4_k_cu_371cd5504cuda3std3__45__cpo4cendE,@object
	.size		_ZN34_INTERNAL_28d104d1_4_k_cu_371cd5504cuda3std3__45__cpo4cendE,(_ZN34_INTERNAL_28d104d1_4_k_cu_371cd5504cuda3std6ranges3__45__cpo4swapE - _ZN34_INTERNAL_28d104d1_4_k_cu_371cd5504cuda3std3__45__cpo4cendE)
_ZN34_INTERNAL_28d104d1_4_k_cu_371cd5504cuda3std3__45__cpo4cendE:
	.zero		1
	.type		_ZN34_INTERNAL_28d104d1_4_k_cu_371cd5504cuda3std6ranges3__45__cpo4swapE,@object
	.size		_ZN34_INTERNAL_28d104d1_4_k_cu_371cd5504cuda3std6ranges3__45__cpo4swapE,(.L_7 - _ZN34_INTERNAL_28d104d1_4_k_cu_371cd5504cuda3std6ranges3__45__cpo4swapE)
_ZN34_INTERNAL_28d104d1_4_k_cu_371cd5504cuda3std6ranges3__45__cpo4swapE:
	.zero		1
.L_7:


//--------------------- .nv.shared._ZN7cutlass9reference6device6kernel11Conv2dWgradIaNS_6layout12TensorNCxHWxILi32EEEaNS4_12TensorCxRSKxILi32EEEiS6_iiNS_16NumericConverterIiiLNS_15FloatRoundStyleE2EEENS_12multiply_addIiiiEELi2ELi4ELi8ELi16EEEvNS_4conv17Conv2dProblemSizeENS_9TensorRefIT_T0_EENSG_IT1_T2_EENSG_IT3_T4_EESP_T5_SQ_ --------------------------
	.section	.nv.shared._ZN7cutlass9reference6device6kernel11Conv2dWgradIaNS_6layout12TensorNCxHWxILi32EEEaNS4_12TensorCxRSKxILi32EEEiS6_iiNS_16NumericConverterIiiLNS_15FloatRoundStyleE2EEENS_12multiply_addIiiiEELi2ELi4ELi8ELi16EEEvNS_4conv17Conv2dProblemSizeENS_9TensorRefIT_T0_EENSG_IT1_T2_EENSG_IT3_T4_EESP_T5_SQ_,"aw",@nobits
	.sectionflags	@""
	.align	16


//--------------------- .nv.shared._ZN7cutlass9reference6device6kernel11Conv2dDgradIaNS_6layout12TensorNCxHWxILi32EEEaNS4_12TensorCxRSKxILi32EEEiS6_iiNS_16NumericConverterIiiLNS_15FloatRoundStyleE2EEENS_12multiply_addIiiiEELi2ELi4ELi16ELi8EEEvNS_4conv17Conv2dProblemSizeENS_9TensorRefIT_T0_EENSG_IT1_T2_EENSG_IT3_T4_EESP_T5_SQ_ --------------------------
	.section	.nv.shared._ZN7cutlass9reference6device6kernel11Conv2dDgradIaNS_6layout12TensorNCxHWxILi32EEEaNS4_12TensorCxRSKxILi32EEEiS6_iiNS_16NumericConverterIiiLNS_15FloatRoundStyleE2EEENS_12multiply_addIiiiEELi2ELi4ELi16ELi8EEEvNS_4conv17Conv2dProblemSizeENS_9TensorRefIT_T0_EENSG_IT1_T2_EENSG_IT3_T4_EESP_T5_SQ_,"aw",@nobits
	.sectionflags	@""
	.align	16


//--------------------- .nv.shared._ZN7cutlass9reference6device6kernel11Conv2dFpropIaNS_6layout12TensorNCxHWxILi32EEEaNS4_12TensorCxRSKxILi32EEEiS6_iiNS_16NumericConverterIiiLNS_15FloatRoundStyleE2EEENS_12multiply_addIiiiEELi4ELi4ELi16ELi8EEEvNS_4conv17Conv2dProblemSizeENS_9TensorRefIT_T0_EENSG_IT1_T2_EENSG_IT3_T4_EESP_T5_SQ_ --------------------------
	.section	.nv.shared._ZN7cutlass9reference6device6kernel11Conv2dFpropIaNS_6layout12TensorNCxHWxILi32EEEaNS4_12TensorCxRSKxILi32EEEiS6_iiNS_16NumericConverterIiiLNS_15FloatRoundStyleE2EEENS_12multiply_addIiiiEELi4ELi4ELi16ELi8EEEvNS_4conv17Conv2dProblemSizeENS_9TensorRefIT_T0_EENSG_IT1_T2_EENSG_IT3_T4_EESP_T5_SQ_,"aw",@nobits
	.sectionflags	@""
	.align	16


//--------------------- .nv.shared._ZN7cutlass9reference6device6kernel13TensorForEachINS1_6detail14TensorReLuFuncIaNS_6layout12TensorNCxHWxILi32EEEEELi4ENS9_6ParamsEEEvNS_5CoordIXT0_EilEET1_ --------------------------
	.section	.nv.shared._ZN7cutlass9reference6device6kernel13TensorForEachINS1_6detail14TensorReLuFuncIaNS_6layout12TensorNCxHWxILi32EEEEELi4ENS9_6ParamsEEEvNS_5CoordIXT0_EilEET1_,"aw",@nobits
	.sectionflags	@""
	.align	16


//--------------------- .nv.shared._ZN7cutlass9reference6device6kernel11Conv2dWgradIaNS_6layout12TensorNCxHWxILi32EEEaNS4_12TensorCxRSKxILi32EEEaS6_fiNS_21NumericConverterClampIafEENS_12multiply_addIiiiEELi2ELi4ELi8ELi16EEEvNS_4conv17Conv2dProblemSizeENS_9TensorRefIT_T0_EENSF_IT1_T2_EENSF_IT3_T4_EESO_T5_SP_ --------------------------
	.section	.nv.shared._ZN7cutlass9reference6device6kernel11Conv2dWgradIaNS_6layout12TensorNCxHWxILi32EEEaNS4_12TensorCxRSKxILi32EEEaS6_fiNS_21NumericConverterClampIafEENS_12multiply_addIiiiEELi2ELi4ELi8ELi16EEEvNS_4conv17Conv2dProblemSizeENS_9TensorRefIT_T0_EENSF_IT1_T2_EENSF_IT3_T4_EESO_T5_SP_,"aw",@nobits
	.sectionflags	@""
	.align	16


//--------------------- .nv.shared._ZN7cutlass9reference6device6kernel11Conv2dDgradIaNS_6layout12TensorNCxHWxILi32EEEaNS4_12TensorCxRSKxILi32EEEaS6_fiNS_21NumericConverterClampIafEENS_12multiply_addIiiiEELi2ELi4ELi16ELi8EEEvNS_4conv17Conv2dProblemSizeENS_9TensorRefIT_T0_EENSF_IT1_T2_EENSF_IT3_T4_EESO_T5_SP_ --------------------------
	.section	.nv.shared._ZN7cutlass9reference6device6kernel11Conv2dDgradIaNS_6layout12TensorNCxHWxILi32EEEaNS4_12TensorCxRSKxILi32EEEaS6_fiNS_21NumericConverterClampIafEENS_12multiply_addIiiiEELi2ELi4ELi16ELi8EEEvNS_4conv17Conv2dProblemSizeENS_9TensorRefIT_T0_EENSF_IT1_T2_EENSF_IT3_T4_EESO_T5_SP_,"aw",@nobits
	.sectionflags	@""
	.align	16


//--------------------- .nv.shared._ZN7cutlass9reference6device6kernel11Conv2dFpropIaNS_6layout12TensorNCxHWxILi32EEEaNS4_12TensorCxRSKxILi32EEEaS6_fiNS_21NumericConverterClampIafEENS_12multiply_addIiiiEELi4ELi4ELi16ELi8EEEvNS_4conv17Conv2dProblemSizeENS_9TensorRefIT_T0_EENSF_IT1_T2_EENSF_IT3_T4_EESO_T5_SP_ --------------------------
	.section	.nv.shared._ZN7cutlass9reference6device6kernel11Conv2dFpropIaNS_6layout12TensorNCxHWxILi32EEEaNS4_12TensorCxRSKxILi32EEEaS6_fiNS_21NumericConverterClampIafEENS_12multiply_addIiiiEELi4ELi4ELi16ELi8EEEvNS_4conv17Conv2dProblemSizeENS_9TensorRefIT_T0_EENSF_IT1_T2_EENSF_IT3_T4_EESO_T5_SP_,"aw",@nobits
	.sectionflags	@""
	.align	16


//--------------------- .nv.shared._ZN7cutlass6KernelINS_4conv6kernel26B2bImplicitGemmConvolutionINS1_11threadblock25B2bImplicitGemmMultistageINS_4gemm9GemmShapeILi64ELi64ELi64EEENS4_48Conv2dFpropActivationTileAccessIteratorOptimizedINS_11MatrixShapeILi64ELi64EEEaNS_6layout12TensorNCxHWxILi32EEENS_9transform29TransposePitchLinearThreadMapINSF_29PitchLinearWarpRakedThreadMapINS_16PitchLinearShapeILi2048ELi2EEELi128ENSI_ILi32ELi1EEELi16EEENSI_ILi2ELi16EEEEENS_12AlignedArrayIaLi16ELi16EEEEENSF_11threadblock25RegularTileAccessIteratorISB_aNSC_37RowMajorTensorOpMultiplicandCrosswiseILi8ELi32EEELi0ESN_Li16EEELNS_4arch14CacheOperation4KindE0ENS4_44Conv2dFpropFilterTileAccessIteratorOptimizedISB_aNSC_12TensorCxRSKxILi32EEESN_SP_Lb0EEENSS_ISB_aNSC_40ColumnMajorTensorOpMultiplicandCrosswiseILi8ELi32EEELi1ESN_Li16EEELSY_1ENS7_ILi64ELi128ELi64EEENS6_4warp27MmaTensorOpFragmentIteratorINSA_ILi16ELi32EEENSA_ILi16ELi64EEELi64EiaNSC_8RowMajorENS7_ILi16ELi8ELi32EEENS_8epilogue6thread21LinearCombinationReluIaLi2EifLNS1E_9ScaleType4KindE2ELNS_15FloatRoundStyleE2EEEEENSR_14VectorIteratorINSR_30PredicatedVectorAccessIteratorISB_S1A_fS1B_Li4ELb0EEEEENSF_4warp22VectorFragmentIteratorINSA_ILi1ELi16EEEfS1B_S1C_Li4EEENSZ_INSA_ILi64ELi128EEEaS11_NSG_INSH_INSI_ILi4096ELi2EEELi128ESK_Li16EEESM_EESP_Lb0EEENSS_IS1T_aS14_Li1ES1W_Li16EEELSY_1ES1J_NS6_11threadblock9MmaPolicyINS17_11MmaTensorOpINS7_ILi16ELi64ELi64EEEaSU_aS14_iSE_NS17_17MmaTensorOpPolicyINSW_3MmaIS1C_Li32EaS1B_aNSC_11ColumnMajorEiS1B_NSW_21OpMultiplyAddSaturateEEENSA_ILi1ELi1EEEEELi1ELb1EbEENSA_ILi0ELi0EEES2B_Li1EEENS20_INS21_INS7_ILi16ELi128ELi64EEEaSU_aS14_iSE_S29_Li1ELb1EbEES2B_S2B_Li1EEELi3EbEENS1D_11threadblock19InterleavedEpilogueIS16_S2E_Li1ENS2H_37InterleavedConvPredicatedTileIteratorINS2H_34InterleavedConvOutputTileThreadMapINSA_ILi4ELi1EEENSA_ILi2ELi4EEELi128ELi8ELi8EEEaLi32EEENS1D_4warp24FragmentIteratorTensorOpIS2D_S1C_iNS_5ArrayIiLi4ELb1EEENSC_22ColumnMajorInterleavedILi32EEEEENS1F_IaLi8EifLS1H_1ELS1I_2EEELi32EEENS1Z_30GemmIdentityThreadblockSwizzleILi1EEELNS1_8OperatorE0ENS1_17Conv2dProblemSizeEEEEEvNT_6ParamsE --------------------------
	.section	.nv.shared._ZN7cutlass6KernelINS_4conv6kernel26B2bImplicitGemmConvolutionINS1_11threadblock25B2bImplicitGemmMultistageINS_4gemm9GemmShapeILi64ELi64ELi64EEENS4_48Conv2dFpropActivationTileAccessIteratorOptimizedINS_11MatrixShapeILi64ELi64EEEaNS_6layout12TensorNCxHWxILi32EEENS_9transform29TransposePitchLinearThreadMapINSF_29PitchLinearWarpRakedThreadMapINS_16PitchLinearShapeILi2048ELi2EEELi128ENSI_ILi32ELi1EEELi16EEENSI_ILi2ELi16EEEEENS_12AlignedArrayIaLi16ELi16EEEEENSF_11threadblock25RegularTileAccessIteratorISB_aNSC_37RowMajorTensorOpMultiplicandCrosswiseILi8ELi32EEELi0ESN_Li16EEELNS_4arch14CacheOperation4KindE0ENS4_44Conv2dFpropFilterTileAccessIteratorOptimizedISB_aNSC_12TensorCxRSKxILi32EEESN_SP_Lb0EEENSS_ISB_aNSC_40ColumnMajorTensorOpMultiplicandCrosswiseILi8ELi32EEELi1ESN_Li16EEELSY_1ENS7_ILi64ELi128ELi64EEENS6_4warp27MmaTensorOpFragmentIteratorINSA_ILi16ELi32EEENSA_ILi16ELi64EEELi64EiaNSC_8RowMajorENS7_ILi16ELi8ELi32EEENS_8epilogue6thread21LinearCombinationReluIaLi2EifLNS1E_9ScaleType4KindE2ELNS_15FloatRoundStyleE2EEEEENSR_14VectorIteratorINSR_30PredicatedVectorAccessIteratorISB_S1A_fS1B_Li4ELb0EEEEENSF_4warp22VectorFragmentIteratorINSA_ILi1ELi16EEEfS1B_S1C_Li4EEENSZ_INSA_ILi64ELi128EEEaS11_NSG_INSH_INSI_ILi4096ELi2EEELi128ESK_Li16EEESM_EESP_Lb0EEENSS_IS1T_aS14_Li1ES1W_Li16EEELSY_1ES1J_NS6_11threadblock9MmaPolicyINS17_11MmaTensorOpINS7_ILi16ELi64ELi64EEEaSU_aS14_iSE_NS17_17MmaTensorOpPolicyINSW_3MmaIS1C_Li32EaS1B_aNSC_11ColumnMajorEiS1B_NSW_21OpMultiplyAddSaturateEEENSA_ILi1ELi1EEEEELi1ELb1EbEENSA_ILi0ELi0EEES2B_Li1EEENS20_INS21_INS7_ILi16ELi128ELi64EEEaSU_aS14_iSE_S29_Li1ELb1EbEES2B_S2B_Li1EEELi3EbEENS1D_11threadblock19InterleavedEpilogueIS16_S2E_Li1ENS2H_37InterleavedConvPredicatedTileIteratorINS2H_34InterleavedConvOutputTileThreadMapINSA_ILi4ELi1EEENSA_ILi2ELi4EEELi128ELi8ELi8EEEaLi32EEENS1D_4warp24FragmentIteratorTensorOpIS2D_S1C_iNS_5ArrayIiLi4ELb1EEENSC_22ColumnMajorInterleavedILi32EEEEENS1F_IaLi8EifLS1H_1ELS1I_2EEELi32EEENS1Z_30GemmIdentityThreadblockSwizzleILi1EEELNS1_8OperatorE0ENS1_17Conv2dProblemSizeEEEEEvNT_6ParamsE,"aw",@nobits
	.sectionflags	@""
	.align	16


//--------------------- .nv.shared._ZN7cutlass6KernelINS_4conv6kernel23ImplicitGemmConvolutionINS1_11threadblock22ImplicitGemmMultistageINS_4gemm9GemmShapeILi128ELi128ELi64EEENS4_48Conv2dFpropActivationTileAccessIteratorOptimizedINS_11MatrixShapeILi128ELi64EEEaNS_6layout12TensorNCxHWxILi32EEENS_9transform29TransposePitchLinearThreadMapINSF_29PitchLinearWarpRakedThreadMapINS_16PitchLinearShapeILi4096ELi2EEELi128ENSI_ILi32ELi1EEELi16EEENSI_ILi2ELi16EEEEENS_12AlignedArrayIaLi16ELi16EEEEENSF_11threadblock25RegularTileAccessIteratorISB_aNSC_37RowMajorTensorOpMultiplicandCrosswiseILi8ELi32EEELi0ESN_Li16EEELNS_4arch14CacheOperation4KindE0ENS4_44Conv2dFpropFilterTileAccessIteratorOptimizedINSA_ILi64ELi128EEEaNSC_12TensorCxRSKxILi32EEESN_SP_Lb0EEENSS_IS10_aNSC_40ColumnMajorTensorOpMultiplicandCrosswiseILi8ELi32EEELi1ESN_Li16EEELSY_1ENS6_11threadblock9MmaPolicyINS6_4warp11MmaTensorOpINS7_ILi64ELi64ELi64EEEaSU_aS15_iSE_NS19_17MmaTensorOpPolicyINSW_3MmaINS7_ILi16ELi8ELi32EEELi32EaNSC_8RowMajorEaNSC_11ColumnMajorEiS1F_NSW_21OpMultiplyAddSaturateEEENSA_ILi1ELi1EEEEELi1ELb1EbEENSA_ILi0ELi0EEES1M_Li1EEELi3EbEENS_8epilogue11threadblock19InterleavedEpilogueIS8_S1L_Li1ENS1Q_37InterleavedConvPredicatedTileIteratorINS1Q_34InterleavedConvOutputTileThreadMapINSA_ILi2ELi2EEENSA_ILi8ELi2EEELi128ELi8ELi8EEEaLi32EEENS1P_4warp24FragmentIteratorTensorOpIS1B_S1E_iNS_5ArrayIiLi4ELb1EEENSC_22ColumnMajorInterleavedILi32EEEEENS1P_6thread21LinearCombinationReluIaLi8EifLNS25_9ScaleType4KindE1ELNS_15FloatRoundStyleE2EEELi32EEENS17_30GemmIdentityThreadblockSwizzleILi1EEELNS1_8OperatorE0ENS1_17Conv2dProblemSizeELNS1_9GroupModeE0EEEEEvNT_6ParamsE --------------------------
	.section	.nv.shared._ZN7cutlass6KernelINS_4conv6kernel23ImplicitGemmConvolutionINS1_11threadblock22ImplicitGemmMultistageINS_4gemm9GemmShapeILi128ELi128ELi64EEENS4_48Conv2dFpropActivationTileAccessIteratorOptimizedINS_11MatrixShapeILi128ELi64EEEaNS_6layout12TensorNCxHWxILi32EEENS_9transform29TransposePitchLinearThreadMapINSF_29PitchLinearWarpRakedThreadMapINS_16PitchLinearShapeILi4096ELi2EEELi128ENSI_ILi32ELi1EEELi16EEENSI_ILi2ELi16EEEEENS_12AlignedArrayIaLi16ELi16EEEEENSF_11threadblock25RegularTileAccessIteratorISB_aNSC_37RowMajorTensorOpMultiplicandCrosswiseILi8ELi32EEELi0ESN_Li16EEELNS_4arch14CacheOperation4KindE0ENS4_44Conv2dFpropFilterTileAccessIteratorOptimizedINSA_ILi64ELi128EEEaNSC_12TensorCxRSKxILi32EEESN_SP_Lb0EEENSS_IS10_aNSC_40ColumnMajorTensorOpMultiplicandCrosswiseILi8ELi32EEELi1ESN_Li16EEELSY_1ENS6_11threadblock9MmaPolicyINS6_4warp11MmaTensorOpINS7_ILi64ELi64ELi64EEEaSU_aS15_iSE_NS19_17MmaTensorOpPolicyINSW_3MmaINS7_ILi16ELi8ELi32EEELi32EaNSC_8RowMajorEaNSC_11ColumnMajorEiS1F_NSW_21OpMultiplyAddSaturateEEENSA_ILi1ELi1EEEEELi1ELb1EbEENSA_ILi0ELi0EEES1M_Li1EEELi3EbEENS_8epilogue11threadblock19InterleavedEpilogueIS8_S1L_Li1ENS1Q_37InterleavedConvPredicatedTileIteratorINS1Q_34InterleavedConvOutputTileThreadMapINSA_ILi2ELi2EEENSA_ILi8ELi2EEELi128ELi8ELi8EEEaLi32EEENS1P_4warp24FragmentIteratorTensorOpIS1B_S1E_iNS_5ArrayIiLi4ELb1EEENSC_22ColumnMajorInterleavedILi32EEEEENS1P_6thread21LinearCombinationReluIaLi8EifLNS25_9ScaleType4KindE1ELNS_15FloatRoundStyleE2EEELi32EEENS17_30GemmIdentityThreadblockSwizzleILi1EEELNS1_8OperatorE0ENS1_17Conv2dProblemSizeELNS1_9GroupModeE0EEEEEvNT_6ParamsE,"aw",@nobits
	.sectionflags	@""
	.align	16


//--------------------- .nv.shared._ZN7cutlass6KernelINS_4conv6kernel23ImplicitGemmConvolutionINS1_11threadblock22ImplicitGemmMultistageINS_4gemm9GemmShapeILi128ELi64ELi64EEENS4_48Conv2dFpropActivationTileAccessIteratorOptimizedINS_11MatrixShapeILi128ELi64EEEaNS_6layout12TensorNCxHWxILi32EEENS_9transform29TransposePitchLinearThreadMapINSF_29PitchLinearWarpRakedThreadMapINS_16PitchLinearShapeILi4096ELi2EEELi64ENSI_ILi32ELi1EEELi16EEENSI_ILi2ELi16EEEEENS_12AlignedArrayIaLi16ELi16EEEEENSF_11threadblock25RegularTileAccessIteratorISB_aNSC_37RowMajorTensorOpMultiplicandCrosswiseILi8ELi32EEELi0ESN_Li16EEELNS_4arch14CacheOperation4KindE0ENS4_44Conv2dFpropFilterTileAccessIteratorOptimizedINSA_ILi64ELi64EEEaNSC_12TensorCxRSKxILi32EEENSG_INSH_INSI_ILi2048ELi2EEELi64ESK_Li16EEESM_EESP_Lb0EEENSS_IS10_aNSC_40ColumnMajorTensorOpMultiplicandCrosswiseILi8ELi32EEELi1ES15_Li16EEELSY_1ENS6_11threadblock9MmaPolicyINS6_4warp11MmaTensorOpINS7_ILi64ELi64ELi64EEEaSU_aS18_iSE_NS1C_17MmaTensorOpPolicyINSW_3MmaINS7_ILi16ELi8ELi32EEELi32EaNSC_8RowMajorEaNSC_11ColumnMajorEiS1I_NSW_21OpMultiplyAddSaturateEEENSA_ILi1ELi1EEEEELi1ELb1EbEENSA_ILi0ELi0EEES1P_Li1EEELi3EbEENS_8epilogue11threadblock19InterleavedEpilogueIS8_S1O_Li1ENS1T_37InterleavedConvPredicatedTileIteratorINS1T_34InterleavedConvOutputTileThreadMapINSA_ILi2ELi1EEENSA_ILi8ELi2EEELi64ELi8ELi8EEEaLi32EEENS1S_4warp24FragmentIteratorTensorOpIS1E_S1H_iNS_5ArrayIiLi4ELb1EEENSC_22ColumnMajorInterleavedILi32EEEEENS1S_6thread21LinearCombinationReluIaLi8EifLNS28_9ScaleType4KindE1ELNS_15FloatRoundStyleE2EEELi32EEENS1A_30GemmIdentityThreadblockSwizzleILi1EEELNS1_8OperatorE0ENS1_17Conv2dProblemSizeELNS1_9GroupModeE0EEEEEvNT_6ParamsE --------------------------
	.section	.nv.shared._ZN7cutlass6KernelINS_4conv6kernel23ImplicitGemmConvolutionINS1_11threadblock22ImplicitGemmMultistageINS_4gemm9GemmShapeILi128ELi64ELi64EEENS4_48Conv2dFpropActivationTileAccessIteratorOptimizedINS_11MatrixShapeILi128ELi64EEEaNS_6layout12TensorNCxHWxILi32EEENS_9transform29TransposePitchLinearThreadMapINSF_29PitchLinearWarpRakedThreadMapINS_16PitchLinearShapeILi4096ELi2EEELi64ENSI_ILi32ELi1EEELi16EEENSI_ILi2ELi16EEEEENS_12AlignedArrayIaLi16ELi16EEEEENSF_11threadblock25RegularTileAccessIteratorISB_aNSC_37RowMajorTensorOpMultiplicandCrosswiseILi8ELi32EEELi0ESN_Li16EEELNS_4arch14CacheOperation4KindE0ENS4_44Conv2dFpropFilterTileAccessIteratorOptimizedINSA_ILi64ELi64EEEaNSC_12TensorCxRSKxILi32EEENSG_INSH_INSI_ILi2048ELi2EEELi64ESK_Li16EEESM_EESP_Lb0EEENSS_IS10_aNSC_40ColumnMajorTensorOpMultiplicandCrosswiseILi8ELi32EEELi1ES15_Li16EEELSY_1ENS6_11threadblock9MmaPolicyINS6_4warp11MmaTensorOpINS7_ILi64ELi64ELi64EEEaSU_aS18_iSE_NS1C_17MmaTensorOpPolicyINSW_3MmaINS7_ILi16ELi8ELi32EEELi32EaNSC_8RowMajorEaNSC_11ColumnMajorEiS1I_NSW_21OpMultiplyAddSaturateEEENSA_ILi1ELi1EEEEELi1ELb1EbEENSA_ILi0ELi0EEES1P_Li1EEELi3EbEENS_8epilogue11threadblock19InterleavedEpilogueIS8_S1O_Li1ENS1T_37InterleavedConvPredicatedTileIteratorINS1T_34InterleavedConvOutputTileThreadMapINSA_ILi2ELi1EEENSA_ILi8ELi2EEELi64ELi8ELi8EEEaLi32EEENS1S_4warp24FragmentIteratorTensorOpIS1E_S1H_iNS_5ArrayIiLi4ELb1EEENSC_22ColumnMajorInterleavedILi32EEEEENS1S_6thread21LinearCombinationReluIaLi8EifLNS28_9ScaleType4KindE1ELNS_15FloatRoundStyleE2EEELi32EEENS1A_30GemmIdentityThreadblockSwizzleILi1EEELNS1_8OperatorE0ENS1_17Conv2dProblemSizeELNS1_9GroupModeE0EEEEEvNT_6ParamsE,"aw",@nobits
	.sectionflags	@""
	.align	16
